def matmul_kernel(
    a_ptr,
    b_ptr,
    c_ptr,
    M,
    N,
    K,
    stride_am,
    stride_ak,
    stride_bk,
    stride_bn,
    stride_cm,
    stride_cn,
    BLOCK_M: tl.constexpr,
    BLOCK_N: tl.constexpr,
    BLOCK_K: tl.constexpr,
    GROUP_M: tl.constexpr,
):
    pid = tl.program_id(axis=0)
    num_pid_m = tl.cdiv(M, BLOCK_M)
    num_pid_n = tl.cdiv(N, BLOCK_N)
    num_pid_in_group = GROUP_M * num_pid_n
    group_id = pid // num_pid_in_group
    first_pid_m = group_id * GROUP_M
    group_size_m = min(num_pid_m - first_pid_m, GROUP_M)
    pid_m = first_pid_m + ((pid % num_pid_in_group) % group_size_m)
    pid_n = (pid % num_pid_in_group) // group_size_m

    offs_am = (pid_m * BLOCK_M + tl.arange(0, BLOCK_M)) % M
    offs_bn = (pid_n * BLOCK_N + tl.arange(0, BLOCK_N)) % N
    offs_k = tl.arange(0, BLOCK_K)
    a_ptrs = a_ptr + offs_am[:, None] * stride_am + offs_k[None, :] * stride_ak
    b_ptrs = b_ptr + offs_k[:, None] * stride_bk + offs_bn[None, :] * stride_bn

    acc = tl.zeros((BLOCK_M, BLOCK_N), dtype=tl.float32)
    for kk in range(0, tl.cdiv(K, BLOCK_K)):
        a = tl.load(a_ptrs, mask=offs_k[None, :] < K - kk * BLOCK_K, other=0.0)
        b = tl.load(b_ptrs, mask=offs_k[:, None] < K - kk * BLOCK_K, other=0.0)
        acc = tl.dot(a, b, acc)
        a_ptrs += BLOCK_K * stride_ak
        b_ptrs += BLOCK_K * stride_bk

    c = acc.to(c_ptr.dtype.element_ty)
    offs_cm = pid_m * BLOCK_M + tl.arange(0, BLOCK_M)
    offs_cn = pid_n * BLOCK_N + tl.arange(0, BLOCK_N)
    c_ptrs = c_ptr + offs_cm[:, None] * stride_cm + offs_cn[None, :] * stride_cn
    mask = (offs_cm[:, None] < M) & (offs_cn[None, :] < N)
    tl.store(c_ptrs, c, mask=mask)

# config = {"BLOCK_K": 128, "BLOCK_M": 128, "BLOCK_N": 256, "GROUP_M": 8, "arch": "sm_90", "dtype": "fp8e5m2", "num_ctas": 4, "num_stages": 3, "num_warps": 4}
# arch = sm_90


// ===== COMPILED SASS (sm_90a) =====

	.target	sm_90a

	.elftype	@"ET_EXEC"


//--------------------- .note.nv.tkinfo           --------------------------
	.section	.note.nv.tkinfo,"",@"SHT_NOTE"
	.sectionflags	@"SHF_NOTE_NV_TKINFO"
	.tkinfo
        /*0018*/ 	.word	0x00000002
        /*0030*/ 	.string	""
        /*0030*/ 	.string	"ptxas"
        /*0030*/ 	.string	"Cuda compilation tools, release 13.0, V13.0.88"
        /*0030*/ 	.string	"Build cuda_13.0.r13.0/compiler.36424714_0"
        /*0030*/ 	.string	"-v  -suppress-debug-info  -lineinfo  -arch sm_90a "



//--------------------- .note.nv.cuinfo           --------------------------
	.section	.note.nv.cuinfo,"",@"SHT_NOTE"
	.sectionflags	@"SHF_NOTE_NV_CUINFO"
        /*0018*/ 	.short	0x0002
        /*001a*/ 	.short	0x005a
        /*001c*/ 	.short	0x0082
	.zero		2


//--------------------- .nv.info                  --------------------------
	.section	.nv.info,"",@"SHT_CUDA_INFO"
	.align	4


	//----- nvinfo : EIATTR_REGCOUNT
	.align		4
        /*0000*/ 	.byte	0x04, 0x2f
        /*0002*/ 	.short	(.L_1 - .L_0)
	.align		4
.L_0:
        /*0004*/ 	.word	index@(matmul_kernel)
        /*0008*/ 	.word	0x000000ff


	//----- nvinfo : EIATTR_FRAME_SIZE
	.align		4
.L_1:
        /*000c*/ 	.byte	0x04, 0x11
        /*000e*/ 	.short	(.L_3 - .L_2)
	.align		4
.L_2:
        /*0010*/ 	.word	index@(matmul_kernel)
        /*0014*/ 	.word	0x00000678


	//----- nvinfo : EIATTR_MIN_STACK_SIZE
	.align		4
.L_3:
        /*0018*/ 	.byte	0x04, 0x12
        /*001a*/ 	.short	(.L_5 - .L_4)
	.align		4
.L_4:
        /*001c*/ 	.word	index@(matmul_kernel)
        /*0020*/ 	.word	0x00000678
.L_5:


//--------------------- .nv.compat                --------------------------
	.section	.nv.compat,"",@"SHT_CUDA_COMPAT_INFO"
	.align	4
        /*0000*/ 	.byte	0x02, 0x09, 0x01, 0x00, 0x02, 0x02, 0x04, 0x00, 0x02, 0x05, 0x05, 0x00, 0x03, 0x07, 0x01, 0x01
        /*0010*/ 	.byte	0x02, 0x03, 0x00, 0x00, 0x02, 0x06, 0x01, 0x00, 0x04, 0x0b, 0x08, 0x00, 0x00, 0x00, 0x00, 0x00
        /*0020*/ 	.byte	0x00, 0x00, 0x00, 0x00


//--------------------- .nv.info.matmul_kernel    --------------------------
	.section	.nv.info.matmul_kernel,"",@"SHT_CUDA_INFO"
	.sectionflags	@""
	.align	4


	//----- nvinfo : EIATTR_CUDA_API_VERSION
	.align		4
        /*0000*/ 	.byte	0x04, 0x37
        /*0002*/ 	.short	(.L_7 - .L_6)
.L_6:
        /*0004*/ 	.word	0x00000082


	//----- nvinfo : EIATTR_KPARAM_INFO
	.align		4
.L_7:
        /*0008*/ 	.byte	0x04, 0x17
        /*000a*/ 	.short	(.L_9 - .L_8)
.L_8:
        /*000c*/ 	.word	0x00000000
        /*0010*/ 	.short	0x000d
        /*0012*/ 	.short	0x0048
        /*0014*/ 	.byte	0x00, 0xf4, 0x21, 0x00


	//----- nvinfo : EIATTR_KPARAM_INFO
	.align		4
.L_9:
        /*0018*/ 	.byte	0x04, 0x17
        /*001a*/ 	.short	(.L_11 - .L_10)
.L_10:
        /*001c*/ 	.word	0x00000000
        /*0020*/ 	.short	0x000c
        /*0022*/ 	.short	0x0040
        /*0024*/ 	.byte	0x00, 0xf4, 0x21, 0x00


	//----- nvinfo : EIATTR_KPARAM_INFO
	.align		4
.L_11:
        /*0028*/ 	.byte	0x04, 0x17
        /*002a*/ 	.short	(.L_13 - .L_12)
.L_12:
        /*002c*/ 	.word	0x00000000
        /*0030*/ 	.short	0x000b
        /*0032*/ 	.short	0x0038
        /*0034*/ 	.byte	0x00, 0xf0, 0x11, 0x00


	//----- nvinfo : EIATTR_KPARAM_INFO
	.align		4
.L_13:
        /*0038*/ 	.byte	0x04, 0x17
        /*003a*/ 	.short	(.L_15 - .L_14)
.L_14:
        /*003c*/ 	.word	0x00000000
        /*0040*/ 	.short	0x000a
        /*0042*/ 	.short	0x0034
        /*0044*/ 	.byte	0x00, 0xf0, 0x11, 0x00


	//----- nvinfo : EIATTR_KPARAM_INFO
	.align		4
.L_15:
        /*0048*/ 	.byte	0x04, 0x17
        /*004a*/ 	.short	(.L_17 - .L_16)
.L_16:
        /*004c*/ 	.word	0x00000000
        /*0050*/ 	.short	0x0009
        /*0052*/ 	.short	0x0030
        /*0054*/ 	.byte	0x00, 0xf0, 0x11, 0x00


	//----- nvinfo : EIATTR_KPARAM_INFO
	.align		4
.L_17:
        /*0058*/ 	.byte	0x04, 0x17
        /*005a*/ 	.short	(.L_19 - .L_18)
.L_18:
        /*005c*/ 	.word	0x00000000
        /*0060*/ 	.short	0x0008
        /*0062*/ 	.short	0x002c
        /*0064*/ 	.byte	0x00, 0xf0, 0x11, 0x00


	//----- nvinfo : EIATTR_KPARAM_INFO
	.align		4
.L_19:
        /*0068*/ 	.byte	0x04, 0x17
        /*006a*/ 	.short	(.L_21 - .L_20)
.L_20:
        /*006c*/ 	.word	0x00000000
        /*0070*/ 	.short	0x0007
        /*0072*/ 	.short	0x0028
        /*0074*/ 	.byte	0x00, 0xf0, 0x11, 0x00


	//----- nvinfo : EIATTR_KPARAM_INFO
	.align		4
.L_21:
        /*0078*/ 	.byte	0x04, 0x17
        /*007a*/ 	.short	(.L_23 - .L_22)
.L_22:
        /*007c*/ 	.word	0x00000000
        /*0080*/ 	.short	0x0006
        /*0082*/ 	.short	0x0024
        /*0084*/ 	.byte	0x00, 0xf0, 0x11, 0x00


	//----- nvinfo : EIATTR_KPARAM_INFO
	.align		4
.L_23:
        /*0088*/ 	.byte	0x04, 0x17
        /*008a*/ 	.short	(.L_25 - .L_24)
.L_24:
        /*008c*/ 	.word	0x00000000
        /*0090*/ 	.short	0x0005
        /*0092*/ 	.short	0x0020
        /*0094*/ 	.byte	0x00, 0xf0, 0x11, 0x00


	//----- nvinfo : EIATTR_KPARAM_INFO
	.align		4
.L_25:
        /*0098*/ 	.byte	0x04, 0x17
        /*009a*/ 	.short	(.L_27 - .L_26)
.L_26:
        /*009c*/ 	.word	0x00000000
        /*00a0*/ 	.short	0x0004
        /*00a2*/ 	.short	0x001c
        /*00a4*/ 	.byte	0x00, 0xf0, 0x11, 0x00


	//----- nvinfo : EIATTR_KPARAM_INFO
	.align		4
.L_27:
        /*00a8*/ 	.byte	0x04, 0x17
        /*00aa*/ 	.short	(.L_29 - .L_28)
.L_28:
        /*00ac*/ 	.word	0x00000000
        /*00b0*/ 	.short	0x0003
        /*00b2*/ 	.short	0x0018
        /*00b4*/ 	.byte	0x00, 0xf0, 0x11, 0x00


	//----- nvinfo : EIATTR_KPARAM_INFO
	.align		4
.L_29:
        /*00b8*/ 	.byte	0x04, 0x17
        /*00ba*/ 	.short	(.L_31 - .L_30)
.L_30:
        /*00bc*/ 	.word	0x00000000
        /*00c0*/ 	.short	0x0002
        /*00c2*/ 	.short	0x0010
        /*00c4*/ 	.byte	0x00, 0xf4, 0x21, 0x00


	//----- nvinfo : EIATTR_KPARAM_INFO
	.align		4
.L_31:
        /*00c8*/ 	.byte	0x04, 0x17
        /*00ca*/ 	.short	(.L_33 - .L_32)
.L_32:
        /*00cc*/ 	.word	0x00000000
        /*00d0*/ 	.short	0x0001
        /*00d2*/ 	.short	0x0008
        /*00d4*/ 	.byte	0x00, 0xf4, 0x21, 0x00


	//----- nvinfo : EIATTR_KPARAM_INFO
	.align		4
.L_33:
        /*00d8*/ 	.byte	0x04, 0x17
        /*00da*/ 	.short	(.L_35 - .L_34)
.L_34:
        /*00dc*/ 	.word	0x00000000
        /*00e0*/ 	.short	0x0000
        /*00e2*/ 	.short	0x0000
        /*00e4*/ 	.byte	0x00, 0xf4, 0x21, 0x00


	//----- nvinfo : EIATTR_EXPLICIT_CLUSTER
	.align		4
.L_35:
        /*00e8*/ 	.byte	0x01, 0x3e
	.zero		2


	//----- nvinfo : EIATTR_CTA_PER_CLUSTER
	.align		4
        /*00ec*/ 	.byte	0x04, 0x3d
        /*00ee*/ 	.short	(.L_37 - .L_36)
.L_36:
        /*00f0*/ 	.word	0x00000004
        /*00f4*/ 	.word	0x00000001
        /*00f8*/ 	.word	0x00000001


	//----- nvinfo : EIATTR_SPARSE_MMA_MASK
	.align		4
.L_37:
        /*00fc*/ 	.byte	0x03, 0x50
        /*00fe*/ 	.short	0x0000


	//----- nvinfo : EIATTR_MAXREG_COUNT
	.align		4
        /*0100*/ 	.byte	0x03, 0x1b
        /*0102*/ 	.short	0x00ff


	//----- nvinfo : EIATTR_NUM_BARRIERS
	.align		4
        /*0104*/ 	.byte	0x02, 0x4c
        /*0106*/ 	.byte	0x01
	.zero		1


	//----- nvinfo : EIATTR_ANNOTATIONS
	.align		4
        /*0108*/ 	.byte	0x04, 0x55
        /*010a*/ 	.short	(.L_39 - .L_38)


	//   ....[0]....
.L_38:
        /*010c*/ 	.word	0x00000001
        /*0110*/ 	.byte	0xe0, 0x05, 0x00, 0x00, 0x01, 0x00, 0x00, 0x00, 0xc0, 0x09, 0x00, 0x00, 0x01, 0x00, 0x00, 0x00
        /* <DEDUP_REMOVED lines=695> */
        /*2c90*/ 	.byte	0x80, 0x20, 0x01, 0x00


	//----- nvinfo : EIATTR_MERCURY_ISA_VERSION
	.align		4
.L_39:
        /*2c94*/ 	.byte	0x03, 0x5f
        /*2c96*/ 	.short	0x0101


	//----- nvinfo : EIATTR_EXIT_INSTR_OFFSETS
	.align		4
        /*2c98*/ 	.byte	0x04, 0x1c
        /*2c9a*/ 	.short	(.L_41 - .L_40)


	//   ....[0]....
.L_40:
        /*2c9c*/ 	.word	0x00014160


	//   ....[1]....
        /*2ca0*/ 	.word	0x00014180


	//----- nvinfo : EIATTR_REQNTID
	.align		4
.L_41:
        /*2ca4*/ 	.byte	0x04, 0x10
        /*2ca6*/ 	.short	(.L_43 - .L_42)
.L_42:
        /*2ca8*/ 	.word	0x00000080
        /*2cac*/ 	.word	0x00000001
        /*2cb0*/ 	.word	0x00000001


	//----- nvinfo : EIATTR_CBANK_PARAM_SIZE
	.align		4
.L_43:
        /*2cb4*/ 	.byte	0x03, 0x19
        /*2cb6*/ 	.short	0x0050


	//----- nvinfo : EIATTR_PARAM_CBANK
	.align		4
        /*2cb8*/ 	.byte	0x04, 0x0a
        /*2cba*/ 	.short	(.L_45 - .L_44)
	.align		4
.L_44:
        /*2cbc*/ 	.word	index@(.nv.constant0.matmul_kernel)
        /*2cc0*/ 	.short	0x0210
        /*2cc2*/ 	.short	0x0050


	//----- nvinfo : EIATTR_SW_WAR
	.align		4
.L_45:
        /*2cc4*/ 	.byte	0x04, 0x36
        /*2cc6*/ 	.short	(.L_47 - .L_46)
.L_46:
        /*2cc8*/ 	.word	0x00000008
.L_47:


//--------------------- .nv.callgraph             --------------------------
	.section	.nv.callgraph,"",@"SHT_CUDA_CALLGRAPH"
	.align	4
	.sectionentsize	8
	.align		4
        /*0000*/ 	.word	0x00000000
	.align		4
        /*0004*/ 	.word	0xffffffff
	.align		4
        /*0008*/ 	.word	0x00000000
	.align		4
        /*000c*/ 	.word	0xfffffffe
	.align		4
        /*0010*/ 	.word	0x00000000
	.align		4
        /*0014*/ 	.word	0xfffffffd
	.align		4
        /*0018*/ 	.word	0x00000000
	.align		4
        /*001c*/ 	.word	0xfffffffc


//--------------------- .text.matmul_kernel       --------------------------
	.section	.text.matmul_kernel,"ax",@progbits
	.align	128
        .global         matmul_kernel
        .type           matmul_kernel,@function
        .size           matmul_kernel,(.L_x_4 - matmul_kernel)
        .other          matmul_kernel,@"STO_CUDA_ENTRY STV_DEFAULT"
matmul_kernel:
.text.matmul_kernel:
[----:B------:R-:W0:Y:S08]  /*0000*/  LDC R1, c[0x0][0x28] ;  /* 0x00000a00ff017b82 */ /* 0x000e300000000800 */
[----:B------:R-:W1:Y:S01]  /*0010*/  LDC.64 R44, c[0x0][0x228] ;  /* 0x00008a00ff2c7b82 */ /* 0x000e620000000a00 */
[----:B0-----:R-:W-:Y:S01]  /*0020*/  VIADD R1, R1, 0xfffff988 ;  /* 0xfffff98801017836 */ /* 0x001fe20000000000 */
[----:B------:R-:W-:Y:S01]  /*0030*/  UMOV UR5, 0x400 ;  /* 0x0000040000057882 */ /* 0x000fe20000000000 */
[----:B------:R-:W-:-:S05]  /*0040*/  ULDC.64 UR14, c[0x0][0x208] ;  /* 0x00008200000e7ab9 */ /* 0x000fca0000000a00 */
[----:B------:R-:W0:Y:S08]  /*0050*/  S2UR UR4, SR_CTAID.X ;  /* 0x00000000000479c3 */ /* 0x000e300000002500 */
[----:B------:R-:W2:Y:S01]  /*0060*/  LDC R114, c[0x0][0x230] ;  /* 0x00008c00ff727b82 */ /* 0x000ea20000000800 */
[----:B-1----:R-:W-:-:S07]  /*0070*/  VIADD R0, R45, 0xff ;  /* 0x000000ff2d007836 */ /* 0x002fce0000000000 */
[----:B------:R-:W1:Y:S01]  /*0080*/  S2UR UR12, SR_CgaCtaId ;  /* 0x00000000000c79c3 */ /* 0x000e620000008800 */
[----:B------:R-:W-:Y:S02]  /*0090*/  SHF.R.S32.HI R3, RZ, 0x1f, R0 ;  /* 0x0000001fff037819 */ /* 0x000fe40000011400 */
[----:B0-----:R-:W-:Y:S01]  /*00a0*/  I2FP.F32.U32 R5, UR4 ;  /* 0x0000000400057c45 */ /* 0x001fe20008201000 */
[----:B------:R-:W-:Y:S01]  /*00b0*/  ULDC UR4, c[0x0][0x150] ;  /* 0x0000540000047ab9 */ /* 0x000fe20000000800 */
[----:B------:R-:W-:-:S03]  /*00c0*/  LEA.HI R3, R3, R0, RZ, 0x8 ;  /* 0x0000000003037211 */ /* 0x000fc600078f40ff */
[----:B------:R-:W-:Y:S01]  /*00d0*/  FMUL R5, R5, UR4 ;  /* 0x0000000405057c20 */ /* 0x000fe20008400000 */
[----:B------:R-:W-:Y:S01]  /*00e0*/  SHF.R.S32.HI R3, RZ, 0x8, R3 ;  /* 0x00000008ff037819 */ /* 0x000fe20000011403 */
[----:B--2---:R-:W-:-:S04]  /*00f0*/  VIADD R114, R114, 0x7f ;  /* 0x0000007f72727836 */ /* 0x004fc80000000000 */
[----:B------:R-:W-:Y:S01]  /*0100*/  IMAD.SHL.U32 R4, R3, 0x8, RZ ;  /* 0x0000000803047824 */ /* 0x000fe200078e00ff */
[----:B------:R-:W0:Y:S04]  /*0110*/  F2I.U32.TRUNC.NTZ R5, R5 ;  /* 0x0000000500057305 */ /* 0x000e28000020f000 */
[----:B------:R-:W-:Y:S01]  /*0120*/  IABS R7, R4 ;  /* 0x0000000400077213 */ /* 0x000fe20000000000 */
[----:B-1----:R-:W-:Y:S02]  /*0130*/  USHF.L.U32 UR4, UR12, 0x6, URZ ;  /* 0x000000060c047899 */ /* 0x002fe4000800063f */
[----:B------:R-:W-:Y:S01]  /*0140*/  ULEA UR12, UR12, UR5, 0x18 ;  /* 0x000000050c0c7291 */ /* 0x000fe2000f8ec03f */
[----:B------:R-:W1:Y:S01]  /*0150*/  I2F.RP R0, R7 ;  /* 0x0000000700007306 */ /* 0x000e620000209400 */
[----:B------:R-:W-:Y:S01]  /*0160*/  ULOP3.LUT UR4, UR4, 0xc0, URZ, 0xc0, !UPT ;  /* 0x000000c004047892 */ /* 0x000fe2000f8ec03f */
[----:B0-----:R-:W-:-:S06]  /*0170*/  IABS R11, R5 ;  /* 0x00000005000b7213 */ /* 0x001fcc0000000000 */
[----:B-1----:R-:W0:Y:S02]  /*0180*/  MUFU.RCP R0, R0 ;  /* 0x0000000000007308 */ /* 0x002e240000001000 */
[----:B0-----:R-:W-:Y:S01]  /*0190*/  VIADD R2, R0, 0xffffffe ;  /* 0x0ffffffe00027836 */ /* 0x001fe20000000000 */
[----:B------:R-:W-:-:S05]  /*01a0*/  IABS R0, R4 ;  /* 0x0000000400007213 */ /* 0x000fca0000000000 */
[----:B------:R0:W1:Y:S01]  /*01b0*/  F2I.FTZ.U32.TRUNC.NTZ R3, R2 ;  /* 0x0000000200037305 */ /* 0x000062000021f000 */
[----:B------:R-:W-:Y:S02]  /*01c0*/  IMAD.MOV R0, RZ, RZ, -R0 ;  /* 0x000000ffff007224 */ /* 0x000fe400078e0a00 */
[----:B0-----:R-:W-:Y:S02]  /*01d0*/  IMAD.MOV.U32 R2, RZ, RZ, RZ ;  /* 0x000000ffff027224 */ /* 0x001fe400078e00ff */
[----:B-1----:R-:W-:-:S04]  /*01e0*/  IMAD.MOV R6, RZ, RZ, -R3 ;  /* 0x000000ffff067224 */ /* 0x002fc800078e0a03 */
[----:B------:R-:W-:-:S04]  /*01f0*/  IMAD R9, R6, R7, RZ ;  /* 0x0000000706097224 */ /* 0x000fc800078e02ff */
[----:B------:R-:W-:-:S06]  /*0200*/  IMAD.HI.U32 R2, R3, R9, R2 ;  /* 0x0000000903027227 */ /* 0x000fcc00078e0002 */
[----:B------:R-:W-:-:S04]  /*0210*/  IMAD.HI.U32 R2, R2, R11, RZ ;  /* 0x0000000b02027227 */ /* 0x000fc800078e00ff */
[----:B------:R-:W-:-:S05]  /*0220*/  IMAD R0, R2, R0, R11 ;  /* 0x0000000002007224 */ /* 0x000fca00078e020b */
[----:B------:R-:W-:-:S13]  /*0230*/  ISETP.GT.U32.AND P1, PT, R7, R0, PT ;  /* 0x000000000700720c */ /* 0x000fda0003f24070 */
[----:B------:R-:W-:Y:S02]  /*0240*/  @!P1 IMAD.IADD R0, R0, 0x1, -R7 ;  /* 0x0000000100009824 */ /* 0x000fe400078e0a07 */
[----:B------:R-:W-:Y:S01]  /*0250*/  @!P1 VIADD R2, R2, 0x1 ;  /* 0x0000000102029836 */ /* 0x000fe20000000000 */
[----:B------:R-:W-:Y:S02]  /*0260*/  ISETP.NE.AND P1, PT, R4, RZ, PT ;  /* 0x000000ff0400720c */ /* 0x000fe40003f25270 */
[----:B------:R-:W-:Y:S02]  /*0270*/  ISETP.GE.U32.AND P0, PT, R0, R7, PT ;  /* 0x000000070000720c */ /* 0x000fe40003f06070 */
[----:B------:R-:W-:-:S04]  /*0280*/  LOP3.LUT R0, R5, R4, RZ, 0x3c, !PT ;  /* 0x0000000405007212 */ /* 0x000fc800078e3cff */
[----:B------:R-:W-:Y:S01]  /*0290*/  ISETP.GE.AND P2, PT, R0, RZ, PT ;  /* 0x000000ff0000720c */ /* 0x000fe20003f46270 */
[----:B------:R-:W-:-:S05]  /*02a0*/  VIADD R0, R44, 0x7f ;  /* 0x0000007f2c007836 */ /* 0x000fca0000000000 */
[----:B------:R-:W-:Y:S01]  /*02b0*/  SHF.R.S32.HI R3, RZ, 0x1f, R0 ;  /* 0x0000001fff037819 */ /* 0x000fe20000011400 */
[----:B------:R-:W-:-:S03]  /*02c0*/  @P0 VIADD R2, R2, 0x1 ;  /* 0x0000000102020836 */ /* 0x000fc60000000000 */
[----:B------:R-:W-:-:S03]  /*02d0*/  LEA.HI R3, R3, R0, RZ, 0x7 ;  /* 0x0000000003037211 */ /* 0x000fc600078f38ff */
[----:B------:R-:W-:Y:S01]  /*02e0*/  @!P2 IMAD.MOV R2, RZ, RZ, -R2 ;  /* 0x000000ffff02a224 */ /* 0x000fe200078e0a02 */
[----:B------:R-:W-:-:S05]  /*02f0*/  @!P1 LOP3.LUT R2, RZ, R4, RZ, 0x33, !PT ;  /* 0x00000004ff029212 */ /* 0x000fca00078e33ff */
[----:B------:R-:W-:Y:S02]  /*0300*/  IMAD.SHL.U32 R6, R2, 0x8, RZ ;  /* 0x0000000802067824 */ /* 0x000fe400078e00ff */
[----:B------:R-:W-:-:S03]  /*0310*/  IMAD.MOV R2, RZ, RZ, -R2 ;  /* 0x000000ffff027224 */ /* 0x000fc600078e0a02 */
[----:B------:R-:W-:Y:S01]  /*0320*/  LEA.HI.SX32 R3, R3, -R6, 0x19 ;  /* 0x8000000603037211 */ /* 0x000fe200078fcaff */
[----:B------:R-:W-:-:S03]  /*0330*/  IMAD R11, R4, R2, R5 ;  /* 0x00000002040b7224 */ /* 0x000fc600078e0205 */
[----:B------:R-:W-:-:S04]  /*0340*/  VIMNMX R8, R3, 0x8, PT ;  /* 0x0000000803087848 */ /* 0x000fc80003fe0100 */
[-C--:B------:R-:W-:Y:S02]  /*0350*/  IABS R7, R8.reuse ;  /* 0x0000000800077213 */ /* 0x080fe40000000000 */
[----:B------:R-:W-:Y:S02]  /*0360*/  IABS R4, R8 ;  /* 0x0000000800047213 */ /* 0x000fe40000000000 */
[----:B------:R-:W0:Y:S08]  /*0370*/  I2F.RP R0, R7 ;  /* 0x0000000700007306 */ /* 0x000e300000209400 */
[----:B0-----:R-:W0:Y:S02]  /*0380*/  MUFU.RCP R0, R0 ;  /* 0x0000000000007308 */ /* 0x001e240000001000 */
[----:B0-----:R-:W-:-:S06]  /*0390*/  VIADD R3, R0, 0xffffffe ;  /* 0x0ffffffe00037836 */ /* 0x001fcc0000000000 */
[----:B------:R-:W0:Y:S02]  /*03a0*/  F2I.FTZ.U32.TRUNC.NTZ R3, R3 ;  /* 0x0000000300037305 */ /* 0x000e24000021f000 */
[----:B0-----:R-:W-:-:S04]  /*03b0*/  IMAD.MOV R9, RZ, RZ, -R3 ;  /* 0x000000ffff097224 */ /* 0x001fc800078e0a03 */
[----:B------:R-:W-:Y:S01]  /*03c0*/  IMAD.MOV.U32 R2, RZ, RZ, R9 ;  /* 0x000000ffff027224 */ /* 0x000fe200078e0009 */
[----:B------:R-:W-:-:S03]  /*03d0*/  IABS R9, R11 ;  /* 0x0000000b00097213 */ /* 0x000fc60000000000 */
[----:B------:R-:W-:Y:S02]  /*03e0*/  IMAD R5, R2, R7, RZ ;  /* 0x0000000702057224 */ /* 0x000fe400078e02ff */
[----:B------:R-:W-:-:S04]  /*03f0*/  IMAD.MOV.U32 R2, RZ, RZ, RZ ;  /* 0x000000ffff027224 */ /* 0x000fc800078e00ff */
[----:B------:R-:W-:-:S04]  /*0400*/  IMAD.HI.U32 R2, R3, R5, R2 ;  /* 0x0000000503027227 */ /* 0x000fc800078e0002 */
[----:B------:R-:W-:Y:S02]  /*0410*/  IMAD.MOV R3, RZ, RZ, -R4 ;  /* 0x000000ffff037224 */ /* 0x000fe400078e0a04 */
        /* <DEDUP_REMOVED lines=8> */
[----:B------:R-:W-:Y:S02]  /*04a0*/  ISETP.GE.AND P2, PT, R2, RZ, PT ;  /* 0x000000ff0200720c */ /* 0x000fe40003f46270 */
[----:B------:R-:W0:Y:S05]  /*04b0*/  S2R R2, SR_TID.X ;  /* 0x0000000000027919 */ /* 0x000e2a0000002100 */
[----:B------:R-:W-:Y:S01]  /*04c0*/  @P0 VIADD R0, R0, 0x1 ;  /* 0x0000000100000836 */ /* 0x000fe20000000000 */
[----:B------:R-:W-:-:S05]  /*04d0*/  ISETP.GT.AND P0, PT, R114, 0x7f, PT ;  /* 0x0000007f7200780c */ /* 0x000fca0003f04270 */
[----:B------:R-:W-:Y:S01]  /*04e0*/  @!P2 IMAD.MOV R0, RZ, RZ, -R0 ;  /* 0x000000ffff00a224 */ /* 0x000fe200078e0a00 */
[----:B------:R-:W-:-:S05]  /*04f0*/  @!P1 LOP3.LUT R0, RZ, R8, RZ, 0x33, !PT ;  /* 0x00000008ff009212 */ /* 0x000fca00078e33ff */
[----:B------:R-:W-:Y:S01]  /*0500*/  IMAD.MOV R3, RZ, RZ, -R0 ;  /* 0x000000ffff037224 */ /* 0x000fe200078e0a00 */
[----:B------:R-:W-:-:S03]  /*0510*/  LEA R0, R0, UR4, 0x8 ;  /* 0x0000000400007c11 */ /* 0x000fc6000f8e40ff */
[----:B------:R-:W-:Y:S02]  /*0520*/  IMAD R3, R8, R3, R11 ;  /* 0x0000000308037224 */ /* 0x000fe400078e020b */
[----:B------:R-:W-:Y:S02]  /*0530*/  VIADD R59, R0, 0x1 ;  /* 0x00000001003b7836 */ /* 0x000fe40000000000 */
[----:B------:R-:W-:Y:S02]  /*0540*/  IMAD.IADD R3, R6, 0x1, R3 ;  /* 0x0000000106037824 */ /* 0x000fe400078e0203 */
[C---:B------:R-:W-:Y:S02]  /*0550*/  VIADD R57, R0.reuse, 0x2 ;  /* 0x0000000200397836 */ /* 0x040fe40000000000 */
[C---:B------:R-:W-:Y:S02]  /*0560*/  VIADD R67, R0.reuse, 0x3 ;  /* 0x0000000300437836 */ /* 0x040fe40000000000 */
[----:B------:R-:W-:Y:S01]  /*0570*/  VIADD R65, R0, 0x4 ;  /* 0x0000000400417836 */ /* 0x000fe20000000000 */
[----:B0-----:R-:W-:Y:S01]  /*0580*/  LOP3.LUT R177, R2, 0x7f, RZ, 0xc0, !PT ;  /* 0x0000007f02b17812 */ /* 0x001fe200078ec0ff */
[----:B------:R-:W-:-:S02]  /*0590*/  VIADD R63, R0, 0x5 ;  /* 0x00000005003f7836 */ /* 0x000fc40000000000 */
[C---:B------:R-:W-:Y:S02]  /*05a0*/  VIADD R61, R0.reuse, 0x6 ;  /* 0x00000006003d7836 */ /* 0x040fe40000000000 */
[----:B------:R-:W-:Y:S02]  /*05b0*/  IMAD R88, R3, 0x80, R177 ;  /* 0x0000008003587824 */ /* 0x000fe400078e02b1 */
[C---:B------:R-:W-:Y:S02]  /*05c0*/  VIADD R69, R0.reuse, 0x7 ;  /* 0x0000000700457836 */ /* 0x040fe40000000000 */
[C---:B------:R-:W-:Y:S01]  /*05d0*/  VIADD R79, R0.reuse, 0x8 ;  /* 0x00000008004f7836 */ /* 0x040fe20000000000 */
[----:B------:R0:W-:Y:S01]  /*05e0*/  STL [R1+0x598], R88 ;  /* 0x0005985801007387 */ /* 0x0001e20000100800 */
[C---:B------:R-:W-:Y:S02]  /*05f0*/  VIADD R77, R0.reuse, 0x9 ;  /* 0x00000009004d7836 */ /* 0x040fe40000000000 */
[----:B------:R-:W-:-:S02]  /*0600*/  VIADD R73, R0, 0xa ;  /* 0x0000000a00497836 */ /* 0x000fc40000000000 */
[C---:B------:R-:W-:Y:S02]  /*0610*/  VIADD R71, R0.reuse, 0xb ;  /* 0x0000000b00477836 */ /* 0x040fe40000000000 */
[C---:B------:R-:W-:Y:S02]  /*0620*/  VIADD R75, R0.reuse, 0xc ;  /* 0x0000000c004b7836 */ /* 0x040fe40000000000 */
[C---:B------:R-:W-:Y:S02]  /*0630*/  VIADD R55, R0.reuse, 0xd ;  /* 0x0000000d00377836 */ /* 0x040fe40000000000 */
[C---:B------:R-:W-:Y:S02]  /*0640*/  VIADD R78, R0.reuse, 0xe ;  /* 0x0000000e004e7836 */ /* 0x040fe40000000000 */
        /* <DEDUP_REMOVED lines=48> */
[----:B------:R-:W-:Y:S01]  /*0950*/  VIADD R12, R0, 0x3f ;  /* 0x0000003f000c7836 */ /* 0x000fe20000000000 */
[----:B0-----:R-:W-:Y:S06]  /*0960*/  @P0 BRA `(.L_x_0) ;  /* 0x00000000008c0947 */ /* 0x001fec0003800000 */
[----:B------:R-:W-:Y:S01]  /*0970*/  IMAD.SHL.U32 R2, R2, 0x10, RZ ;  /* 0x0000001002027824 */ /* 0x000fe200078e00ff */
[----:B------:R-:W-:Y:S02]  /*0980*/  CS2R R56, SRZ ;  /* 0x0000000000387805 */ /* 0x000fe4000001ff00 */
[----:B------:R-:W-:Y:S02]  /*0990*/  CS2R R58, SRZ ;  /* 0x00000000003a7805 */ /* 0x000fe4000001ff00 */
[----:B------:R-:W-:Y:S02]  /*09a0*/  CS2R R60, SRZ ;  /* 0x00000000003c7805 */ /* 0x000fe4000001ff00 */
[----:B------:R-:W-:Y:S01]  /*09b0*/  CS2R R62, SRZ ;  /* 0x00000000003e7805 */ /* 0x000fe2000001ff00 */
[----:B------:R0:W-:Y:S01]  /*09c0*/  STL [R1+0x59c], R2 ;  /* 0x00059c0201007387 */ /* 0x0001e20000100800 */
[----:B------:R-:W-:Y:S02]  /*09d0*/  CS2R R64, SRZ ;  /* 0x0000000000407805 */ /* 0x000fe4000001ff00 */
[----:B------:R-:W-:-:S02]  /*09e0*/  CS2R R66, SRZ ;  /* 0x0000000000427805 */ /* 0x000fc4000001ff00 */
[----:B------:R-:W-:Y:S02]  /*09f0*/  CS2R R68, SRZ ;  /* 0x0000000000447805 */ /* 0x000fe4000001ff00 */
[----:B------:R-:W-:Y:S02]  /*0a00*/  CS2R R70, SRZ ;  /* 0x0000000000467805 */ /* 0x000fe4000001ff00 */
[----:B------:R-:W-:Y:S02]  /*0a10*/  CS2R R72, SRZ ;  /* 0x0000000000487805 */ /* 0x000fe4000001ff00 */
[----:B------:R-:W-:Y:S02]  /*0a20*/  CS2R R74, SRZ ;  /* 0x00000000004a7805 */ /* 0x000fe4000001ff00 */
        /* <DEDUP_REMOVED lines=21> */
[----:B------:R-:W-:Y:S01]  /*0b80*/  CS2R R54, SRZ ;  /* 0x0000000000367805 */ /* 0x000fe2000001ff00 */
[----:B0-----:R-:W-:Y:S06]  /*0b90*/  BRA `(.L_x_1) ;  /* 0x0000011400247947 */ /* 0x001fec0003800000 */
.L_x_0:
[----:B------:R-:W-:Y:S01]  /*0ba0*/  IABS R11, R44 ;  /* 0x0000002c000b7213 */ /* 0x000fe20000000000 */
[----:B------:R-:W-:Y:S01]  /*0bb0*/  ULDC UR13, c[0x0][0x23c] ;  /* 0x00008f00000d7ab9 */ /* 0x000fe20000000800 */
[----:B------:R-:W-:Y:S01]  /*0bc0*/  IABS R3, R45 ;  /* 0x0000002d00037213 */ /* 0x000fe20000000000 */
[----:B------:R-:W-:Y:S01]  /*0bd0*/  ULDC.64 UR4, c[0x0][0x218] ;  /* 0x0000860000047ab9 */ /* 0x000fe20000000a00 */
[----:B------:R-:W0:Y:S01]  /*0be0*/  I2F.RP R6, R11 ;  /* 0x0000000b00067306 */ /* 0x000e220000209400 */
[----:B------:R-:W-:Y:S01]  /*0bf0*/  ISETP.GE.AND P0, PT, R12, RZ, PT ;  /* 0x000000ff0c00720c */ /* 0x000fe20003f06270 */
[----:B------:R-:W-:Y:S01]  /*0c00*/  ULDC.64 UR6, c[0x0][0x210] ;  /* 0x0000840000067ab9 */ /* 0x000fe20000000a00 */
[----:B------:R-:W-:Y:S01]  /*0c10*/  IABS R12, R12 ;  /* 0x0000000c000c7213 */ /* 0x000fe20000000000 */
[----:B------:R-:W-:Y:S01]  /*0c20*/  USHF.R.U32.HI UR8, URZ, 0x4, UR12 ;  /* 0x000000043f087899 */ /* 0x000fe2000801160c */
[----:B------:R-:W-:Y:S02]  /*0c30*/  ISETP.GE.AND P1, PT, R10, RZ, PT ;  /* 0x000000ff0a00720c */ /* 0x000fe40003f26270 */
[----:B------:R-:W-:Y:S01]  /*0c40*/  IABS R16, R25 ;  /* 0x0000001900107213 */ /* 0x000fe20000000000 */
[----:B------:R-:W1:Y:S01]  /*0c50*/  I2F.RP R7, R3 ;  /* 0x0000000300077306 */ /* 0x000e620000209400 */
[----:B------:R-:W-:Y:S01]  /*0c60*/  ISETP.NE.AND P5, PT, R44, RZ, PT ;  /* 0x000000ff2c00720c */ /* 0x000fe20003fa5270 */
[----:B------:R-:W-:Y:S01]  /*0c70*/  USGXT.U32 UR8, UR8, 0xe ;  /* 0x0000000e0808789a */ /* 0x000fe20008000000 */
[----:B------:R-:W-:-:S02]  /*0c80*/  ISETP.GE.AND P4, PT, R38, RZ, PT ;  /* 0x000000ff2600720c */ /* 0x000fc40003f86270 */
[----:B------:R-:W-:Y:S02]  /*0c90*/  IABS R40, R70 ;  /* 0x0000004600287213 */ /* 0x000fe40000000000 */
[----:B------:R-:W-:Y:S01]  /*0ca0*/  IABS R39, R66 ;  /* 0x0000004200277213 */ /* 0x000fe20000000000 */
[----:B0-----:R-:W0:Y:S01]  /*0cb0*/  MUFU.RCP R6, R6 ;  /* 0x0000000600067308 */ /* 0x001e220000001000 */
[----:B------:R-:W-:Y:S02]  /*0cc0*/  IABS R81, R61 ;  /* 0x0000003d00517213 */ /* 0x000fe40000000000 */
[----:B------:R-:W-:Y:S02]  /*0cd0*/  IABS R83, R63 ;  /* 0x0000003f00537213 */ /* 0x000fe40000000000 */
[----:B------:R-:W-:Y:S02]  /*0ce0*/  IABS R86, R67 ;  /* 0x0000004300567213 */ /* 0x000fe40000000000 */
[----:B------:R-:W-:Y:S01]  /*0cf0*/  IABS R90, R59 ;  /* 0x0000003b005a7213 */ /* 0x000fe20000000000 */
[----:B-1----:R-:W1:Y:S01]  /*0d00*/  MUFU.RCP R7, R7 ;  /* 0x0000000700077308 */ /* 0x002e620000001000 */
[----:B------:R-:W-:Y:S01]  /*0d10*/  IABS R92, R0 ;  /* 0x00000000005c7213 */ /* 0x000fe20000000000 */
[----:B0-----:R-:W-:Y:S01]  /*0d20*/  VIADD R4, R6, 0xffffffe ;  /* 0x0ffffffe06047836 */ /* 0x001fe20000000000 */
[----:B------:R-:W-:-:S05]  /*0d30*/  IABS R6, R88 ;  /* 0x0000005800067213 */ /* 0x000fca0000000000 */
[----:B------:R0:W2:Y:S01]  /*0d40*/  F2I.FTZ.U32.TRUNC.NTZ R5, R4 ;  /* 0x0000000400057305 */ /* 0x0000a2000021f000 */
[----:B-1----:R-:W-:-:S07]  /*0d50*/  VIADD R8, R7, 0xffffffe ;  /* 0x0ffffffe07087836 */ /* 0x002fce0000000000 */
[----:B------:R1:W3:Y:S01]  /*0d60*/  F2I.FTZ.U32.TRUNC.NTZ R9, R8 ;  /* 0x0000000800097305 */ /* 0x0002e2000021f000 */
[----:B0-----:R-:W-:Y:S02]  /*0d70*/  IMAD.MOV.U32 R4, RZ, RZ, RZ ;  /* 0x000000ffff047224 */ /* 0x001fe400078e00ff */
[----:B--2---:R-:W-:Y:S02]  /*0d80*/  IMAD.MOV R14, RZ, RZ, -R5 ;  /* 0x000000ffff0e7224 */ /* 0x004fe400078e0a05 */
[----:B-1----:R-:W-:Y:S02]  /*0d90*/  IMAD.MOV.U32 R8, RZ, RZ, RZ ;  /* 0x000000ffff087224 */ /* 0x002fe400078e00ff */
[----:B------:R-:W-:-:S04]  /*0da0*/  IMAD R13, R14, R11, RZ ;  /* 0x0000000b0e0d7224 */ /* 0x000fc800078e02ff */
[----:B------:R-:W-:Y:S01]  /*0db0*/  IMAD.HI.U32 R5, R5, R13, R4 ;  /* 0x0000000d05057227 */ /* 0x000fe200078e0004 */
[----:B------:R-:W-:Y:S02]  /*0dc0*/  IABS R13, R38 ;  /* 0x00000026000d7213 */ /* 0x000fe40000000000 */
[----:B------:R-:W-:Y:S01]  /*0dd0*/  IABS R38, R72 ;  /* 0x0000004800267213 */ /* 0x000fe20000000000 */
[----:B---3--:R-:W-:Y:S02]  /*0de0*/  IMAD.MOV R4, RZ, RZ, -R9 ;  /* 0x000000ffff047224 */ /* 0x008fe400078e0a09 */
[----:B------:R-:W-:-:S04]  /*0df0*/  IMAD.HI.U32 R5, R5, R6, RZ ;  /* 0x0000000605057227 */ /* 0x000fc800078e00ff */
[----:B------:R-:W-:-:S04]  /*0e00*/  IMAD.MOV R5, RZ, RZ, -R5 ;  /* 0x000000ffff057224 */ /* 0x000fc800078e0a05 */
[C---:B------:R-:W-:Y:S02]  /*0e10*/  IMAD R6, R11.reuse, R5, R6 ;  /* 0x000000050b067224 */ /* 0x040fe400078e0206 */
[----:B------:R-:W-:Y:S01]  /*0e20*/  IMAD R5, R4, R3, RZ ;  /* 0x0000000304057224 */ /* 0x000fe200078e02ff */
[----:B------:R-:W-:Y:S01]  /*0e30*/  IABS R4, R10 ;  /* 0x0000000a00047213 */ /* 0x000fe20000000000 */
[----:B------:R-:W-:Y:S01]  /*0e40*/  IMAD.MOV.U32 R10, RZ, RZ, R12 ;  /* 0x000000ffff0a7224 */ /* 0x000fe200078e000c */
[----:B------:R-:W-:Y:S01]  /*0e50*/  ISETP.GT.U32.AND P2, PT, R11, R6, PT ;  /* 0x000000060b00720c */ /* 0x000fe20003f44070 */
[----:B------:R-:W-:-:S04]  /*0e60*/  IMAD.HI.U32 R8, R9, R5, R8 ;  /* 0x0000000509087227 */ /* 0x000fc800078e0008 */
[----:B------:R-:W-:Y:S02]  /*0e70*/  IMAD.MOV.U32 R12, RZ, RZ, R4 ;  /* 0x000000ffff0c7224 */ /* 0x000fe400078e0004 */
[----:B------:R-:W-:-:S04]  /*0e80*/  IMAD.HI.U32 R4, R8, R10, RZ ;  /* 0x0000000a08047227 */ /* 0x000fc800078e00ff */
[----:B------:R-:W-:Y:S02]  /*0e90*/  IMAD.MOV R4, RZ, RZ, -R4 ;  /* 0x000000ffff047224 */ /* 0x000fe400078e0a04 */
[----:B------:R-:W-:Y:S01]  /*0ea0*/  @!P2 IMAD.IADD R6, R6, 0x1, -R11 ;  /* 0x000000010606a824 */ /* 0x000fe200078e0a0b */
[----:B------:R-:W-:Y:S01]  /*0eb0*/  ISETP.GE.AND P2, PT, R88, RZ, PT ;  /* 0x000000ff5800720c */ /* 0x000fe20003f46270 */
[----:B------:R-:W-:Y:S01]  /*0ec0*/  IMAD R4, R3, R4, R10 ;  /* 0x0000000403047224 */ /* 0x000fe200078e020a */
[----:B------:R-:W-:Y:S01]  /*0ed0*/  IABS R88, R57 ;  /* 0x0000003900587213 */ /* 0x000fe20000000000 */
[----:B------:R-:W-:Y:S01]  /*0ee0*/  IMAD.HI.U32 R7, R8, R13, RZ ;  /* 0x0000000d08077227 */ /* 0x000fe200078e00ff */
[----:B------:R-:W-:Y:S02]  /*0ef0*/  ISETP.GT.U32.AND P3, PT, R11, R6, PT ;  /* 0x000000060b00720c */ /* 0x000fe40003f64070 */
[----:B------:R-:W-:Y:S01]  /*0f00*/  ISETP.GT.U32.AND P6, PT, R3, R4, PT ;  /* 0x000000040300720c */ /* 0x000fe20003fc4070 */
[----:B------:R-:W-:-:S02]  /*0f10*/  IMAD.MOV R14, RZ, RZ, -R7 ;  /* 0x000000ffff0e7224 */ /* 0x000fc400078e0a07 */
[----:B------:R-:W-:-:S04]  /*0f20*/  IMAD.HI.U32 R5, R8, R12, RZ ;  /* 0x0000000c08057227 */ /* 0x000fc800078e00ff */
[C---:B------:R-:W-:Y:S01]  /*0f30*/  IMAD R7, R3.reuse, R14, R13 ;  /* 0x0000000e03077224 */ /* 0x040fe200078e020d */
[----:B------:R-:W-:Y:S01]  /*0f40*/  IABS R13, R21 ;  /* 0x00000015000d7213 */ /* 0x000fe20000000000 */
[----:B------:R-:W-:Y:S01]  /*0f50*/  IMAD.MOV R5, RZ, RZ, -R5 ;  /* 0x000000ffff057224 */ /* 0x000fe200078e0a05 */
[----:B------:R-:W-:Y:S01]  /*0f60*/  IABS R14, R19 ;  /* 0x00000013000e7213 */ /* 0x000fe20000000000 */
[----:B------:R-:W-:Y:S02]  /*0f70*/  @!P3 IMAD.IADD R6, R6, 0x1, -R11 ;  /* 0x000000010606b824 */ /* 0x000fe400078e0a0b */
[----:B------:R-:W-:Y:S02]  /*0f80*/  @!P6 IMAD.IADD R4, R4, 0x1, -R3 ;  /* 0x000000010404e824 */ /* 0x000fe400078e0a03 */
[----:B------:R-:W-:Y:S01]  /*0f90*/  @!P2 IMAD.MOV R6, RZ, RZ, -R6 ;  /* 0x000000ffff06a224 */ /* 0x000fe200078e0a06 */
[C---:B------:R-:W-:Y:S01]  /*0fa0*/  ISETP.GT.U32.AND P2, PT, R3.reuse, R7, PT ;  /* 0x000000070300720c */ /* 0x040fe20003f44070 */
[----:B------:R-:W-:Y:S01]  /*0fb0*/  IMAD.HI.U32 R9, R8, R16, RZ ;  /* 0x0000001008097227 */ /* 0x000fe200078e00ff */
[----:B------:R-:W-:-:S02]  /*0fc0*/  ISETP.GT.U32.AND P6, PT, R3, R4, PT ;  /* 0x000000040300720c */ /* 0x000fc40003fc4070 */
[----:B------:R-:W-:Y:S01]  /*0fd0*/  @!P5 LOP3.LUT R6, RZ, R44, RZ, 0x33, !PT ;  /* 0x0000002cff06d212 */ /* 0x000fe200078e33ff */
[C---:B------:R-:W-:Y:S01]  /*0fe0*/  IMAD R5, R3.reuse, R5, R12 ;  /* 0x0000000503057224 */ /* 0x040fe200078e020c */
[----:B------:R-:W-:Y:S01]  /*0ff0*/  IABS R44, R50 ;  /* 0x00000032002c7213 */ /* 0x000fe20000000000 */
[----:B------:R-:W-:Y:S02]  /*1000*/  IMAD.MOV R9, RZ, RZ, -R9 ;  /* 0x000000ffff097224 */ /* 0x000fe400078e0a09 */
[----:B------:R-:W-:Y:S01]  /*1010*/  IMAD.HI.U32 R10, R8, R13, RZ ;  /* 0x0000000d080a7227 */ /* 0x000fe200078e00ff */
[----:B------:R-:W-:-:S03]  /*1020*/  ISETP.GT.U32.AND P3, PT, R3, R5, PT ;  /* 0x000000050300720c */ /* 0x000fc60003f64070 */
[----:B------:R-:W-:Y:S01]  /*1030*/  IMAD R9, R3, R9, R16 ;  /* 0x0000000903097224 */ /* 0x000fe200078e0210 */
[----:B------:R-:W-:Y:S01]  /*1040*/  IABS R16, R18 ;  /* 0x0000001200107213 */ /* 0x000fe20000000000 */
[--C-:B------:R-:W-:Y:S01]  /*1050*/  @!P2 IMAD.IADD R7, R7, 0x1, -R3.reuse ;  /* 0x000000010707a824 */ /* 0x100fe200078e0a03 */
[----:B------:R-:W-:Y:S01]  /*1060*/  ISETP.GE.AND P2, PT, R25, RZ, PT ;  /* 0x000000ff1900720c */ /* 0x000fe20003f46270 */
[----:B------:R-:W-:Y:S01]  /*1070*/  @!P6 IMAD.IADD R4, R4, 0x1, -R3 ;  /* 0x000000010404e824 */ /* 0x000fe200078e0a03 */
[C---:B------:R-:W-:Y:S01]  /*1080*/  ISETP.GT.U32.AND P5, PT, R3.reuse, R9, PT ;  /* 0x000000090300720c */ /* 0x040fe20003fa4070 */
[C---:B------:R-:W-:Y:S01]  /*1090*/  IMAD.HI.U32 R11, R8.reuse, R14, RZ ;  /* 0x0000000e080b7227 */ /* 0x040fe200078e00ff */
[----:B------:R-:W-:Y:S02]  /*10a0*/  ISETP.GT.U32.AND P6, PT, R3, R7, PT ;  /* 0x000000070300720c */ /* 0x000fe40003fc4070 */
[----:B------:R-:W-:Y:S01]  /*10b0*/  IABS R25, R32 ;  /* 0x0000002000197213 */ /* 0x000fe20000000000 */
[----:B------:R-:W-:-:S04]  /*10c0*/  IMAD.HI.U32 R12, R8, R16, RZ ;  /* 0x00000010080c7227 */ /* 0x000fc800078e00ff */
[----:B------:R-:W-:Y:S02]  /*10d0*/  IMAD.MOV R10, RZ, RZ, -R10 ;  /* 0x000000ffff0a7224 */ /* 0x000fe400078e0a0a */
[----:B------:R-:W-:Y:S02]  /*10e0*/  @!P3 IMAD.IADD R5, R5, 0x1, -R3 ;  /* 0x000000010505b824 */ /* 0x000fe400078e0a03 */
[----:B------:R-:W-:Y:S02]  /*10f0*/  IMAD.MOV R11, RZ, RZ, -R11 ;  /* 0x000000ffff0b7224 */ /* 0x000fe400078e0a0b */
[----:B------:R-:W-:Y:S01]  /*1100*/  IMAD.MOV R12, RZ, RZ, -R12 ;  /* 0x000000ffff0c7224 */ /* 0x000fe200078e0a0c */
[C---:B------:R-:W-:Y:S01]  /*1110*/  ISETP.GT.U32.AND P3, PT, R3.reuse, R5, PT ;  /* 0x000000050300720c */ /* 0x040fe20003f64070 */
[C---:B------:R-:W-:Y:S02]  /*1120*/  IMAD R10, R3.reuse, R10, R13 ;  /* 0x0000000a030a7224 */ /* 0x040fe400078e020d */
[C---:B------:R-:W-:Y:S01]  /*1130*/  IMAD R11, R3.reuse, R11, R14 ;  /* 0x0000000b030b7224 */ /* 0x040fe200078e020e */
[----:B------:R-:W-:Y:S01]  /*1140*/  IABS R14, R17 ;  /* 0x00000011000e7213 */ /* 0x000fe20000000000 */
[----:B------:R-:W-:Y:S01]  /*1150*/  IMAD R12, R3, R12, R16 ;  /* 0x0000000c030c7224 */ /* 0x000fe200078e0210 */
[----:B------:R-:W-:Y:S01]  /*1160*/  IABS R16, R20 ;  /* 0x0000001400107213 */ /* 0x000fe20000000000 */
[--C-:B------:R-:W-:Y:S01]  /*1170*/  @!P5 IMAD.IADD R9, R9, 0x1, -R3.reuse ;  /* 0x000000010909d824 */ /* 0x100fe200078e0a03 */
[C---:B------:R-:W-:Y:S01]  /*1180*/  ISETP.GT.U32.AND P5, PT, R3.reuse, R10, PT ;  /* 0x0000000a0300720c */ /* 0x040fe20003fa4070 */
[----:B------:R-:W-:Y:S01]  /*1190*/  @!P0 IMAD.MOV R4, RZ, RZ, -R4 ;  /* 0x000000ffff048224 */ /* 0x000fe200078e0a04 */
[----:B------:R-:W-:Y:S01]  /*11a0*/  ISETP.GT.U32.AND P0, PT, R3, R11, PT ;  /* 0x0000000b0300720c */ /* 0x000fe20003f04070 */
[--C-:B------:R-:W-:Y:S01]  /*11b0*/  @!P6 IMAD.IADD R7, R7, 0x1, -R3.reuse ;  /* 0x000000010707e824 */ /* 0x100fe200078e0a03 */
[----:B------:R-:W-:Y:S01]  /*11c0*/  ISETP.GT.U32.AND P6, PT, R3, R12, PT ;  /* 0x0000000c0300720c */ /* 0x000fe20003fc4070 */
[----:B------:R-:W-:Y:S01]  /*11d0*/  @!P3 IMAD.IADD R5, R5, 0x1, -R3 ;  /* 0x000000010505b824 */ /* 0x000fe200078e0a03 */
[----:B------:R-:W-:Y:S01]  /*11e0*/  ISETP.GT.U32.AND P3, PT, R3, R9, PT ;  /* 0x000000090300720c */ /* 0x000fe20003f64070 */
[----:B------:R-:W-:-:S04]  /*11f0*/  IMAD.HI.U32 R13, R8, R14, RZ ;  /* 0x0000000e080d7227 */ /* 0x000fc800078e00ff */
[----:B------:R-:W-:Y:S02]  /*1200*/  IMAD.MOV R13, RZ, RZ, -R13 ;  /* 0x000000ffff0d7224 */ /* 0x000fe400078e0a0d */
[--C-:B------:R-:W-:Y:S01]  /*1210*/  @!P5 IMAD.IADD R10, R10, 0x1, -R3.reuse ;  /* 0x000000010a0ad824 */ /* 0x100fe200078e0a03 */
[----:B------:R-:W-:Y:S01]  /*1220*/  ISETP.GE.AND P5, PT, R18, RZ, PT ;  /* 0x000000ff1200720c */ /* 0x000fe20003fa6270 */
[--C-:B------:R-:W-:Y:S01]  /*1230*/  @!P0 IMAD.IADD R11, R11, 0x1, -R3.reuse ;  /* 0x000000010b0b8824 */ /* 0x100fe200078e0a03 */
[----:B------:R-:W-:Y:S01]  /*1240*/  IABS R18, R22 ;  /* 0x0000001600127213 */ /* 0x000fe20000000000 */
[--C-:B------:R-:W-:Y:S01]  /*1250*/  @!P6 IMAD.IADD R12, R12, 0x1, -R3.reuse ;  /* 0x000000010c0ce824 */ /* 0x100fe200078e0a03 */
[----:B------:R-:W-:Y:S01]  /*1260*/  ISETP.GT.U32.AND P0, PT, R3, R10, PT ;  /* 0x0000000a0300720c */ /* 0x000fe20003f04070 */
[----:B------:R-:W-:Y:S01]  /*1270*/  @!P3 IMAD.IADD R9, R9, 0x1, -R3 ;  /* 0x000000010909b824 */ /* 0x000fe200078e0a03 */
[----:B------:R-:W-:Y:S01]  /*1280*/  ISETP.GE.AND P3, PT, R19, RZ, PT ;  /* 0x000000ff1300720c */ /* 0x000fe20003f66270 */
[----:B------:R-:W-:Y:S01]  /*1290*/  @!P4 IMAD.MOV R7, RZ, RZ, -R7 ;  /* 0x000000ffff07c224 */ /* 0x000fe200078e0a07 */
[C---:B------:R-:W-:Y:S01]  /*12a0*/  ISETP.GT.U32.AND P6, PT, R3.reuse, R12, PT ;  /* 0x0000000c0300720c */ /* 0x040fe20003fc4070 */
[C---:B------:R-:W-:Y:S01]  /*12b0*/  IMAD R13, R3.reuse, R13, R14 ;  /* 0x0000000d030d7224 */ /* 0x040fe200078e020e */
[----:B------:R-:W-:Y:S01]  /*12c0*/  ISETP.GT.U32.AND P4, PT, R3, R11, PT ;  /* 0x0000000b0300720c */ /* 0x000fe20003f84070 */
[----:B------:R-:W-:Y:S01]  /*12d0*/  IMAD.HI.U32 R14, R8, R16, RZ ;  /* 0x00000010080e7227 */ /* 0x000fe200078e00ff */
[----:B------:R-:W-:-:S03]  /*12e0*/  IABS R19, R24 ;  /* 0x0000001800137213 */ /* 0x000fc60000000000 */
[----:B------:R-:W-:Y:S02]  /*12f0*/  IMAD.MOV R14, RZ, RZ, -R14 ;  /* 0x000000ffff0e7224 */ /* 0x000fe400078e0a0e */
[----:B------:R-:W-:Y:S01]  /*1300*/  @!P0 IMAD.IADD R10, R10, 0x1, -R3 ;  /* 0x000000010a0a8824 */ /* 0x000fe200078e0a03 */
[----:B------:R-:W-:Y:S01]  /*1310*/  ISETP.GE.AND P0, PT, R17, RZ, PT ;  /* 0x000000ff1100720c */ /* 0x000fe20003f06270 */
[----:B------:R-:W-:-:S04]  /*1320*/  IMAD.HI.U32 R17, R8, R19, RZ ;  /* 0x0000001308117227 */ /* 0x000fc800078e00ff */
[----:B------:R-:W-:Y:S01]  /*1330*/  @!P6 IMAD.IADD R12, R12, 0x1, -R3 ;  /* 0x000000010c0ce824 */ /* 0x000fe200078e0a03 */
[----:B------:R-:W-:Y:S01]  /*1340*/  ISETP.GE.AND P6, PT, R20, RZ, PT ;  /* 0x000000ff1400720c */ /* 0x000fe20003fc6270 */
[C---:B------:R-:W-:Y:S02]  /*1350*/  IMAD R14, R3.reuse, R14, R16 ;  /* 0x0000000e030e7224 */ /* 0x040fe400078e0210 */
[----:B------:R-:W-:Y:S02]  /*1360*/  IMAD.MOV R20, RZ, RZ, -R17 ;  /* 0x000000ffff147224 */ /* 0x000fe400078e0a11 */
[----:B------:R-:W-:Y:S01]  /*1370*/  @!P2 IMAD.MOV R9, RZ, RZ, -R9 ;  /* 0x000000ffff09a224 */ /* 0x000fe200078e0a09 */
[----:B------:R-:W-:Y:S01]  /*1380*/  ISETP.GT.U32.AND P2, PT, R3, R13, PT ;  /* 0x0000000d0300720c */ /* 0x000fe20003f44070 */
[----:B------:R-:W-:Y:S01]  /*1390*/  @!P4 IMAD.IADD R11, R11, 0x1, -R3 ;  /* 0x000000010b0bc824 */ /* 0x000fe200078e0a03 */
[C---:B------:R-:W-:Y:S01]  /*13a0*/  ISETP.GT.U32.AND P4, PT, R3.reuse, R14, PT ;  /* 0x0000000e0300720c */ /* 0x040fe20003f84070 */
[----:B------:R-:W-:Y:S01]  /*13b0*/  IMAD R17, R3, R20, R19 ;  /* 0x0000001403117224 */ /* 0x000fe200078e0213 */
[----:B------:R-:W-:Y:S01]  /*13c0*/  IABS R20, R35 ;  /* 0x0000002300147213 */ /* 0x000fe20000000000 */
[----:B------:R-:W-:Y:S01]  /*13d0*/  @!P1 IMAD.MOV R5, RZ, RZ, -R5 ;  /* 0x000000ffff059224 */ /* 0x000fe200078e0a05 */
[----:B------:R-:W-:Y:S01]  /*13e0*/  ISETP.GE.AND P1, PT, R21, RZ, PT ;  /* 0x000000ff1500720c */ /* 0x000fe20003f26270 */
[----:B------:R-:W-:Y:S01]  /*13f0*/  @!P5 IMAD.MOV R12, RZ, RZ, -R12 ;  /* 0x000000ffff0cd224 */ /* 0x000fe200078e0a0c */
[----:B------:R-:W-:Y:S01]  /*1400*/  ISETP.GT.U32.AND P5, PT, R3, R17, PT ;  /* 0x000000110300720c */ /* 0x000fe20003fa4070 */
[----:B------:R-:W-:Y:S01]  /*1410*/  IMAD.HI.U32 R16, R8, R18, RZ ;  /* 0x0000001208107227 */ /* 0x000fe200078e00ff */
[----:B------:R-:W-:-:S03]  /*1420*/  IABS R21, R23 ;  /* 0x0000001700157213 */ /* 0x000fc60000000000 */
[----:B------:R-:W-:Y:S02]  /*1430*/  IMAD.MOV R16, RZ, RZ, -R16 ;  /* 0x000000ffff107224 */ /* 0x000fe400078e0a10 */
[--C-:B------:R-:W-:Y:S01]  /*1440*/  @!P2 IMAD.IADD R13, R13, 0x1, -R3.reuse ;  /* 0x000000010d0da824 */ /* 0x100fe200078e0a03 */
[----:B------:R-:W-:Y:S01]  /*1450*/  ISETP.GE.AND P2, PT, R22, RZ, PT ;  /* 0x000000ff1600720c */ /* 0x000fe20003f46270 */
[C---:B------:R-:W-:Y:S01]  /*1460*/  IMAD R16, R3.reuse, R16, R18 ;  /* 0x0000001003107224 */ /* 0x040fe200078e0212 */
[----:B------:R-:W-:Y:S01]  /*1470*/  IABS R22, R34 ;  /* 0x0000002200167213 */ /* 0x000fe20000000000 */
[----:B------:R-:W-:Y:S02]  /*1480*/  @!P4 IMAD.IADD R14, R14, 0x1, -R3 ;  /* 0x000000010e0ec824 */ /* 0x000fe400078e0a03 */
[----:B------:R-:W-:Y:S01]  /*1490*/  IMAD.HI.U32 R19, R8, R20, RZ ;  /* 0x0000001408137227 */ /* 0x000fe200078e00ff */
[----:B------:R-:W-:-:S03]  /*14a0*/  ISETP.GT.U32.AND P4, PT, R3, R16, PT ;  /* 0x000000100300720c */ /* 0x000fc60003f84070 */
[----:B------:R-:W-:Y:S01]  /*14b0*/  @!P1 IMAD.MOV R10, RZ, RZ, -R10 ;  /* 0x000000ffff0a9224 */ /* 0x000fe200078e0a0a */
[C---:B------:R-:W-:Y:S01]  /*14c0*/  ISETP.GT.U32.AND P1, PT, R3.reuse, R13, PT ;  /* 0x0000000d0300720c */ /* 0x040fe20003f24070 */
[----:B------:R-:W-:Y:S01]  /*14d0*/  @!P3 IMAD.MOV R11, RZ, RZ, -R11 ;  /* 0x000000ffff0bb224 */ /* 0x000fe200078e0a0b */
[----:B------:R-:W-:Y:S01]  /*14e0*/  ISETP.GT.U32.AND P3, PT, R3, R14, PT ;  /* 0x0000000e0300720c */ /* 0x000fe20003f64070 */
[----:B------:R-:W-:Y:S02]  /*14f0*/  @!P5 IMAD.IADD R17, R17, 0x1, -R3 ;  /* 0x000000011111d824 */ /* 0x000fe400078e0a03 */
[----:B------:R-:W-:Y:S02]  /*1500*/  IMAD.MOV R19, RZ, RZ, -R19 ;  /* 0x000000ffff137224 */ /* 0x000fe400078e0a13 */
[----:B------:R-:W-:Y:S01]  /*1510*/  IMAD.HI.U32 R18, R8, R21, RZ ;  /* 0x0000001508127227 */ /* 0x000fe200078e00ff */
[----:B------:R-:W-:-:S03]  /*1520*/  ISETP.GT.U32.AND P5, PT, R3, R17, PT ;  /* 0x000000110300720c */ /* 0x000fc60003fa4070 */
[----:B------:R-:W-:Y:S02]  /*1530*/  IMAD R19, R3, R19, R20 ;  /* 0x0000001303137224 */ /* 0x000fe400078e0214 */
[----:B------:R-:W-:-:S04]  /*1540*/  IMAD.HI.U32 R20, R8, R22, RZ ;  /* 0x0000001608147227 */ /* 0x000fc800078e00ff */
[----:B------:R-:W-:Y:S02]  /*1550*/  IMAD.MOV R20, RZ, RZ, -R20 ;  /* 0x000000ffff147224 */ /* 0x000fe400078e0a14 */
[--C-:B------:R-:W-:Y:S01]  /*1560*/  @!P1 IMAD.IADD R13, R13, 0x1, -R3.reuse ;  /* 0x000000010d0d9824 */ /* 0x100fe200078e0a03 */
[----:B------:R-:W-:Y:S01]  /*1570*/  ISETP.GE.AND P1, PT, R24, RZ, PT ;  /* 0x000000ff1800720c */ /* 0x000fe20003f26270 */
[--C-:B------:R-:W-:Y:S02]  /*1580*/  @!P3 IMAD.IADD R14, R14, 0x1, -R3.reuse ;  /* 0x000000010e0eb824 */ /* 0x100fe400078e0a03 */
[----:B------:R-:W-:Y:S01]  /*1590*/  @!P4 IMAD.IADD R16, R16, 0x1, -R3 ;  /* 0x000000011010c824 */ /* 0x000fe200078e0a03 */
[----:B------:R-:W-:Y:S01]  /*15a0*/  ISETP.GE.AND P4, PT, R23, RZ, PT ;  /* 0x000000ff1700720c */ /* 0x000fe20003f86270 */
[----:B------:R-:W-:Y:S01]  /*15b0*/  IMAD.MOV R18, RZ, RZ, -R18 ;  /* 0x000000ffff127224 */ /* 0x000fe200078e0a12 */
[----:B------:R-:W-:Y:S01]  /*15c0*/  IABS R23, R33 ;  /* 0x0000002100177213 */ /* 0x000fe20000000000 */
[----:B------:R-:W-:-:S02]  /*15d0*/  IMAD R20, R3, R20, R22 ;  /* 0x0000001403147224 */ /* 0x000fc400078e0216 */
[----:B------:R-:W-:Y:S01]  /*15e0*/  @!P0 IMAD.MOV R13, RZ, RZ, -R13 ;  /* 0x000000ffff0d8224 */ /* 0x000fe200078e0a0d */
[C---:B------:R-:W-:Y:S01]  /*15f0*/  ISETP.GT.U32.AND P0, PT, R3.reuse, R16, PT ;  /* 0x000000100300720c */ /* 0x040fe20003f04070 */
[----:B------:R-:W-:Y:S01]  /*1600*/  @!P6 IMAD.MOV R14, RZ, RZ, -R14 ;  /* 0x000000ffff0ee224 */ /* 0x000fe200078e0a0e */
[C---:B------:R-:W-:Y:S01]  /*1610*/  ISETP.GT.U32.AND P6, PT, R3.reuse, R19, PT ;  /* 0x000000130300720c */ /* 0x040fe20003fc4070 */
[----:B------:R-:W-:Y:S02]  /*1620*/  IMAD R18, R3, R18, R21 ;  /* 0x0000001203127224 */ /* 0x000fe400078e0215 */
[----:B------:R-:W-:Y:S01]  /*1630*/  @!P5 IMAD.IADD R17, R17, 0x1, -R3 ;  /* 0x000000011111d824 */ /* 0x000fe200078e0a03 */
[C---:B------:R-:W-:Y:S01]  /*1640*/  ISETP.GT.U32.AND P5, PT, R3.reuse, R20, PT ;  /* 0x000000140300720c */ /* 0x040fe20003fa4070 */
[----:B------:R-:W-:Y:S01]  /*1650*/  IMAD.HI.U32 R22, R8, R25, RZ ;  /* 0x0000001908167227 */ /* 0x000fe200078e00ff */
[----:B------:R-:W-:-:S03]  /*1660*/  ISETP.GT.U32.AND P3, PT, R3, R18, PT ;  /* 0x000000120300720c */ /* 0x000fc60003f64070 */
[----:B------:R-:W-:-:S04]  /*1670*/  IMAD.HI.U32 R21, R8, R23, RZ ;  /* 0x0000001708157227 */ /* 0x000fc800078e00ff */
[----:B------:R-:W-:Y:S02]  /*1680*/  IMAD.MOV R22, RZ, RZ, -R22 ;  /* 0x000000ffff167224 */ /* 0x000fe400078e0a16 */
[----:B------:R-:W-:Y:S02]  /*1690*/  IMAD.MOV R24, RZ, RZ, -R21 ;  /* 0x000000ffff187224 */ /* 0x000fe400078e0a15 */
[--C-:B------:R-:W-:Y:S01]  /*16a0*/  @!P0 IMAD.IADD R16, R16, 0x1, -R3.reuse ;  /* 0x0000000110108824 */ /* 0x100fe200078e0a03 */
[----:B------:R-:W-:Y:S01]  /*16b0*/  ISETP.GE.AND P0, PT, R35, RZ, PT ;  /* 0x000000ff2300720c */ /* 0x000fe20003f06270 */
[----:B------:R-:W-:Y:S01]  /*16c0*/  @!P6 IMAD.IADD R19, R19, 0x1, -R3 ;  /* 0x000000011313e824 */ /* 0x000fe200078e0a03 */
[----:B------:R-:W-:Y:S01]  /*16d0*/  IABS R35, R41 ;  /* 0x0000002900237213 */ /* 0x000fe20000000000 */
[C---:B------:R-:W-:Y:S01]  /*16e0*/  IMAD R22, R3.reuse, R22, R25 ;  /* 0x0000001603167224 */ /* 0x040fe200078e0219 */
[----:B------:R-:W-:Y:S01]  /*16f0*/  IABS R25, R31 ;  /* 0x0000001f00197213 */ /* 0x000fe20000000000 */
[----:B------:R-:W-:Y:S01]  /*1700*/  IMAD R21, R3, R24, R23 ;  /* 0x0000001803157224 */ /* 0x000fe200078e0217 */
[----:B------:R-:W-:Y:S01]  /*1710*/  IABS R24, R26 ;  /* 0x0000001a00187213 */ /* 0x000fe20000000000 */
[----:B------:R-:W-:-:S02]  /*1720*/  @!P5 IMAD.IADD R20, R20, 0x1, -R3 ;  /* 0x000000011414d824 */ /* 0x000fc400078e0a03 */
[----:B------:R-:W-:Y:S01]  /*1730*/  @!P2 IMAD.MOV R16, RZ, RZ, -R16 ;  /* 0x000000ffff10a224 */ /* 0x000fe200078e0a10 */
[C---:B------:R-:W-:Y:S01]  /*1740*/  ISETP.GT.U32.AND P2, PT, R3.reuse, R19, PT ;  /* 0x000000130300720c */ /* 0x040fe20003f44070 */
[----:B------:R-:W-:Y:S01]  /*1750*/  @!P1 IMAD.MOV R17, RZ, RZ, -R17 ;  /* 0x000000ffff119224 */ /* 0x000fe200078e0a11 */
[C---:B------:R-:W-:Y:S01]  /*1760*/  ISETP.GT.U32.AND P1, PT, R3.reuse, R22, PT ;  /* 0x000000160300720c */ /* 0x040fe20003f24070 */
[----:B------:R-:W-:Y:S01]  /*1770*/  @!P3 IMAD.IADD R18, R18, 0x1, -R3 ;  /* 0x000000011212b824 */ /* 0x000fe200078e0a03 */
[C---:B------:R-:W-:Y:S01]  /*1780*/  ISETP.GT.U32.AND P5, PT, R3.reuse, R20, PT ;  /* 0x000000140300720c */ /* 0x040fe20003fa4070 */
[----:B------:R-:W-:Y:S01]  /*1790*/  IMAD.HI.U32 R23, R8, R24, RZ ;  /* 0x0000001808177227 */ /* 0x000fe200078e00ff */
[C---:B------:R-:W-:Y:S02]  /*17a0*/  ISETP.GT.U32.AND P6, PT, R3.reuse, R21, PT ;  /* 0x000000150300720c */ /* 0x040fe40003fc4070 */
[----:B------:R-:W-:Y:S01]  /*17b0*/  ISETP.GT.U32.AND P3, PT, R3, R18, PT ;  /* 0x000000120300720c */ /* 0x000fe20003f64070 */
[----:B------:R-:W-:-:S04]  /*17c0*/  IMAD.MOV R23, RZ, RZ, -R23 ;  /* 0x000000ffff177224 */ /* 0x000fc800078e0a17 */
[----:B------:R-:W-:Y:S02]  /*17d0*/  IMAD R23, R3, R23, R24 ;  /* 0x0000001703177224 */ /* 0x000fe400078e0218 */
[--C-:B------:R-:W-:Y:S01]  /*17e0*/  @!P2 IMAD.IADD R19, R19, 0x1, -R3.reuse ;  /* 0x000000011313a824 */ /* 0x100fe200078e0a03 */
[----:B------:R-:W-:Y:S01]  /*17f0*/  ISETP.GE.AND P2, PT, R32, RZ, PT ;  /* 0x000000ff2000720c */ /* 0x000fe20003f46270 */
[--C-:B------:R-:W-:Y:S01]  /*1800*/  @!P1 IMAD.IADD R22, R22, 0x1, -R3.reuse ;  /* 0x0000000116169824 */ /* 0x100fe200078e0a03 */
[----:B------:R-:W-:Y:S01]  /*1810*/  ISETP.GE.AND P1, PT, R26, RZ, PT ;  /* 0x000000ff1a00720c */ /* 0x000fe20003f26270 */
[----:B------:R-:W-:Y:S01]  /*1820*/  @!P5 IMAD.IADD R20, R20, 0x1, -R3 ;  /* 0x000000011414d824 */ /* 0x000fe200078e0a03 */
[C---:B------:R-:W-:Y:S01]  /*1830*/  ISETP.GT.U32.AND P5, PT, R3.reuse, R23, PT ;  /* 0x000000170300720c */ /* 0x040fe20003fa4070 */
[----:B------:R-:W-:Y:S01]  /*1840*/  @!P0 IMAD.MOV R19, RZ, RZ, -R19 ;  /* 0x000000ffff138224 */ /* 0x000fe200078e0a13 */
[----:B------:R-:W-:Y:S01]  /*1850*/  ISETP.GT.U32.AND P0, PT, R3, R22, PT ;  /* 0x000000160300720c */ /* 0x000fe20003f04070 */
[----:B------:R-:W-:Y:S01]  /*1860*/  @!P3 IMAD.IADD R18, R18, 0x1, -R3 ;  /* 0x000000011212b824 */ /* 0x000fe200078e0a03 */
[----:B------:R-:W-:Y:S01]  /*1870*/  ISETP.GE.AND P3, PT, R34, RZ, PT ;  /* 0x000000ff2200720c */ /* 0x000fe20003f66270 */
[----:B------:R-:W-:Y:S01]  /*1880*/  IMAD.HI.U32 R24, R8, R25, RZ ;  /* 0x0000001908187227 */ /* 0x000fe200078e00ff */
[----:B------:R-:W-:-:S02]  /*1890*/  IABS R26, R27 ;  /* 0x0000001b001a7213 */ /* 0x000fc40000000000 */
[----:B------:R-:W-:Y:S01]  /*18a0*/  IABS R32, R37 ;  /* 0x0000002500207213 */ /* 0x000fe20000000000 */
[----:B------:R-:W-:Y:S02]  /*18b0*/  IMAD.MOV R24, RZ, RZ, -R24 ;  /* 0x000000ffff187224 */ /* 0x000fe400078e0a18 */
[----:B------:R-:W-:Y:S01]  /*18c0*/  @!P6 IMAD.IADD R21, R21, 0x1, -R3 ;  /* 0x000000011515e824 */ /* 0x000fe200078e0a03 */
[----:B------:R-:W-:Y:S01]  /*18d0*/  ISETP.GE.AND P6, PT, R33, RZ, PT ;  /* 0x000000ff2100720c */ /* 0x000fe20003fc6270 */
[----:B------:R-:W-:Y:S01]  /*18e0*/  IMAD R24, R3, R24, R25 ;  /* 0x0000001803187224 */ /* 0x000fe200078e0219 */
[----:B------:R-:W-:Y:S01]  /*18f0*/  IABS R33, R36 ;  /* 0x0000002400217213 */ /* 0x000fe20000000000 */
[--C-:B------:R-:W-:Y:S01]  /*1900*/  @!P5 IMAD.IADD R23, R23, 0x1, -R3.reuse ;  /* 0x000000011717d824 */ /* 0x100fe200078e0a03 */
[----:B------:R-:W-:Y:S01]  /*1910*/  ISETP.GE.AND P5, PT, R27, RZ, PT ;  /* 0x000000ff1b00720c */ /* 0x000fe20003fa6270 */
[----:B------:R-:W-:Y:S01]  /*1920*/  @!P0 IMAD.IADD R22, R22, 0x1, -R3 ;  /* 0x0000000116168824 */ /* 0x000fe200078e0a03 */
[C---:B------:R-:W-:Y:S01]  /*1930*/  ISETP.GT.U32.AND P0, PT, R3.reuse, R24, PT ;  /* 0x000000180300720c */ /* 0x040fe20003f04070 */
[----:B------:R-:W-:Y:S01]  /*1940*/  @!P3 IMAD.MOV R20, RZ, RZ, -R20 ;  /* 0x000000ffff14b224 */ /* 0x000fe200078e0a14 */
[----:B------:R-:W-:Y:S01]  /*1950*/  ISETP.GT.U32.AND P3, PT, R3, R23, PT ;  /* 0x000000170300720c */ /* 0x000fe20003f64070 */
[----:B------:R-:W-:Y:S01]  /*1960*/  IMAD.HI.U32 R25, R8, R26, RZ ;  /* 0x0000001a08197227 */ /* 0x000fe200078e00ff */
[----:B------:R-:W-:-:S03]  /*1970*/  IABS R27, R29 ;  /* 0x0000001d001b7213 */ /* 0x000fc60000000000 */
[----:B------:R-:W-:Y:S02]  /*1980*/  IMAD.MOV R25, RZ, RZ, -R25 ;  /* 0x000000ffff197224 */ /* 0x000fe400078e0a19 */
[----:B------:R-:W-:Y:S01]  /*1990*/  @!P4 IMAD.MOV R18, RZ, RZ, -R18 ;  /* 0x000000ffff12c224 */ /* 0x000fe200078e0a12 */
[C---:B------:R-:W-:Y:S01]  /*19a0*/  ISETP.GT.U32.AND P4, PT, R3.reuse, R21, PT ;  /* 0x000000150300720c */ /* 0x040fe20003f84070 */
[----:B------:R-:W-:Y:S02]  /*19b0*/  IMAD R25, R3, R25, R26 ;  /* 0x0000001903197224 */ /* 0x000fe400078e021a */
[--C-:B------:R-:W-:Y:S02]  /*19c0*/  @!P0 IMAD.IADD R24, R24, 0x1, -R3.reuse ;  /* 0x0000000118188824 */ /* 0x100fe400078e0a03 */
[----:B------:R-:W-:Y:S01]  /*19d0*/  @!P3 IMAD.IADD R23, R23, 0x1, -R3 ;  /* 0x000000011717b824 */ /* 0x000fe200078e0a03 */
[C---:B------:R-:W-:Y:S01]  /*19e0*/  ISETP.GT.U32.AND P3, PT, R3.reuse, R25, PT ;  /* 0x000000190300720c */ /* 0x040fe20003f64070 */
[----:B------:R-:W-:Y:S01]  /*19f0*/  IMAD.HI.U32 R26, R8, R27, RZ ;  /* 0x0000001b081a7227 */ /* 0x000fe200078e00ff */
[----:B------:R-:W-:-:S03]  /*1a00*/  ISETP.GT.U32.AND P0, PT, R3, R24, PT ;  /* 0x000000180300720c */ /* 0x000fc60003f04070 */
[----:B------:R-:W-:Y:S02]  /*1a10*/  IMAD.MOV R26, RZ, RZ, -R26 ;  /* 0x000000ffff1a7224 */ /* 0x000fe400078e0a1a */
[----:B------:R-:W-:Y:S01]  /*1a20*/  @!P4 IMAD.IADD R21, R21, 0x1, -R3 ;  /* 0x000000011515c824 */ /* 0x000fe200078e0a03 */
[----:B------:R-:W-:Y:S01]  /*1a30*/  ISETP.GE.AND P4, PT, R31, RZ, PT ;  /* 0x000000ff1f00720c */ /* 0x000fe20003f86270 */
[----:B------:R-:W-:Y:S01]  /*1a40*/  IMAD R26, R3, R26, R27 ;  /* 0x0000001a031a7224 */ /* 0x000fe200078e021b */
[----:B------:R-:W-:Y:S01]  /*1a50*/  IABS R31, R30 ;  /* 0x0000001e001f7213 */ /* 0x000fe20000000000 */
[----:B------:R-:W-:Y:S01]  /*1a60*/  @!P6 IMAD.MOV R21, RZ, RZ, -R21 ;  /* 0x000000ffff15e224 */ /* 0x000fe200078e0a15 */
[----:B------:R-:W-:Y:S01]  /*1a70*/  ISETP.GE.AND P6, PT, R29, RZ, PT ;  /* 0x000000ff1d00720c */ /* 0x000fe20003fc6270 */
[--C-:B------:R-:W-:Y:S01]  /*1a80*/  @!P3 IMAD.IADD R25, R25, 0x1, -R3.reuse ;  /* 0x000000011919b824 */ /* 0x100fe200078e0a03 */
[----:B------:R-:W-:Y:S01]  /*1a90*/  IABS R29, R28 ;  /* 0x0000001c001d7213 */ /* 0x000fe20000000000 */
[----:B------:R-:W-:Y:S01]  /*1aa0*/  @!P0 IMAD.IADD R24, R24, 0x1, -R3 ;  /* 0x0000000118188824 */ /* 0x000fe200078e0a03 */
[C---:B------:R-:W-:Y:S01]  /*1ab0*/  ISETP.GT.U32.AND P0, PT, R3.reuse, R26, PT ;  /* 0x0000001a0300720c */ /* 0x040fe20003f04070 */
[----:B------:R-:W-:Y:S01]  /*1ac0*/  @!P1 IMAD.MOV R23, RZ, RZ, -R23 ;  /* 0x000000ffff179224 */ /* 0x000fe200078e0a17 */
[----:B------:R-:W-:Y:S01]  /*1ad0*/  ISETP.GT.U32.AND P3, PT, R3, R25, PT ;  /* 0x000000190300720c */ /* 0x000fe20003f64070 */
[----:B------:R-:W-:Y:S01]  /*1ae0*/  IMAD.HI.U32 R27, R8, R29, RZ ;  /* 0x0000001d081b7227 */ /* 0x000fe200078e00ff */
[----:B------:R-:W-:-:S03]  /*1af0*/  ISETP.GE.AND P1, PT, R30, RZ, PT ;  /* 0x000000ff1e00720c */ /* 0x000fc60003f26270 */
[----:B------:R-:W-:Y:S02]  /*1b00*/  IMAD.MOV R30, RZ, RZ, -R27 ;  /* 0x000000ffff1e7224 */ /* 0x000fe400078e0a1b */
[----:B------:R-:W-:Y:S01]  /*1b10*/  @!P2 IMAD.MOV R22, RZ, RZ, -R22 ;  /* 0x000000ffff16a224 */ /* 0x000fe200078e0a16 */
[----:B------:R-:W-:Y:S01]  /*1b20*/  ISETP.GE.AND P2, PT, R28, RZ, PT ;  /* 0x000000ff1c00720c */ /* 0x000fe20003f46270 */
[----:B------:R-:W-:Y:S02]  /*1b30*/  IMAD R27, R3, R30, R29 ;  /* 0x0000001e031b7224 */ /* 0x000fe400078e021d */
[----:B------:R-:W-:-:S04]  /*1b40*/  IMAD.HI.U32 R28, R8, R31, RZ ;  /* 0x0000001f081c7227 */ /* 0x000fc800078e00ff */
[--C-:B------:R-:W-:Y:S02]  /*1b50*/  @!P0 IMAD.IADD R26, R26, 0x1, -R3.reuse ;  /* 0x000000011a1a8824 */ /* 0x100fe400078e0a03 */
[----:B------:R-:W-:Y:S01]  /*1b60*/  @!P3 IMAD.IADD R25, R25, 0x1, -R3 ;  /* 0x000000011919b824 */ /* 0x000fe200078e0a03 */
[C---:B------:R-:W-:Y:S01]  /*1b70*/  ISETP.GT.U32.AND P3, PT, R3.reuse, R27, PT ;  /* 0x0000001b0300720c */ /* 0x040fe20003f64070 */
[----:B------:R-:W-:Y:S01]  /*1b80*/  IMAD.MOV R28, RZ, RZ, -R28 ;  /* 0x000000ffff1c7224 */ /* 0x000fe200078e0a1c */
[----:B------:R-:W-:Y:S01]  /*1b90*/  ISETP.GT.U32.AND P0, PT, R3, R26, PT ;  /* 0x0000001a0300720c */ /* 0x000fe20003f04070 */
[----:B------:R-:W-:-:S04]  /*1ba0*/  IMAD.HI.U32 R29, R8, R33, RZ ;  /* 0x00000021081d7227 */ /* 0x000fc800078e00ff */
[C---:B------:R-:W-:Y:S02]  /*1bb0*/  IMAD R31, R3.reuse, R28, R31 ;  /* 0x0000001c031f7224 */ /* 0x040fe400078e021f */
[----:B------:R-:W-:Y:S02]  /*1bc0*/  @!P4 IMAD.MOV R24, RZ, RZ, -R24 ;  /* 0x000000ffff18c224 */ /* 0x000fe400078e0a18 */
[----:B------:R-:W-:Y:S01]  /*1bd0*/  IMAD.MOV R34, RZ, RZ, -R29 ;  /* 0x000000ffff227224 */ /* 0x000fe200078e0a1d */
[----:B------:R-:W-:Y:S01]  /*1be0*/  ISETP.GT.U32.AND P4, PT, R3, R31, PT ;  /* 0x0000001f0300720c */ /* 0x000fe20003f84070 */
[----:B------:R-:W-:Y:S02]  /*1bf0*/  @!P3 IMAD.IADD R27, R27, 0x1, -R3 ;  /* 0x000000011b1bb824 */ /* 0x000fe400078e0a03 */
[C---:B------:R-:W-:Y:S01]  /*1c00*/  IMAD R29, R3.reuse, R34, R33 ;  /* 0x00000022031d7224 */ /* 0x040fe200078e0221 */
[----:B------:R-:W-:Y:S01]  /*1c10*/  IABS R33, R80 ;  /* 0x0000005000217213 */ /* 0x000fe20000000000 */
[----:B------:R-:W-:Y:S01]  /*1c20*/  @!P0 IMAD.IADD R26, R26, 0x1, -R3 ;  /* 0x000000011a1a8824 */ /* 0x000fe200078e0a03 */
[----:B------:R-:W-:Y:S01]  /*1c30*/  ISETP.GT.U32.AND P3, PT, R3, R27, PT ;  /* 0x0000001b0300720c */ /* 0x000fe20003f64070 */
[----:B------:R-:W-:-:S04]  /*1c40*/  IMAD.HI.U32 R28, R8, R32, RZ ;  /* 0x00000020081c7227 */ /* 0x000fc800078e00ff */
[----:B------:R-:W-:-:S04]  /*1c50*/  IMAD.HI.U32 R30, R8, R35, RZ ;  /* 0x00000023081e7227 */ /* 0x000fc800078e00ff */
[----:B------:R-:W-:Y:S01]  /*1c60*/  @!P6 IMAD.MOV R26, RZ, RZ, -R26 ;  /* 0x000000ffff1ae224 */ /* 0x000fe200078e0a1a */
[----:B------:R-:W-:Y:S01]  /*1c70*/  ISETP.GT.U32.AND P6, PT, R3, R29, PT ;  /* 0x0000001d0300720c */ /* 0x000fe20003fc4070 */
[----:B------:R-:W-:Y:S02]  /*1c80*/  IMAD.MOV R28, RZ, RZ, -R28 ;  /* 0x000000ffff1c7224 */ /* 0x000fe400078e0a1c */
[----:B------:R-:W-:Y:S02]  /*1c90*/  IMAD.MOV R30, RZ, RZ, -R30 ;  /* 0x000000ffff1e7224 */ /* 0x000fe400078e0a1e */
[----:B------:R-:W-:Y:S02]  /*1ca0*/  @!P4 IMAD.IADD R31, R31, 0x1, -R3 ;  /* 0x000000011f1fc824 */ /* 0x000fe400078e0a03 */
[C---:B------:R-:W-:Y:S02]  /*1cb0*/  IMAD R28, R3.reuse, R28, R32 ;  /* 0x0000001c031c7224 */ /* 0x040fe400078e0220 */
[C---:B------:R-:W-:Y:S01]  /*1cc0*/  IMAD R30, R3.reuse, R30, R35 ;  /* 0x0000001e031e7224 */ /* 0x040fe200078e0223 */
[C---:B------:R-:W-:Y:S01]  /*1cd0*/  ISETP.GT.U32.AND P4, PT, R3.reuse, R31, PT ;  /* 0x0000001f0300720c */ /* 0x040fe20003f84070 */
[----:B------:R-:W-:Y:S01]  /*1ce0*/  IMAD.HI.U32 R32, R8, R33, RZ ;  /* 0x0000002108207227 */ /* 0x000fe200078e00ff */
[----:B------:R-:W-:-:S02]  /*1cf0*/  ISETP.GT.U32.AND P0, PT, R3, R28, PT ;  /* 0x0000001c0300720c */ /* 0x000fc40003f04070 */
[----:B------:R-:W-:Y:S01]  /*1d00*/  IABS R35, R76 ;  /* 0x0000004c00237213 */ /* 0x000fe20000000000 */
[--C-:B------:R-:W-:Y:S01]  /*1d10*/  @!P3 IMAD.IADD R27, R27, 0x1, -R3.reuse ;  /* 0x000000011b1bb824 */ /* 0x100fe200078e0a03 */
[----:B------:R-:W-:Y:S01]  /*1d20*/  ISETP.GT.U32.AND P3, PT, R3, R30, PT ;  /* 0x0000001e0300720c */ /* 0x000fe20003f64070 */
[----:B------:R-:W-:Y:S02]  /*1d30*/  @!P6 IMAD.IADD R29, R29, 0x1, -R3 ;  /* 0x000000011d1de824 */ /* 0x000fe400078e0a03 */
[----:B------:R-:W-:Y:S02]  /*1d40*/  IMAD.MOV R32, RZ, RZ, -R32 ;  /* 0x000000ffff207224 */ /* 0x000fe400078e0a20 */
[----:B------:R-:W-:Y:S01]  /*1d50*/  @!P5 IMAD.MOV R25, RZ, RZ, -R25 ;  /* 0x000000ffff19d224 */ /* 0x000fe200078e0a19 */
[C---:B------:R-:W-:Y:S01]  /*1d60*/  ISETP.GT.U32.AND P6, PT, R3.reuse, R29, PT ;  /* 0x0000001d0300720c */ /* 0x040fe20003fc4070 */
[----:B------:R-:W-:Y:S01]  /*1d70*/  IMAD R32, R3, R32, R33 ;  /* 0x0000002003207224 */ /* 0x000fe200078e0221 */
[----:B------:R-:W-:Y:S01]  /*1d80*/  ISETP.GE.AND P5, PT, R37, RZ, PT ;  /* 0x000000ff2500720c */ /* 0x000fe20003fa6270 */
[----:B------:R-:W-:Y:S01]  /*1d90*/  IMAD.HI.U32 R33, R8, R35, RZ ;  /* 0x0000002308217227 */ /* 0x000fe200078e00ff */
[----:B------:R-:W-:-:S03]  /*1da0*/  IABS R37, R74 ;  /* 0x0000004a00257213 */ /* 0x000fc60000000000 */
[--C-:B------:R-:W-:Y:S01]  /*1db0*/  @!P4 IMAD.IADD R31, R31, 0x1, -R3.reuse ;  /* 0x000000011f1fc824 */ /* 0x100fe200078e0a03 */
[----:B------:R-:W-:Y:S01]  /*1dc0*/  ISETP.GE.AND P4, PT, R36, RZ, PT ;  /* 0x000000ff2400720c */ /* 0x000fe20003f86270 */
[----:B------:R-:W-:Y:S02]  /*1dd0*/  @!P0 IMAD.IADD R28, R28, 0x1, -R3 ;  /* 0x000000011c1c8824 */ /* 0x000fe400078e0a03 */
[----:B------:R-:W-:Y:S02]  /*1de0*/  IMAD.MOV R36, RZ, RZ, -R33 ;  /* 0x000000ffff247224 */ /* 0x000fe400078e0a21 */
[----:B------:R-:W-:Y:S01]  /*1df0*/  @!P3 IMAD.IADD R30, R30, 0x1, -R3 ;  /* 0x000000011e1eb824 */ /* 0x000fe200078e0a03 */
[C---:B------:R-:W-:Y:S01]  /*1e00*/  ISETP.GT.U32.AND P0, PT, R3.reuse, R28, PT ;  /* 0x0000001c0300720c */ /* 0x040fe20003f04070 */
[C---:B------:R-:W-:Y:S02]  /*1e10*/  IMAD R33, R3.reuse, R36, R35 ;  /* 0x0000002403217224 */ /* 0x040fe400078e0223 */
[----:B------:R-:W-:Y:S01]  /*1e20*/  IMAD.HI.U32 R34, R8, R37, RZ ;  /* 0x0000002508227227 */ /* 0x000fe200078e00ff */
[----:B------:R-:W-:-:S03]  /*1e30*/  ISETP.GT.U32.AND P3, PT, R3, R30, PT ;  /* 0x0000001e0300720c */ /* 0x000fc60003f64070 */
[----:B------:R-:W-:Y:S01]  /*1e40*/  @!P6 IMAD.IADD R29, R29, 0x1, -R3 ;  /* 0x000000011d1de824 */ /* 0x000fe200078e0a03 */
[----:B------:R-:W-:Y:S01]  /*1e50*/  ISETP.GT.U32.AND P6, PT, R3, R33, PT ;  /* 0x000000210300720c */ /* 0x000fe20003fc4070 */
[----:B------:R-:W-:-:S04]  /*1e60*/  IMAD.HI.U32 R35, R8, R38, RZ ;  /* 0x0000002608237227 */ /* 0x000fc800078e00ff */
[----:B------:R-:W-:Y:S02]  /*1e70*/  IMAD.MOV R34, RZ, RZ, -R34 ;  /* 0x000000ffff227224 */ /* 0x000fe400078e0a22 */
[----:B------:R-:W-:Y:S02]  /*1e80*/  IMAD.MOV R35, RZ, RZ, -R35 ;  /* 0x000000ffff237224 */ /* 0x000fe400078e0a23 */
[C---:B------:R-:W-:Y:S02]  /*1e90*/  IMAD R34, R3.reuse, R34, R37 ;  /* 0x0000002203227224 */ /* 0x040fe400078e0225 */
[--C-:B------:R-:W-:Y:S01]  /*1ea0*/  @!P0 IMAD.IADD R28, R28, 0x1, -R3.reuse ;  /* 0x000000011c1c8824 */ /* 0x100fe200078e0a03 */
[C---:B------:R-:W-:Y:S01]  /*1eb0*/  ISETP.GT.U32.AND P0, PT, R3.reuse, R32, PT ;  /* 0x000000200300720c */ /* 0x040fe20003f04070 */
[C---:B------:R-:W-:Y:S02]  /*1ec0*/  IMAD R35, R3.reuse, R35, R38 ;  /* 0x0000002303237224 */ /* 0x040fe400078e0226 */
[--C-:B------:R-:W-:Y:S01]  /*1ed0*/  @!P3 IMAD.IADD R30, R30, 0x1, -R3.reuse ;  /* 0x000000011e1eb824 */ /* 0x100fe200078e0a03 */
[----:B------:R-:W-:Y:S01]  /*1ee0*/  ISETP.GT.U32.AND P3, PT, R3, R34, PT ;  /* 0x000000220300720c */ /* 0x000fe20003f64070 */
[----:B------:R-:W-:Y:S01]  /*1ef0*/  @!P6 IMAD.IADD R33, R33, 0x1, -R3 ;  /* 0x000000012121e824 */ /* 0x000fe200078e0a03 */
[----:B------:R-:W-:Y:S01]  /*1f00*/  ISETP.GT.U32.AND P6, PT, R3, R35, PT ;  /* 0x000000230300720c */ /* 0x000fe20003fc4070 */
[----:B------:R-:W-:-:S02]  /*1f10*/  @!P5 IMAD.MOV R28, RZ, RZ, -R28 ;  /* 0x000000ffff1cd224 */ /* 0x000fc400078e0a1c */
[----:B------:R-:W-:Y:S01]  /*1f20*/  @!P1 IMAD.MOV R31, RZ, RZ, -R31 ;  /* 0x000000ffff1f9224 */ /* 0x000fe200078e0a1f */
[----:B------:R-:W-:Y:S01]  /*1f30*/  ISETP.GT.U32.AND P1, PT, R3, R33, PT ;  /* 0x000000210300720c */ /* 0x000fe20003f24070 */
[----:B------:R-:W-:-:S04]  /*1f40*/  IMAD.HI.U32 R37, R8, R40, RZ ;  /* 0x0000002808257227 */ /* 0x000fc800078e00ff */
[--C-:B------:R-:W-:Y:S01]  /*1f50*/  @!P0 IMAD.IADD R32, R32, 0x1, -R3.reuse ;  /* 0x0000000120208824 */ /* 0x100fe200078e0a03 */
[----:B------:R-:W-:Y:S01]  /*1f60*/  ISETP.GE.AND P0, PT, R41, RZ, PT ;  /* 0x000000ff2900720c */ /* 0x000fe20003f06270 */
[--C-:B------:R-:W-:Y:S01]  /*1f70*/  @!P3 IMAD.IADD R34, R34, 0x1, -R3.reuse ;  /* 0x000000012222b824 */ /* 0x100fe200078e0a03 */
[----:B------:R-:W-:Y:S01]  /*1f80*/  IABS R41, R42 ;  /* 0x0000002a00297213 */ /* 0x000fe20000000000 */
[----:B------:R-:W-:Y:S01]  /*1f90*/  @!P6 IMAD.IADD R35, R35, 0x1, -R3 ;  /* 0x000000012323e824 */ /* 0x000fe200078e0a03 */
[----:B------:R-:W-:Y:S01]  /*1fa0*/  ISETP.GE.AND P3, PT, R80, RZ, PT ;  /* 0x000000ff5000720c */ /* 0x000fe20003f66270 */
[C---:B------:R-:W-:Y:S01]  /*1fb0*/  IMAD.HI.U32 R36, R8.reuse, R39, RZ ;  /* 0x0000002708247227 */ /* 0x040fe200078e00ff */
[C---:B------:R-:W-:Y:S02]  /*1fc0*/  ISETP.GT.U32.AND P5, PT, R3.reuse, R34, PT ;  /* 0x000000220300720c */ /* 0x040fe40003fa4070 */
[----:B------:R-:W-:Y:S01]  /*1fd0*/  ISETP.GT.U32.AND P6, PT, R3, R35, PT ;  /* 0x000000230300720c */ /* 0x000fe20003fc4070 */
[----:B------:R-:W-:Y:S01]  /*1fe0*/  IMAD.HI.U32 R38, R8, R41, RZ ;  /* 0x0000002908267227 */ /* 0x000fe200078e00ff */
[----:B------:R-:W-:-:S03]  /*1ff0*/  IABS R80, R69 ;  /* 0x0000004500507213 */ /* 0x000fc60000000000 */
[----:B------:R-:W-:Y:S02]  /*2000*/  IMAD.MOV R38, RZ, RZ, -R38 ;  /* 0x000000ffff267224 */ /* 0x000fe400078e0a26 */
[----:B------:R-:W-:Y:S02]  /*2010*/  IMAD.MOV R37, RZ, RZ, -R37 ;  /* 0x000000ffff257224 */ /* 0x000fe400078e0a25 */
[C---:B------:R-:W-:Y:S01]  /*2020*/  IMAD R38, R3.reuse, R38, R41 ;  /* 0x0000002603267224 */ /* 0x040fe200078e0229 */
[----:B------:R-:W-:Y:S01]  /*2030*/  IABS R41, R46 ;  /* 0x0000002e00297213 */ /* 0x000fe20000000000 */
[----:B------:R-:W-:Y:S02]  /*2040*/  IMAD.MOV R36, RZ, RZ, -R36 ;  /* 0x000000ffff247224 */ /* 0x000fe400078e0a24 */
[C---:B------:R-:W-:Y:S02]  /*2050*/  IMAD R37, R3.reuse, R37, R40 ;  /* 0x0000002503257224 */ /* 0x040fe400078e0228 */
[----:B------:R-:W-:Y:S01]  /*2060*/  @!P2 IMAD.MOV R27, RZ, RZ, -R27 ;  /* 0x000000ffff1ba224 */ /* 0x000fe200078e0a1b */
[C---:B------:R-:W-:Y:S01]  /*2070*/  ISETP.GT.U32.AND P2, PT, R3.reuse, R32, PT ;  /* 0x000000200300720c */ /* 0x040fe20003f44070 */
[--C-:B------:R-:W-:Y:S01]  /*2080*/  @!P5 IMAD.IADD R34, R34, 0x1, -R3.reuse ;  /* 0x000000012222d824 */ /* 0x100fe200078e0a03 */
[----:B------:R-:W-:Y:S01]  /*2090*/  ISETP.GT.U32.AND P5, PT, R3, R38, PT ;  /* 0x000000260300720c */ /* 0x000fe20003fa4070 */
[----:B------:R-:W-:Y:S01]  /*20a0*/  IMAD.MOV.U32 R40, RZ, RZ, R44 ;  /* 0x000000ffff287224 */ /* 0x000fe200078e002c */
[----:B------:R-:W-:Y:S01]  /*20b0*/  IABS R44, R43 ;  /* 0x0000002b002c7213 */ /* 0x000fe20000000000 */
[----:B------:R-:W-:Y:S01]  /*20c0*/  @!P6 IMAD.IADD R35, R35, 0x1, -R3 ;  /* 0x000000012323e824 */ /* 0x000fe200078e0a03 */
[----:B------:R-:W-:Y:S01]  /*20d0*/  ISETP.GE.AND P6, PT, R72, RZ, PT ;  /* 0x000000ff4800720c */ /* 0x000fe20003fc6270 */
[----:B------:R-:W-:Y:S01]  /*20e0*/  IMAD R36, R3, R36, R39 ;  /* 0x0000002403247224 */ /* 0x000fe200078e0227 */
[----:B------:R-:W-:Y:S01]  /*20f0*/  IABS R72, R71 ;  /* 0x0000004700487213 */ /* 0x000fe20000000000 */
[----:B------:R-:W-:Y:S01]  /*2100*/  @!P1 IMAD.IADD R33, R33, 0x1, -R3 ;  /* 0x0000000121219824 */ /* 0x000fe200078e0a03 */
[----:B------:R-:W-:Y:S01]  /*2110*/  ISETP.GE.AND P1, PT, R74, RZ, PT ;  /* 0x000000ff4a00720c */ /* 0x000fe20003f26270 */
[----:B------:R-:W-:Y:S01]  /*2120*/  IMAD.HI.U32 R39, R8, R40, RZ ;  /* 0x0000002808277227 */ /* 0x000fe200078e00ff */
[----:B------:R-:W-:-:S03]  /*2130*/  IABS R74, R73 ;  /* 0x00000049004a7213 */ /* 0x000fc60000000000 */
[----:B------:R-:W-:Y:S02]  /*2140*/  IMAD.MOV R39, RZ, RZ, -R39 ;  /* 0x000000ffff277224 */ /* 0x000fe400078e0a27 */
[--C-:B------:R-:W-:Y:S01]  /*2150*/  @!P2 IMAD.IADD R32, R32, 0x1, -R3.reuse ;  /* 0x000000012020a824 */ /* 0x100fe200078e0a03 */
[----:B------:R-:W-:Y:S01]  /*2160*/  ISETP.GE.AND P2, PT, R76, RZ, PT ;  /* 0x000000ff4c00720c */ /* 0x000fe20003f46270 */
[----:B------:R-:W-:Y:S01]  /*2170*/  IMAD R39, R3, R39, R40 ;  /* 0x0000002703277224 */ /* 0x000fe200078e0228 */
[----:B------:R-:W-:Y:S01]  /*2180*/  IABS R76, R77 ;  /* 0x0000004d004c7213 */ /* 0x000fe20000000000 */
[----:B------:R-:W-:Y:S02]  /*2190*/  @!P5 IMAD.IADD R38, R38, 0x1, -R3 ;  /* 0x000000012626d824 */ /* 0x000fe400078e0a03 */
[----:B------:R-:W-:-:S04]  /*21a0*/  IMAD.HI.U32 R40, R8, R41, RZ ;  /* 0x0000002908287227 */ /* 0x000fc800078e00ff */
[----:B------:R-:W-:Y:S01]  /*21b0*/  @!P0 IMAD.MOV R30, RZ, RZ, -R30 ;  /* 0x000000ffff1e8224 */ /* 0x000fe200078e0a1e */
[C---:B------:R-:W-:Y:S01]  /*21c0*/  ISETP.GT.U32.AND P0, PT, R3.reuse, R37, PT ;  /* 0x000000250300720c */ /* 0x040fe20003f04070 */
[----:B------:R-:W-:Y:S01]  /*21d0*/  @!P6 IMAD.MOV R35, RZ, RZ, -R35 ;  /* 0x000000ffff23e224 */ /* 0x000fe200078e0a23 */
[C---:B------:R-:W-:Y:S01]  /*21e0*/  ISETP.GT.U32.AND P6, PT, R3.reuse, R39, PT ;  /* 0x000000270300720c */ /* 0x040fe20003fc4070 */
[----:B------:R-:W-:Y:S01]  /*21f0*/  @!P3 IMAD.MOV R32, RZ, RZ, -R32 ;  /* 0x000000ffff20b224 */ /* 0x000fe200078e0a20 */
[C---:B------:R-:W-:Y:S01]  /*2200*/  ISETP.GT.U32.AND P3, PT, R3.reuse, R38, PT ;  /* 0x000000260300720c */ /* 0x040fe20003f64070 */
[----:B------:R-:W-:Y:S01]  /*2210*/  @!P1 IMAD.MOV R34, RZ, RZ, -R34 ;  /* 0x000000ffff229224 */ /* 0x000fe200078e0a22 */
[----:B------:R-:W-:Y:S01]  /*2220*/  ISETP.GE.AND P1, PT, R42, RZ, PT ;  /* 0x000000ff2a00720c */ /* 0x000fe20003f26270 */
[----:B------:R-:W-:Y:S02]  /*2230*/  IMAD.MOV R40, RZ, RZ, -R40 ;  /* 0x000000ffff287224 */ /* 0x000fe400078e0a28 */
[----:B------:R-:W-:Y:S01]  /*2240*/  IMAD.MOV.U32 R42, RZ, RZ, R44 ;  /* 0x000000ffff2a7224 */ /* 0x000fe200078e002c */
[----:B------:R-:W-:Y:S01]  /*2250*/  IABS R44, R48 ;  /* 0x00000030002c7213 */ /* 0x000fe20000000000 */
[----:B------:R-:W-:Y:S01]  /*2260*/  @!P4 IMAD.MOV R29, RZ, RZ, -R29 ;  /* 0x000000ffff1dc224 */ /* 0x000fe200078e0a1d */
[C---:B------:R-:W-:Y:S01]  /*2270*/  ISETP.GT.U32.AND P4, PT, R3.reuse, R36, PT ;  /* 0x000000240300720c */ /* 0x040fe20003f84070 */
[----:B------:R-:W-:-:S02]  /*2280*/  IMAD R40, R3, R40, R41 ;  /* 0x0000002803287224 */ /* 0x000fc400078e0229 */
[----:B------:R-:W-:-:S04]  /*2290*/  IMAD.HI.U32 R41, R8, R42, RZ ;  /* 0x0000002a08297227 */ /* 0x000fc800078e00ff */
[----:B------:R-:W-:Y:S02]  /*22a0*/  IMAD.MOV R41, RZ, RZ, -R41 ;  /* 0x000000ffff297224 */ /* 0x000fe400078e0a29 */
[--C-:B------:R-:W-:Y:S01]  /*22b0*/  @!P0 IMAD.IADD R37, R37, 0x1, -R3.reuse ;  /* 0x0000000125258824 */ /* 0x100fe200078e0a03 */
[----:B------:R-:W-:Y:S01]  /*22c0*/  ISETP.GE.AND P0, PT, R70, RZ, PT ;  /* 0x000000ff4600720c */ /* 0x000fe20003f06270 */
[--C-:B------:R-:W-:Y:S01]  /*22d0*/  @!P6 IMAD.IADD R39, R39, 0x1, -R3.reuse ;  /* 0x000000012727e824 */ /* 0x100fe200078e0a03 */
[----:B------:R-:W-:Y:S01]  /*22e0*/  IABS R70, R55 ;  /* 0x0000003700467213 */ /* 0x000fe20000000000 */
[----:B------:R-:W-:Y:S01]  /*22f0*/  @!P3 IMAD.IADD R38, R38, 0x1, -R3 ;  /* 0x000000012626b824 */ /* 0x000fe200078e0a03 */
[C---:B------:R-:W-:Y:S01]  /*2300*/  ISETP.GT.U32.AND P3, PT, R3.reuse, R40, PT ;  /* 0x000000280300720c */ /* 0x040fe20003f64070 */
[C---:B------:R-:W-:Y:S01]  /*2310*/  IMAD R41, R3.reuse, R41, R42 ;  /* 0x0000002903297224 */ /* 0x040fe200078e022a */
[C---:B------:R-:W-:Y:S01]  /*2320*/  ISETP.GT.U32.AND P6, PT, R3.reuse, R39, PT ;  /* 0x000000270300720c */ /* 0x040fe20003fc4070 */
[----:B------:R-:W-:Y:S01]  /*2330*/  @!P2 IMAD.MOV R33, RZ, RZ, -R33 ;  /* 0x000000ffff21a224 */ /* 0x000fe200078e0a21 */
[C---:B------:R-:W-:Y:S01]  /*2340*/  ISETP.GT.U32.AND P2, PT, R3.reuse, R37, PT ;  /* 0x000000250300720c */ /* 0x040fe20003f44070 */
[----:B------:R-:W-:Y:S01]  /*2350*/  @!P4 IMAD.IADD R36, R36, 0x1, -R3 ;  /* 0x000000012424c824 */ /* 0x000fe200078e0a03 */
[----:B------:R-:W-:Y:S01]  /*2360*/  ISETP.GE.AND P4, PT, R66, RZ, PT ;  /* 0x000000ff4200720c */ /* 0x000fe20003f86270 */
[----:B------:R-:W-:Y:S01]  /*2370*/  @!P1 IMAD.MOV R38, RZ, RZ, -R38 ;  /* 0x000000ffff269224 */ /* 0x000fe200078e0a26 */
[C---:B------:R-:W-:Y:S01]  /*2380*/  ISETP.GT.U32.AND P1, PT, R3.reuse, R41, PT ;  /* 0x000000290300720c */ /* 0x040fe20003f24070 */
[----:B------:R-:W-:Y:S01]  /*2390*/  IMAD.HI.U32 R42, R8, R44, RZ ;  /* 0x0000002c082a7227 */ /* 0x000fe200078e00ff */
[----:B------:R-:W-:-:S02]  /*23a0*/  ISETP.GT.U32.AND P5, PT, R3, R36, PT ;  /* 0x000000240300720c */ /* 0x000fc40003fa4070 */
[----:B------:R-:W-:Y:S01]  /*23b0*/  IABS R66, R58 ;  /* 0x0000003a00427213 */ /* 0x000fe20000000000 */
[--C-:B------:R-:W-:Y:S02]  /*23c0*/  @!P3 IMAD.IADD R40, R40, 0x1, -R3.reuse ;  /* 0x000000012828b824 */ /* 0x100fe400078e0a03 */
[--C-:B------:R-:W-:Y:S01]  /*23d0*/  @!P6 IMAD.IADD R39, R39, 0x1, -R3.reuse ;  /* 0x000000012727e824 */ /* 0x100fe200078e0a03 */
[----:B------:R-:W-:Y:S01]  /*23e0*/  ISETP.GE.AND P6, PT, R47, RZ, PT ;  /* 0x000000ff2f00720c */ /* 0x000fe20003fc6270 */
[--C-:B------:R-:W-:Y:S01]  /*23f0*/  @!P2 IMAD.IADD R37, R37, 0x1, -R3.reuse ;  /* 0x000000012525a824 */ /* 0x100fe200078e0a03 */
[----:B------:R-:W-:Y:S01]  /*2400*/  ISETP.GE.AND P2, PT, R46, RZ, PT ;  /* 0x000000ff2e00720c */ /* 0x000fe20003f46270 */
[----:B------:R-:W-:Y:S01]  /*2410*/  IMAD.MOV R42, RZ, RZ, -R42 ;  /* 0x000000ffff2a7224 */ /* 0x000fe200078e0a2a */
[----:B------:R-:W-:Y:S01]  /*2420*/  IABS R46, R47 ;  /* 0x0000002f002e7213 */ /* 0x000fe20000000000 */
[--C-:B------:R-:W-:Y:S01]  /*2430*/  @!P1 IMAD.IADD R41, R41, 0x1, -R3.reuse ;  /* 0x0000000129299824 */ /* 0x100fe200078e0a03 */
[----:B------:R-:W-:Y:S01]  /*2440*/  IABS R47, R49 ;  /* 0x00000031002f7213 */ /* 0x000fe20000000000 */
[----:B------:R-:W-:Y:S01]  /*2450*/  @!P5 IMAD.IADD R36, R36, 0x1, -R3 ;  /* 0x000000012424d824 */ /* 0x000fe200078e0a03 */
[C---:B------:R-:W-:Y:S01]  /*2460*/  ISETP.GT.U32.AND P3, PT, R3.reuse, R40, PT ;  /* 0x000000280300720c */ /* 0x040fe20003f64070 */
[C---:B------:R-:W-:Y:S01]  /*2470*/  IMAD R42, R3.reuse, R42, R44 ;  /* 0x0000002a032a7224 */ /* 0x040fe200078e022c */
[----:B------:R-:W-:Y:S01]  /*2480*/  ISETP.GT.U32.AND P1, PT, R3, R41, PT ;  /* 0x000000290300720c */ /* 0x000fe20003f24070 */
[----:B------:R-:W-:Y:S01]  /*2490*/  IMAD.HI.U32 R44, R8, R47, RZ ;  /* 0x0000002f082c7227 */ /* 0x000fe200078e00ff */
[----:B------:R-:W-:-:S02]  /*24a0*/  ISETP.GE.AND P5, PT, R50, RZ, PT ;  /* 0x000000ff3200720c */ /* 0x000fc40003fa6270 */
[----:B------:R-:W-:Y:S01]  /*24b0*/  IABS R50, R60 ;  /* 0x0000003c00327213 */ /* 0x000fe20000000000 */
[----:B------:R-:W-:Y:S01]  /*24c0*/  @!P4 IMAD.MOV R36, RZ, RZ, -R36 ;  /* 0x000000ffff24c224 */ /* 0x000fe200078e0a24 */
[----:B------:R-:W-:Y:S01]  /*24d0*/  ISETP.GE.AND P4, PT, R43, RZ, PT ;  /* 0x000000ff2b00720c */ /* 0x000fe20003f86270 */
[----:B------:R-:W-:-:S04]  /*24e0*/  IMAD.HI.U32 R43, R8, R46, RZ ;  /* 0x0000002e082b7227 */ /* 0x000fc800078e00ff */
[----:B------:R-:W-:Y:S02]  /*24f0*/  IMAD.MOV R44, RZ, RZ, -R44 ;  /* 0x000000ffff2c7224 */ /* 0x000fe400078e0a2c */
[----:B------:R-:W-:Y:S02]  /*2500*/  IMAD.MOV R43, RZ, RZ, -R43 ;  /* 0x000000ffff2b7224 */ /* 0x000fe400078e0a2b */
[C---:B------:R-:W-:Y:S02]  /*2510*/  IMAD R44, R3.reuse, R44, R47 ;  /* 0x0000002c032c7224 */ /* 0x040fe400078e022f */
[----:B------:R-:W-:Y:S01]  /*2520*/  @!P0 IMAD.MOV R37, RZ, RZ, -R37 ;  /* 0x000000ffff258224 */ /* 0x000fe200078e0a25 */
[----:B------:R-:W-:Y:S01]  /*2530*/  ISETP.GE.AND P0, PT, R48, RZ, PT ;  /* 0x000000ff3000720c */ /* 0x000fe20003f06270 */
[C---:B------:R-:W-:Y:S01]  /*2540*/  IMAD R43, R3.reuse, R43, R46 ;  /* 0x0000002b032b7224 */ /* 0x040fe200078e022e */
[----:B------:R-:W-:Y:S01]  /*2550*/  IABS R48, R62 ;  /* 0x0000003e00307213 */ /* 0x000fe20000000000 */
[--C-:B------:R-:W-:Y:S01]  /*2560*/  @!P3 IMAD.IADD R40, R40, 0x1, -R3.reuse ;  /* 0x000000012828b824 */ /* 0x100fe200078e0a03 */
[----:B------:R-:W-:Y:S01]  /*2570*/  ISETP.GT.U32.AND P3, PT, R3, R42, PT ;  /* 0x0000002a0300720c */ /* 0x000fe20003f64070 */
[----:B------:R-:W-:Y:S01]  /*2580*/  @!P1 IMAD.IADD R41, R41, 0x1, -R3 ;  /* 0x0000000129299824 */ /* 0x000fe200078e0a03 */
[C---:B------:R-:W-:Y:S01]  /*2590*/  ISETP.GT.U32.AND P1, PT, R3.reuse, R44, PT ;  /* 0x0000002c0300720c */ /* 0x040fe20003f24070 */
[----:B------:R-:W-:Y:S01]  /*25a0*/  @!P5 IMAD.MOV R39, RZ, RZ, -R39 ;  /* 0x000000ffff27d224 */ /* 0x000fe200078e0a27 */
[----:B------:R-:W-:Y:S01]  /*25b0*/  ISETP.GT.U32.AND P5, PT, R3, R43, PT ;  /* 0x0000002b0300720c */ /* 0x000fe20003fa4070 */
[----:B------:R-:W-:-:S04]  /*25c0*/  IMAD.HI.U32 R46, R8, R48, RZ ;  /* 0x00000030082e7227 */ /* 0x000fc800078e00ff */
[----:B------:R-:W-:Y:S01]  /*25d0*/  @!P2 IMAD.MOV R40, RZ, RZ, -R40 ;  /* 0x000000ffff28a224 */ /* 0x000fe200078e0a28 */
[----:B------:R-:W-:Y:S01]  /*25e0*/  ISETP.GE.AND P2, PT, R49, RZ, PT ;  /* 0x000000ff3100720c */ /* 0x000fe20003f46270 */
[----:B------:R-:W-:Y:S02]  /*25f0*/  IMAD.MOV R46, RZ, RZ, -R46 ;  /* 0x000000ffff2e7224 */ /* 0x000fe400078e0a2e */
[----:B------:R-:W-:Y:S01]  /*2600*/  IMAD.MOV.U32 R49, RZ, RZ, R50 ;  /* 0x000000ffff317224 */ /* 0x000fe200078e0032 */
[----:B------:R-:W-:Y:S01]  /*2610*/  IABS R50, R52 ;  /* 0x0000003400327213 */ /* 0x000fe20000000000 */
[--C-:B------:R-:W-:Y:S02]  /*2620*/  @!P3 IMAD.IADD R42, R42, 0x1, -R3.reuse ;  /* 0x000000012a2ab824 */ /* 0x100fe400078e0a03 */
[C---:B------:R-:W-:Y:S02]  /*2630*/  IMAD R46, R3.reuse, R46, R48 ;  /* 0x0000002e032e7224 */ /* 0x040fe400078e0230 */
[----:B------:R-:W-:Y:S01]  /*2640*/  @!P1 IMAD.IADD R44, R44, 0x1, -R3 ;  /* 0x000000012c2c9824 */ /* 0x000fe200078e0a03 */
[----:B------:R-:W-:Y:S01]  /*2650*/  ISETP.GT.U32.AND P3, PT, R3, R42, PT ;  /* 0x0000002a0300720c */ /* 0x000fe20003f64070 */
[----:B------:R-:W-:-:S03]  /*2660*/  IMAD.HI.U32 R47, R8, R49, RZ ;  /* 0x00000031082f7227 */ /* 0x000fc600078e00ff */
[----:B------:R-:W-:Y:S01]  /*2670*/  ISETP.GT.U32.AND P1, PT, R3, R44, PT ;  /* 0x0000002c0300720c */ /* 0x000fe20003f24070 */
[----:B------:R-:W-:Y:S02]  /*2680*/  @!P5 IMAD.IADD R43, R43, 0x1, -R3 ;  /* 0x000000012b2bd824 */ /* 0x000fe400078e0a03 */
[----:B------:R-:W-:Y:S01]  /*2690*/  @!P4 IMAD.MOV R41, RZ, RZ, -R41 ;  /* 0x000000ffff29c224 */ /* 0x000fe200078e0a29 */
[C---:B------:R-:W-:Y:S01]  /*26a0*/  ISETP.GT.U32.AND P4, PT, R3.reuse, R46, PT ;  /* 0x0000002e0300720c */ /* 0x040fe20003f84070 */
[----:B------:R-:W-:Y:S01]  /*26b0*/  IMAD.MOV R48, RZ, RZ, -R47 ;  /* 0x000000ffff307224 */ /* 0x000fe200078e0a2f */
[----:B------:R-:W-:Y:S01]  /*26c0*/  ISETP.GT.U32.AND P5, PT, R3, R43, PT ;  /* 0x0000002b0300720c */ /* 0x000fe20003fa4070 */
[----:B------:R-:W-:-:S04]  /*26d0*/  IMAD.HI.U32 R47, R8, R50, RZ ;  /* 0x00000032082f7227 */ /* 0x000fc800078e00ff */
[C---:B------:R-:W-:Y:S02]  /*26e0*/  IMAD R48, R3.reuse, R48, R49 ;  /* 0x0000003003307224 */ /* 0x040fe400078e0231 */
[----:B------:R-:W-:Y:S02]  /*26f0*/  IMAD.MOV R49, RZ, RZ, -R47 ;  /* 0x000000ffff317224 */ /* 0x000fe400078e0a2f */
[--C-:B------:R-:W-:Y:S01]  /*2700*/  @!P3 IMAD.IADD R42, R42, 0x1, -R3.reuse ;  /* 0x000000012a2ab824 */ /* 0x100fe200078e0a03 */
[----:B------:R-:W-:Y:S01]  /*2710*/  ISETP.GE.AND P3, PT, R62, RZ, PT ;  /* 0x000000ff3e00720c */ /* 0x000fe20003f66270 */
[C---:B------:R-:W-:Y:S02]  /*2720*/  IMAD R50, R3.reuse, R49, R50 ;  /* 0x0000003103327224 */ /* 0x040fe400078e0232 */
[--C-:B------:R-:W-:Y:S02]  /*2730*/  @!P4 IMAD.IADD R46, R46, 0x1, -R3.reuse ;  /* 0x000000012e2ec824 */ /* 0x100fe400078e0a03 */
[--C-:B------:R-:W-:Y:S01]  /*2740*/  @!P1 IMAD.IADD R44, R44, 0x1, -R3.reuse ;  /* 0x000000012c2c9824 */ /* 0x100fe200078e0a03 */
[C---:B------:R-:W-:Y:S01]  /*2750*/  ISETP.GT.U32.AND P1, PT, R3.reuse, R50, PT ;  /* 0x000000320300720c */ /* 0x040fe20003f24070 */
[----:B------:R-:W-:Y:S01]  /*2760*/  IMAD.MOV.U32 R62, RZ, RZ, R66 ;  /* 0x000000ffff3e7224 */ /* 0x000fe200078e0042 */
[----:B------:R-:W-:Y:S01]  /*2770*/  ISETP.GT.U32.AND P4, PT, R3, R46, PT ;  /* 0x0000002e0300720c */ /* 0x000fe20003f84070 */
[----:B------:R-:W-:Y:S01]  /*2780*/  @!P5 IMAD.IADD R43, R43, 0x1, -R3 ;  /* 0x000000012b2bd824 */ /* 0x000fe200078e0a03 */
[----:B------:R-:W-:Y:S01]  /*2790*/  ISETP.GT.U32.AND P5, PT, R3, R48, PT ;  /* 0x000000300300720c */ /* 0x000fe20003fa4070 */
[----:B------:R-:W-:Y:S01]  /*27a0*/  IMAD.HI.U32 R47, R8, R62, RZ ;  /* 0x0000003e082f7227 */ /* 0x000fe200078e00ff */
[----:B------:R-:W-:-:S03]  /*27b0*/  IABS R66, R78 ;  /* 0x0000004e00427213 */ /* 0x000fc60000000000 */
[----:B------:R-:W-:Y:S02]  /*27c0*/  IMAD.MOV R47, RZ, RZ, -R47 ;  /* 0x000000ffff2f7224 */ /* 0x000fe400078e0a2f */
[----:B------:R-:W-:Y:S01]  /*27d0*/  @!P6 IMAD.MOV R43, RZ, RZ, -R43 ;  /* 0x000000ffff2be224 */ /* 0x000fe200078e0a2b */
[----:B------:R-:W-:Y:S01]  /*27e0*/  ISETP.GE.AND P6, PT, R52, RZ, PT ;  /* 0x000000ff3400720c */ /* 0x000fe20003fc6270 */
[C---:B------:R-:W-:Y:S01]  /*27f0*/  IMAD R52, R3.reuse, R47, R62 ;  /* 0x0000002f03347224 */ /* 0x040fe200078e023e */
[----:B------:R-:W-:Y:S01]  /*2800*/  IABS R62, R54 ;  /* 0x00000036003e7213 */ /* 0x000fe20000000000 */
[--C-:B------:R-:W-:Y:S02]  /*2810*/  @!P1 IMAD.IADD R50, R50, 0x1, -R3.reuse ;  /* 0x0000000132329824 */ /* 0x100fe400078e0a03 */
[--C-:B------:R-:W-:Y:S02]  /*2820*/  @!P5 IMAD.IADD R48, R48, 0x1, -R3.reuse ;  /* 0x000000013030d824 */ /* 0x100fe400078e0a03 */
[----:B------:R-:W-:Y:S01]  /*2830*/  @!P4 IMAD.IADD R46, R46, 0x1, -R3 ;  /* 0x000000012e2ec824 */ /* 0x000fe200078e0a03 */
[C---:B------:R-:W-:Y:S01]  /*2840*/  ISETP.GT.U32.AND P4, PT, R3.reuse, R52, PT ;  /* 0x000000340300720c */ /* 0x040fe20003f84070 */
[----:B------:R-:W-:Y:S01]  /*2850*/  @!P0 IMAD.MOV R42, RZ, RZ, -R42 ;  /* 0x000000ffff2a8224 */ /* 0x000fe200078e0a2a */
[----:B------:R-:W-:Y:S01]  /*2860*/  ISETP.GT.U32.AND P1, PT, R3, R50, PT ;  /* 0x000000320300720c */ /* 0x000fe20003f24070 */
[----:B------:R-:W-:Y:S01]  /*2870*/  IMAD.HI.U32 R49, R8, R62, RZ ;  /* 0x0000003e08317227 */ /* 0x000fe200078e00ff */
[----:B------:R-:W-:-:S02]  /*2880*/  ISETP.GE.AND P0, PT, R60, RZ, PT ;  /* 0x000000ff3c00720c */ /* 0x000fc40003f06270 */
[----:B------:R-:W-:Y:S01]  /*2890*/  ISETP.GT.U32.AND P5, PT, R3, R48, PT ;  /* 0x000000300300720c */ /* 0x000fe20003fa4070 */
[----:B------:R-:W-:Y:S01]  /*28a0*/  IMAD.MOV.U32 R47, RZ, RZ, R44 ;  /* 0x000000ffff2f7224 */ /* 0x000fe200078e002c */
[----:B------:R-:W-:Y:S01]  /*28b0*/  IABS R60, R56 ;  /* 0x00000038003c7213 */ /* 0x000fe20000000000 */
[----:B------:R-:W-:Y:S02]  /*28c0*/  IMAD.MOV R49, RZ, RZ, -R49 ;  /* 0x000000ffff317224 */ /* 0x000fe400078e0a31 */
[----:B------:R-:W-:Y:S01]  /*28d0*/  @!P3 IMAD.MOV R46, RZ, RZ, -R46 ;  /* 0x000000ffff2eb224 */ /* 0x000fe200078e0a2e */
[----:B------:R-:W-:Y:S01]  /*28e0*/  ISETP.GE.AND P3, PT, R54, RZ, PT ;  /* 0x000000ff3600720c */ /* 0x000fe20003f66270 */
[----:B------:R-:W-:-:S04]  /*28f0*/  IMAD.HI.U32 R44, R8, R60, RZ ;  /* 0x0000003c082c7227 */ /* 0x000fc800078e00ff */
[----:B------:R-:W-:Y:S02]  /*2900*/  IMAD.MOV R44, RZ, RZ, -R44 ;  /* 0x000000ffff2c7224 */ /* 0x000fe400078e0a2c */
[--C-:B------:R-:W-:Y:S02]  /*2910*/  @!P4 IMAD.IADD R52, R52, 0x1, -R3.reuse ;  /* 0x000000013434c824 */ /* 0x100fe400078e0a03 */
[C---:B------:R-:W-:Y:S01]  /*2920*/  IMAD R54, R3.reuse, R49, R62 ;  /* 0x0000003103367224 */ /* 0x040fe200078e023e */
[----:B------:R-:W-:Y:S01]  /*2930*/  IABS R62, R64 ;  /* 0x00000040003e7213 */ /* 0x000fe20000000000 */
[--C-:B------:R-:W-:Y:S01]  /*2940*/  @!P1 IMAD.IADD R50, R50, 0x1, -R3.reuse ;  /* 0x0000000132329824 */ /* 0x100fe200078e0a03 */
[C---:B------:R-:W-:Y:S01]  /*2950*/  ISETP.GT.U32.AND P4, PT, R3.reuse, R52, PT ;  /* 0x000000340300720c */ /* 0x040fe20003f84070 */
[----:B------:R-:W-:Y:S01]  /*2960*/  @!P5 IMAD.IADD R48, R48, 0x1, -R3 ;  /* 0x000000013030d824 */ /* 0x000fe200078e0a03 */
[----:B------:R-:W-:Y:S01]  /*2970*/  ISETP.GE.AND P5, PT, R56, RZ, PT ;  /* 0x000000ff3800720c */ /* 0x000fe20003fa6270 */
[C---:B------:R-:W-:Y:S01]  /*2980*/  IMAD R44, R3.reuse, R44, R60 ;  /* 0x0000002c032c7224 */ /* 0x040fe200078e023c */
[----:B------:R-:W-:Y:S01]  /*2990*/  IABS R56, R51 ;  /* 0x0000003300387213 */ /* 0x000fe20000000000 */
[----:B------:R-:W-:Y:S01]  /*29a0*/  @!P6 IMAD.MOV R50, RZ, RZ, -R50 ;  /* 0x000000ffff32e224 */ /* 0x000fe200078e0a32 */
[C---:B------:R-:W-:Y:S01]  /*29b0*/  ISETP.GT.U32.AND P6, PT, R3.reuse, R54, PT ;  /* 0x000000360300720c */ /* 0x040fe20003fc4070 */
[----:B------:R-:W-:Y:S01]  /*29c0*/  @!P2 IMAD.MOV R47, RZ, RZ, -R47 ;  /* 0x000000ffff2fa224 */ /* 0x000fe200078e0a2f */
[----:B------:R-:W-:Y:S01]  /*29d0*/  ISETP.GE.AND P2, PT, R58, RZ, PT ;  /* 0x000000ff3a00720c */ /* 0x000fe20003f46270 */
[----:B------:R-:W-:Y:S01]  /*29e0*/  IMAD.HI.U32 R49, R8, R56, RZ ;  /* 0x0000003808317227 */ /* 0x000fe200078e00ff */
[----:B------:R-:W-:-:S02]  /*29f0*/  ISETP.GT.U32.AND P1, PT, R3, R44, PT ;  /* 0x0000002c0300720c */ /* 0x000fc40003f24070 */
[----:B------:R-:W-:Y:S01]  /*2a00*/  IABS R60, R53 ;  /* 0x00000035003c7213 */ /* 0x000fe20000000000 */
[----:B------:R-:W-:Y:S01]  /*2a10*/  IMAD.MOV R49, RZ, RZ, -R49 ;  /* 0x000000ffff317224 */ /* 0x000fe200078e0a31 */
[----:B------:R-:W-:Y:S01]  /*2a20*/  IABS R58, R15 ;  /* 0x0000000f003a7213 */ /* 0x000fe20000000000 */
[--C-:B------:R-:W-:Y:S01]  /*2a30*/  @!P4 IMAD.IADD R52, R52, 0x1, -R3.reuse ;  /* 0x000000013434c824 */ /* 0x100fe200078e0a03 */
[----:B------:R-:W-:Y:S01]  /*2a40*/  ISETP.GE.AND P4, PT, R15, RZ, PT ;  /* 0x000000ff0f00720c */ /* 0x000fe20003f86270 */
[C---:B------:R-:W-:Y:S02]  /*2a50*/  IMAD R56, R3.reuse, R49, R56 ;  /* 0x0000003103387224 */ /* 0x040fe400078e0238 */
[--C-:B------:R-:W-:Y:S02]  /*2a60*/  @!P6 IMAD.IADD R54, R54, 0x1, -R3.reuse ;  /* 0x000000013636e824 */ /* 0x100fe400078e0a03 */
[----:B------:R-:W-:Y:S01]  /*2a70*/  @!P2 IMAD.MOV R52, RZ, RZ, -R52 ;  /* 0x000000ffff34a224 */ /* 0x000fe200078e0a34 */
[C---:B------:R-:W-:Y:S01]  /*2a80*/  ISETP.GT.U32.AND P2, PT, R3.reuse, R56, PT ;  /* 0x000000380300720c */ /* 0x040fe20003f44070 */
[----:B------:R-:W-:Y:S01]  /*2a90*/  @!P1 IMAD.IADD R44, R44, 0x1, -R3 ;  /* 0x000000012c2c9824 */ /* 0x000fe200078e0a03 */
[----:B------:R-:W-:Y:S01]  /*2aa0*/  ISETP.GT.U32.AND P6, PT, R3, R54, PT ;  /* 0x000000360300720c */ /* 0x000fe20003fc4070 */
[----:B------:R-:W-:-:S03]  /*2ab0*/  IMAD.HI.U32 R49, R8, R60, RZ ;  /* 0x0000003c08317227 */ /* 0x000fc600078e00ff */
[----:B------:R-:W-:Y:S01]  /*2ac0*/  ISETP.GT.U32.AND P1, PT, R3, R44, PT ;  /* 0x0000002c0300720c */ /* 0x000fe20003f24070 */
[----:B------:R-:W-:Y:S01]  /*2ad0*/  @!P0 IMAD.MOV R48, RZ, RZ, -R48 ;  /* 0x000000ffff308224 */ /* 0x000fe200078e0a30 */
[----:B------:R-:W-:Y:S01]  /*2ae0*/  ISETP.GE.AND P0, PT, R51, RZ, PT ;  /* 0x000000ff3300720c */ /* 0x000fe20003f06270 */
[----:B------:R-:W-:-:S04]  /*2af0*/  IMAD.HI.U32 R15, R8, R58, RZ ;  /* 0x0000003a080f7227 */ /* 0x000fc800078e00ff */
[----:B------:R-:W-:-:S04]  /*2b00*/  IMAD.HI.U32 R51, R8, R62, RZ ;  /* 0x0000003e08337227 */ /* 0x000fc800078e00ff */
[----:B------:R-:W-:Y:S02]  /*2b10*/  IMAD.MOV R49, RZ, RZ, -R49 ;  /* 0x000000ffff317224 */ /* 0x000fe400078e0a31 */
[----:B------:R-:W-:Y:S02]  /*2b20*/  IMAD.MOV R15, RZ, RZ, -R15 ;  /* 0x000000ffff0f7224 */ /* 0x000fe400078e0a0f */
[----:B------:R-:W-:Y:S02]  /*2b30*/  IMAD.MOV R51, RZ, RZ, -R51 ;  /* 0x000000ffff337224 */ /* 0x000fe400078e0a33 */
[C---:B------:R-:W-:Y:S02]  /*2b40*/  IMAD R60, R3.reuse, R49, R60 ;  /* 0x00000031033c7224 */ /* 0x040fe400078e023c */
[C---:B------:R-:W-:Y:S01]  /*2b50*/  IMAD R58, R3.reuse, R15, R58 ;  /* 0x0000000f033a7224 */ /* 0x040fe200078e023a */
[----:B------:R-:W-:Y:S01]  /*2b60*/  IABS R15, R68 ;  /* 0x00000044000f7213 */ /* 0x000fe20000000000 */
[----:B------:R-:W-:-:S02]  /*2b70*/  IMAD R62, R3, R51, R62 ;  /* 0x00000033033e7224 */ /* 0x000fc400078e023e */
[--C-:B------:R-:W-:Y:S01]  /*2b80*/  @!P6 IMAD.IADD R54, R54, 0x1, -R3.reuse ;  /* 0x000000013636e824 */ /* 0x100fe200078e0a03 */
[C---:B------:R-:W-:Y:S01]  /*2b90*/  ISETP.GT.U32.AND P6, PT, R3.reuse, R58, PT ;  /* 0x0000003a0300720c */ /* 0x040fe20003fc4070 */
[--C-:B------:R-:W-:Y:S01]  /*2ba0*/  @!P2 IMAD.IADD R56, R56, 0x1, -R3.reuse ;  /* 0x000000013838a824 */ /* 0x100fe200078e0a03 */
[----:B------:R-:W-:Y:S01]  /*2bb0*/  ISETP.GT.U32.AND P2, PT, R3, R60, PT ;  /* 0x0000003c0300720c */ /* 0x000fe20003f44070 */
[----:B------:R-:W-:Y:S01]  /*2bc0*/  @!P1 IMAD.IADD R44, R44, 0x1, -R3 ;  /* 0x000000012c2c9824 */ /* 0x000fe200078e0a03 */
[----:B------:R-:W-:Y:S01]  /*2bd0*/  ISETP.GE.AND P1, PT, R53, RZ, PT ;  /* 0x000000ff3500720c */ /* 0x000fe20003f26270 */
[----:B------:R-:W-:Y:S01]  /*2be0*/  @!P3 IMAD.MOV R54, RZ, RZ, -R54 ;  /* 0x000000ffff36b224 */ /* 0x000fe200078e0a36 */
[----:B------:R-:W-:Y:S01]  /*2bf0*/  ISETP.GT.U32.AND P3, PT, R3, R62, PT ;  /* 0x0000003e0300720c */ /* 0x000fe20003f64070 */
[----:B------:R-:W-:Y:S02]  /*2c00*/  IMAD.MOV.U32 R49, RZ, RZ, R44 ;  /* 0x000000ffff317224 */ /* 0x000fe400078e002c */
[----:B------:R-:W-:-:S02]  /*2c10*/  IMAD.MOV.U32 R44, RZ, RZ, R15 ;  /* 0x000000ffff2c7224 */ /* 0x000fc400078e000f */
[----:B------:R-:W-:Y:S01]  /*2c20*/  @!P5 IMAD.MOV R49, RZ, RZ, -R49 ;  /* 0x000000ffff31d224 */ /* 0x000fe200078e0a31 */
[C---:B------:R-:W-:Y:S01]  /*2c30*/  ISETP.GT.U32.AND P5, PT, R3.reuse, R56, PT ;  /* 0x000000380300720c */ /* 0x040fe20003fa4070 */
[--C-:B------:R-:W-:Y:S02]  /*2c40*/  @!P6 IMAD.IADD R58, R58, 0x1, -R3.reuse ;  /* 0x000000013a3ae824 */ /* 0x100fe400078e0a03 */
[--C-:B------:R-:W-:Y:S02]  /*2c50*/  @!P2 IMAD.IADD R60, R60, 0x1, -R3.reuse ;  /* 0x000000013c3ca824 */ /* 0x100fe400078e0a03 */
[----:B------:R-:W-:Y:S01]  /*2c60*/  IMAD.HI.U32 R51, R8, R66, RZ ;  /* 0x0000004208337227 */ /* 0x000fe200078e00ff */
[C---:B------:R-:W-:Y:S02]  /*2c70*/  ISETP.GT.U32.AND P6, PT, R3.reuse, R58, PT ;  /* 0x0000003a0300720c */ /* 0x040fe40003fc4070 */
[----:B------:R-:W-:Y:S01]  /*2c80*/  ISETP.GT.U32.AND P2, PT, R3, R60, PT ;  /* 0x0000003c0300720c */ /* 0x000fe20003f44070 */
[----:B------:R-:W-:-:S02]  /*2c90*/  @!P3 IMAD.IADD R62, R62, 0x1, -R3 ;  /* 0x000000013e3eb824 */ /* 0x000fc400078e0a03 */
[----:B------:R-:W-:-:S03]  /*2ca0*/  IMAD.HI.U32 R15, R8, R44, RZ ;  /* 0x0000002c080f7227 */ /* 0x000fc600078e00ff */
[----:B------:R-:W-:Y:S01]  /*2cb0*/  ISETP.GT.U32.AND P3, PT, R3, R62, PT ;  /* 0x0000003e0300720c */ /* 0x000fe20003f64070 */
[----:B------:R-:W-:-:S04]  /*2cc0*/  IMAD.HI.U32 R53, R8, R70, RZ ;  /* 0x0000004608357227 */ /* 0x000fc800078e00ff */
[----:B------:R-:W-:Y:S02]  /*2cd0*/  IMAD.MOV R51, RZ, RZ, -R51 ;  /* 0x000000ffff337224 */ /* 0x000fe400078e0a33 */
[----:B------:R-:W-:Y:S01]  /*2ce0*/  @!P5 IMAD.IADD R56, R56, 0x1, -R3 ;  /* 0x000000013838d824 */ /* 0x000fe200078e0a03 */
[----:B------:R-:W-:Y:S01]  /*2cf0*/  ISETP.GE.AND P5, PT, R64, RZ, PT ;  /* 0x000000ff4000720c */ /* 0x000fe20003fa6270 */
        /* <DEDUP_REMOVED lines=9> */
[C---:B------:R-:W-:Y:S01]  /*2d90*/  ISETP.GT.U32.AND P6, PT, R3.reuse, R44, PT ;  /* 0x0000002c0300720c */ /* 0x040fe20003fc4070 */
[----:B------:R-:W-:Y:S01]  /*2da0*/  @!P3 IMAD.IADD R62, R62, 0x1, -R3 ;  /* 0x000000013e3eb824 */ /* 0x000fe200078e0a03 */
[----:B------:R-:W-:Y:S01]  /*2db0*/  ISETP.GT.U32.AND P3, PT, R3, R66, PT ;  /* 0x000000420300720c */ /* 0x000fe20003f64070 */
[----:B------:R-:W-:Y:S02]  /*2dc0*/  IMAD.MOV.U32 R51, RZ, RZ, R15 ;  /* 0x000000ffff337224 */ /* 0x000fe400078e000f */
[----:B------:R-:W-:Y:S02]  /*2dd0*/  @!P0 IMAD.MOV R56, RZ, RZ, -R56 ;  /* 0x000000ffff388224 */ /* 0x000fe400078e0a38 */
[----:B------:R-:W-:-:S04]  /*2de0*/  IMAD.HI.U32 R15, R8, R51, RZ ;  /* 0x00000033080f7227 */ /* 0x000fc800078e00ff */
[----:B------:R-:W-:Y:S02]  /*2df0*/  @!P2 IMAD.IADD R64, R64, 0x1, -R3 ;  /* 0x000000014040a824 */ /* 0x000fe400078e0a03 */
[----:B------:R-:W-:Y:S02]  /*2e00*/  IMAD.MOV R70, RZ, RZ, -R15 ;  /* 0x000000ffff467224 */ /* 0x000fe400078e0a0f */
[----:B------:R-:W-:-:S04]  /*2e10*/  IMAD.HI.U32 R15, R8, R72, RZ ;  /* 0x00000048080f7227 */ /* 0x000fc800078e00ff */
[--C-:B------:R-:W-:Y:S01]  /*2e20*/  @!P6 IMAD.IADD R44, R44, 0x1, -R3.reuse ;  /* 0x000000012c2ce824 */ /* 0x100fe200078e0a03 */
[----:B------:R-:W-:Y:S01]  /*2e30*/  ISETP.GE.AND P6, PT, R68, RZ, PT ;  /* 0x000000ff4400720c */ /* 0x000fe20003fc6270 */
[----:B------:R-:W-:Y:S01]  /*2e40*/  @!P3 IMAD.IADD R66, R66, 0x1, -R3 ;  /* 0x000000014242b824 */ /* 0x000fe200078e0a03 */
[C---:B------:R-:W-:Y:S01]  /*2e50*/  ISETP.GT.U32.AND P3, PT, R3.reuse, R64, PT ;  /* 0x000000400300720c */ /* 0x040fe20003f64070 */
[C---:B------:R-:W-:Y:S01]  /*2e60*/  IMAD R68, R3.reuse, R70, R51 ;  /* 0x0000004603447224 */ /* 0x040fe200078e0233 */
[C---:B------:R-:W-:Y:S01]  /*2e70*/  ISETP.GT.U32.AND P2, PT, R3.reuse, R44, PT ;  /* 0x0000002c0300720c */ /* 0x040fe20003f44070 */
[----:B------:R-:W-:Y:S01]  /*2e80*/  IMAD.MOV R15, RZ, RZ, -R15 ;  /* 0x000000ffff0f7224 */ /* 0x000fe200078e0a0f */
[----:B------:R-:W-:Y:S01]  /*2e90*/  ISETP.GT.U32.AND P0, PT, R3, R66, PT ;  /* 0x000000420300720c */ /* 0x000fe20003f04070 */
[----:B------:R-:W-:-:S04]  /*2ea0*/  IMAD.HI.U32 R51, R8, R74, RZ ;  /* 0x0000004a08337227 */ /* 0x000fc800078e00ff */
[----:B------:R-:W-:Y:S01]  /*2eb0*/  IMAD R70, R3, R15, R72 ;  /* 0x0000000f03467224 */ /* 0x000fe200078e0248 */
[----:B------:R-:W-:Y:S01]  /*2ec0*/  IABS R15, R79 ;  /* 0x0000004f000f7213 */ /* 0x000fe20000000000 */
[----:B------:R-:W-:Y:S02]  /*2ed0*/  IMAD.MOV R51, RZ, RZ, -R51 ;  /* 0x000000ffff337224 */ /* 0x000fe400078e0a33 */
[----:B------:R-:W-:-:S04]  /*2ee0*/  IMAD.HI.U32 R53, R8, R76, RZ ;  /* 0x0000004c08357227 */ /* 0x000fc800078e00ff */
[C---:B------:R-:W-:Y:S02]  /*2ef0*/  IMAD R72, R3.reuse, R51, R74 ;  /* 0x0000003303487224 */ /* 0x040fe400078e024a */
[----:B------:R-:W-:Y:S02]  /*2f00*/  IMAD.MOV.U32 R51, RZ, RZ, R15 ;  /* 0x000000ffff337224 */ /* 0x000fe400078e000f */
[----:B------:R-:W-:Y:S01]  /*2f10*/  @!P3 IMAD.IADD R64, R64, 0x1, -R3 ;  /* 0x000000014040b824 */ /* 0x000fe200078e0a03 */
[----:B------:R-:W-:Y:S01]  /*2f20*/  ISETP.GT.U32.AND P3, PT, R3, R70, PT ;  /* 0x000000460300720c */ /* 0x000fe20003f64070 */
[----:B------:R-:W-:Y:S02]  /*2f30*/  IMAD.MOV R53, RZ, RZ, -R53 ;  /* 0x000000ffff357224 */ /* 0x000fe400078e0a35 */
[----:B------:R-:W-:-:S04]  /*2f40*/  IMAD.HI.U32 R15, R8, R51, RZ ;  /* 0x00000033080f7227 */ /* 0x000fc800078e00ff */
[C---:B------:R-:W-:Y:S02]  /*2f50*/  IMAD R74, R3.reuse, R53, R76 ;  /* 0x00000035034a7224 */ /* 0x040fe400078e024c */
[----:B------:R-:W-:Y:S02]  /*2f60*/  IMAD.MOV R76, RZ, RZ, -R15 ;  /* 0x000000ffff4c7224 */ /* 0x000fe400078e0a0f */
[----:B------:R-:W-:Y:S01]  /*2f70*/  @!P0 IMAD.IADD R66, R66, 0x1, -R3 ;  /* 0x0000000142428824 */ /* 0x000fe200078e0a03 */
[C---:B------:R-:W-:Y:S01]  /*2f80*/  ISETP.GT.U32.AND P0, PT, R3.reuse, R72, PT ;  /* 0x000000480300720c */ /* 0x040fe20003f04070 */
[C---:B------:R-:W-:Y:S02]  /*2f90*/  IMAD R76, R3.reuse, R76, R51 ;  /* 0x0000004c034c7224 */ /* 0x040fe400078e0233 */
[----:B------:R-:W-:Y:S02]  /*2fa0*/  @!P3 IMAD.IADD R70, R70, 0x1, -R3 ;  /* 0x000000014646b824 */ /* 0x000fe400078e0a03 */
[----:B------:R-:W-:Y:S01]  /*2fb0*/  IMAD.HI.U32 R15, R8, R80, RZ ;  /* 0x00000050080f7227 */ /* 0x000fe200078e00ff */
[----:B------:R-:W-:-:S03]  /*2fc0*/  ISETP.GT.U32.AND P3, PT, R3, R76, PT ;  /* 0x0000004c0300720c */ /* 0x000fc60003f64070 */
[----:B------:R-:W-:Y:S01]  /*2fd0*/  @!P2 IMAD.IADD R44, R44, 0x1, -R3 ;  /* 0x000000012c2ca824 */ /* 0x000fe200078e0a03 */
[C---:B------:R-:W-:Y:S01]  /*2fe0*/  ISETP.GT.U32.AND P2, PT, R3.reuse, R68, PT ;  /* 0x000000440300720c */ /* 0x040fe20003f44070 */
[----:B------:R-:W-:Y:S02]  /*2ff0*/  IMAD.MOV R15, RZ, RZ, -R15 ;  /* 0x000000ffff0f7224 */ /* 0x000fe400078e0a0f */
[----:B------:R-:W-:Y:S01]  /*3000*/  @!P0 IMAD.IADD R72, R72, 0x1, -R3 ;  /* 0x0000000148488824 */ /* 0x000fe200078e0a03 */
[----:B------:R-:W-:Y:S01]  /*3010*/  ISETP.GE.AND P0, PT, R78, RZ, PT ;  /* 0x000000ff4e00720c */ /* 0x000fe20003f06270 */
[----:B------:R-:W-:Y:S02]  /*3020*/  IMAD R78, R3, R15, R80 ;  /* 0x0000000f034e7224 */ /* 0x000fe400078e0250 */
[----:B------:R-:W-:-:S04]  /*3030*/  IMAD.HI.U32 R51, R8, R81, RZ ;  /* 0x0000005108337227 */ /* 0x000fc800078e00ff */
[--C-:B------:R-:W-:Y:S01]  /*3040*/  @!P3 IMAD.IADD R76, R76, 0x1, -R3.reuse ;  /* 0x000000014c4cb824 */ /* 0x100fe200078e0a03 */
[C---:B------:R-:W-:Y:S01]  /*3050*/  ISETP.GT.U32.AND P3, PT, R3.reuse, R78, PT ;  /* 0x0000004e0300720c */ /* 0x040fe20003f64070 */
[----:B------:R-:W-:Y:S01]  /*3060*/  @!P2 IMAD.IADD R68, R68, 0x1, -R3 ;  /* 0x000000014444a824 */ /* 0x000fe200078e0a03 */
[----:B------:R-:W-:Y:S01]  /*3070*/  ISETP.GT.U32.AND P2, PT, R3, R74, PT ;  /* 0x0000004a0300720c */ /* 0x000fe20003f44070 */
[----:B------:R-:W-:Y:S02]  /*3080*/  IMAD.MOV R82, RZ, RZ, -R51 ;  /* 0x000000ffff527224 */ /* 0x000fe400078e0a33 */
[----:B------:R-:W-:-:S04]  /*3090*/  IMAD.HI.U32 R53, R8, R83, RZ ;  /* 0x0000005308357227 */ /* 0x000fc800078e00ff */
[C---:B------:R-:W-:Y:S02]  /*30a0*/  IMAD R80, R3.reuse, R82, R81 ;  /* 0x0000005203507224 */ /* 0x040fe400078e0251 */
[----:B------:R-:W-:Y:S02]  /*30b0*/  IMAD.MOV R84, RZ, RZ, -R53 ;  /* 0x000000ffff547224 */ /* 0x000fe400078e0a35 */
[--C-:B------:R-:W-:Y:S01]  /*30c0*/  @!P3 IMAD.IADD R78, R78, 0x1, -R3.reuse ;  /* 0x000000014e4eb824 */ /* 0x100fe200078e0a03 */
[----:B------:R-:W-:Y:S01]  /*30d0*/  ISETP.GT.U32.AND P3, PT, R3, R80, PT ;  /* 0x000000500300720c */ /* 0x000fe20003f64070 */
[----:B------:R-:W-:Y:S01]  /*30e0*/  @!P2 IMAD.IADD R74, R74, 0x1, -R3 ;  /* 0x000000014a4aa824 */ /* 0x000fe200078e0a03 */
[----:B------:R-:W-:Y:S01]  /*30f0*/  ISETP.GE.AND P2, PT, R55, RZ, PT ;  /* 0x000000ff3700720c */ /* 0x000fe20003f46270 */
[C---:B------:R-:W-:Y:S01]  /*3100*/  IMAD R82, R3.reuse, R84, R83 ;  /* 0x0000005403527224 */ /* 0x040fe200078e0253 */
[----:B------:R-:W-:Y:S01]  /*3110*/  IABS R84, R65 ;  /* 0x0000004100547213 */ /* 0x000fe20000000000 */
[----:B------:R-:W-:Y:S01]  /*3120*/  @!P4 IMAD.MOV R58, RZ, RZ, -R58 ;  /* 0x000000ffff3ac224 */ /* 0x000fe200078e0a3a */
[----:B------:R-:W-:Y:S01]  /*3130*/  ISETP.GT.U32.AND P4, PT, R3, R72, PT ;  /* 0x000000480300720c */ /* 0x000fe20003f84070 */
[----:B------:R-:W-:-:S04]  /*3140*/  IMAD.HI.U32 R51, R8, R86, RZ ;  /* 0x0000005608337227 */ /* 0x000fc800078e00ff */
[----:B------:R-:W-:-:S04]  /*3150*/  IMAD.HI.U32 R15, R8, R84, RZ ;  /* 0x00000054080f7227 */ /* 0x000fc800078e00ff */
[----:B------:R-:W-:Y:S01]  /*3160*/  @!P3 IMAD.IADD R80, R80, 0x1, -R3 ;  /* 0x000000015050b824 */ /* 0x000fe200078e0a03 */
[C---:B------:R-:W-:Y:S01]  /*3170*/  ISETP.GT.U32.AND P3, PT, R3.reuse, R68, PT ;  /* 0x000000440300720c */ /* 0x040fe20003f64070 */
[----:B------:R-:W-:Y:S01]  /*3180*/  @!P2 IMAD.MOV R66, RZ, RZ, -R66 ;  /* 0x000000ffff42a224 */ /* 0x000fe200078e0a42 */
[----:B------:R-:W-:Y:S01]  /*3190*/  ISETP.GT.U32.AND P2, PT, R3, R78, PT ;  /* 0x0000004e0300720c */ /* 0x000fe20003f44070 */
[----:B------:R-:W-:-:S04]  /*31a0*/  IMAD.HI.U32 R53, R8, R88, RZ ;  /* 0x0000005808357227 */ /* 0x000fc800078e00ff */
[----:B------:R-:W-:-:S04]  /*31b0*/  IMAD.HI.U32 R55, R8, R90, RZ ;  /* 0x0000005a08377227 */ /* 0x000fc800078e00ff */
[----:B------:R-:W-:-:S04]  /*31c0*/  IMAD.HI.U32 R8, R8, R92, RZ ;  /* 0x0000005c08087227 */ /* 0x000fc800078e00ff */
[----:B------:R-:W-:Y:S01]  /*31d0*/  @!P1 IMAD.MOV R60, RZ, RZ, -R60 ;  /* 0x000000ffff3c9224 */ /* 0x000fe200078e0a3c */
[C---:B------:R-:W-:Y:S01]  /*31e0*/  ISETP.GT.U32.AND P1, PT, R3.reuse, R70, PT ;  /* 0x000000460300720c */ /* 0x040fe20003f24070 */
[----:B------:R-:W-:Y:S01]  /*31f0*/  @!P5 IMAD.MOV R62, RZ, RZ, -R62 ;  /* 0x000000ffff3ed224 */ /* 0x000fe200078e0a3e */
[C---:B------:R-:W-:Y:S01]  /*3200*/  ISETP.GT.U32.AND P5, PT, R3.reuse, R74, PT ;  /* 0x0000004a0300720c */ /* 0x040fe20003fa4070 */
[----:B------:R-:W-:Y:S01]  /*3210*/  @!P0 IMAD.MOV R64, RZ, RZ, -R64 ;  /* 0x000000ffff408224 */ /* 0x000fe200078e0a40 */
[----:B------:R-:W-:Y:S01]  /*3220*/  ISETP.GT.U32.AND P0, PT, R3, R76, PT ;  /* 0x0000004c0300720c */ /* 0x000fe20003f04070 */
[----:B------:R-:W-:Y:S02]  /*3230*/  IMAD.MOV R51, RZ, RZ, -R51 ;  /* 0x000000ffff337224 */ /* 0x000fe400078e0a33 */
[----:B------:R-:W-:Y:S02]  /*3240*/  IMAD.MOV R8, RZ, RZ, -R8 ;  /* 0x000000ffff087224 */ /* 0x000fe400078e0a08 */
[----:B------:R-:W-:-:S02]  /*3250*/  IMAD.MOV R15, RZ, RZ, -R15 ;  /* 0x000000ffff0f7224 */ /* 0x000fc400078e0a0f */
[----:B------:R-:W-:Y:S02]  /*3260*/  IMAD.MOV R53, RZ, RZ, -R53 ;  /* 0x000000ffff357224 */ /* 0x000fe400078e0a35 */
[----:B------:R-:W-:Y:S02]  /*3270*/  IMAD.MOV R55, RZ, RZ, -R55 ;  /* 0x000000ffff377224 */ /* 0x000fe400078e0a37 */
[C---:B------:R-:W-:Y:S02]  /*3280*/  IMAD R86, R3.reuse, R51, R86 ;  /* 0x0000003303567224 */ /* 0x040fe400078e0256 */
[C---:B------:R-:W-:Y:S02]  /*3290*/  IMAD R92, R3.reuse, R8, R92 ;  /* 0x00000008035c7224 */ /* 0x040fe400078e025c */
[----:B------:R-:W-:Y:S01]  /*32a0*/  @!P3 IMAD.IADD R68, R68, 0x1, -R3 ;  /* 0x000000014444b824 */ /* 0x000fe200078e0a03 */
[C---:B------:R-:W-:Y:S01]  /*32b0*/  ISETP.GT.U32.AND P3, PT, R3.reuse, R82, PT ;  /* 0x000000520300720c */ /* 0x040fe20003f64070 */
[C---:B------:R-:W-:Y:S01]  /*32c0*/  IMAD R84, R3.reuse, R15, R84 ;  /* 0x0000000f03547224 */ /* 0x040fe200078e0254 */
[----:B------:R-:W-:Y:S01]  /*32d0*/  SHF.R.S32.HI R15, RZ, 0x1f, R114 ;  /* 0x0000001fff0f7819 */ /* 0x000fe20000011472 */
[----:B------:R-:W-:-:S02]  /*32e0*/  IMAD R88, R3, R53, R88 ;  /* 0x0000003503587224 */ /* 0x000fc400078e0258 */
[----:B------:R-:W-:Y:S01]  /*32f0*/  IMAD R90, R3, R55, R90 ;  /* 0x00000037035a7224 */ /* 0x000fe200078e025a */
[----:B------:R-:W-:Y:S01]  /*3300*/  LEA.HI R114, R15, R114, RZ, 0x7 ;  /* 0x000000720f727211 */ /* 0x000fe200078f38ff */
[----:B------:R-:W-:Y:S01]  /*3310*/  IMAD.MOV.U32 R51, RZ, RZ, R44 ;  /* 0x000000ffff337224 */ /* 0x000fe200078e002c */
[----:B------:R-:W-:Y:S01]  /*3320*/  LOP3.LUT R44, RZ, R45, RZ, 0x33, !PT ;  /* 0x0000002dff2c7212 */ /* 0x000fe200078e33ff */
[--C-:B------:R-:W-:Y:S01]  /*3330*/  @!P4 IMAD.IADD R72, R72, 0x1, -R3.reuse ;  /* 0x000000014848c824 */ /* 0x100fe200078e0a03 */
[C---:B------:R-:W-:Y:S01]  /*3340*/  ISETP.GT.U32.AND P4, PT, R3.reuse, R86, PT ;  /* 0x000000560300720c */ /* 0x040fe20003f84070 */
[----:B------:R-:W-:Y:S01]  /*3350*/  @!P2 IMAD.IADD R78, R78, 0x1, -R3 ;  /* 0x000000014e4ea824 */ /* 0x000fe200078e0a03 */
[C---:B------:R-:W-:Y:S01]  /*3360*/  ISETP.GT.U32.AND P2, PT, R3.reuse, R92, PT ;  /* 0x0000005c0300720c */ /* 0x040fe20003f44070 */
[----:B------:R-:W-:Y:S01]  /*3370*/  @!P6 IMAD.MOV R51, RZ, RZ, -R51 ;  /* 0x000000ffff33e224 */ /* 0x000fe200078e0a33 */
[C---:B------:R-:W-:Y:S01]  /*3380*/  ISETP.GT.U32.AND P6, PT, R3.reuse, R80, PT ;  /* 0x000000500300720c */ /* 0x040fe20003fc4070 */
[--C-:B------:R-:W-:Y:S01]  /*3390*/  @!P1 IMAD.IADD R70, R70, 0x1, -R3.reuse ;  /* 0x0000000146469824 */ /* 0x100fe200078e0a03 */
[C---:B------:R-:W-:Y:S01]  /*33a0*/  ISETP.GT.U32.AND P1, PT, R3.reuse, R84, PT ;  /* 0x000000540300720c */ /* 0x040fe20003f24070 */
[--C-:B------:R-:W-:Y:S01]  /*33b0*/  @!P5 IMAD.IADD R74, R74, 0x1, -R3.reuse ;  /* 0x000000014a4ad824 */ /* 0x100fe200078e0a03 */
[C---:B------:R-:W-:Y:S01]  /*33c0*/  ISETP.GT.U32.AND P5, PT, R3.reuse, R88, PT ;  /* 0x000000580300720c */ /* 0x040fe20003fa4070 */
[--C-:B------:R-:W-:Y:S01]  /*33d0*/  @!P0 IMAD.IADD R76, R76, 0x1, -R3.reuse ;  /* 0x000000014c4c8824 */ /* 0x100fe200078e0a03 */
[----:B------:R-:W-:Y:S01]  /*33e0*/  ISETP.GT.U32.AND P0, PT, R3, R90, PT ;  /* 0x0000005a0300720c */ /* 0x000fe20003f04070 */
[--C-:B------:R-:W-:Y:S01]  /*33f0*/  @!P3 IMAD.IADD R82, R82, 0x1, -R3.reuse ;  /* 0x000000015252b824 */ /* 0x100fe200078e0a03 */
[----:B------:R-:W-:Y:S01]  /*3400*/  ISETP.GE.AND P3, PT, R71, RZ, PT ;  /* 0x000000ff4700720c */ /* 0x000fe20003f66270 */
[--C-:B------:R-:W-:Y:S01]  /*3410*/  @!P4 IMAD.IADD R86, R86, 0x1, -R3.reuse ;  /* 0x000000015656c824 */ /* 0x100fe200078e0a03 */
[----:B------:R-:W-:Y:S01]  /*3420*/  ISETP.GE.AND P4, PT, R77, RZ, PT ;  /* 0x000000ff4d00720c */ /* 0x000fe20003f86270 */
[--C-:B------:R-:W-:Y:S01]  /*3430*/  @!P2 IMAD.IADD R92, R92, 0x1, -R3.reuse ;  /* 0x000000015c5ca824 */ /* 0x100fe200078e0a03 */
[----:B------:R-:W-:Y:S01]  /*3440*/  ISETP.GT.U32.AND P2, PT, R3, R82, PT ;  /* 0x000000520300720c */ /* 0x000fe20003f44070 */
[--C-:B------:R-:W-:Y:S01]  /*3450*/  @!P6 IMAD.IADD R80, R80, 0x1, -R3.reuse ;  /* 0x000000015050e824 */ /* 0x100fe200078e0a03 */
[----:B------:R-:W-:Y:S01]  /*3460*/  ISETP.GE.AND P6, PT, R75, RZ, PT ;  /* 0x000000ff4b00720c */ /* 0x000fe20003fc6270 */
[--C-:B------:R-:W-:Y:S01]  /*3470*/  @!P1 IMAD.IADD R84, R84, 0x1, -R3.reuse ;  /* 0x0000000154549824 */ /* 0x100fe200078e0a03 */
[----:B------:R-:W-:Y:S01]  /*3480*/  ISETP.GE.AND P1, PT, R73, RZ, PT ;  /* 0x000000ff4900720c */ /* 0x000fe20003f26270 */
[--C-:B------:R-:W-:Y:S01]  /*3490*/  @!P5 IMAD.IADD R88, R88, 0x1, -R3.reuse ;  /* 0x000000015858d824 */ /* 0x100fe200078e0a03 */
[----:B------:R-:W-:Y:S01]  /*34a0*/  ISETP.GE.AND P5, PT, R79, RZ, PT ;  /* 0x000000ff4f00720c */ /* 0x000fe20003fa6270 */
[--C-:B------:R-:W-:Y:S01]  /*34b0*/  @!P0 IMAD.IADD R90, R90, 0x1, -R3.reuse ;  /* 0x000000015a5a8824 */ /* 0x100fe200078e0a03 */
[----:B------:R-:W-:Y:S01]  /*34c0*/  ISETP.GE.AND P0, PT, R69, RZ, PT ;  /* 0x000000ff4500720c */ /* 0x000fe20003f06270 */
[----:B------:R-:W-:Y:S01]  /*34d0*/  @!P3 IMAD.MOV R70, RZ, RZ, -R70 ;  /* 0x000000ffff46b224 */ /* 0x000fe200078e0a46 */
[C---:B------:R-:W-:Y:S01]  /*34e0*/  ISETP.GT.U32.AND P3, PT, R3.reuse, R84, PT ;  /* 0x000000540300720c */ /* 0x040fe20003f64070 */
[----:B------:R-:W-:Y:S01]  /*34f0*/  @!P4 IMAD.MOV R74, RZ, RZ, -R74 ;  /* 0x000000ffff4ac224 */ /* 0x000fe200078e0a4a */
[----:B------:R-:W-:Y:S01]  /*3500*/  ISETP.GT.U32.AND P4, PT, R3, R88, PT ;  /* 0x000000580300720c */ /* 0x000fe20003f84070 */
[--C-:B------:R-:W-:Y:S01]  /*3510*/  @!P2 IMAD.IADD R82, R82, 0x1, -R3.reuse ;  /* 0x000000015252a824 */ /* 0x100fe200078e0a03 */
[----:B------:R-:W-:Y:S01]  /*3520*/  ISETP.GE.AND P2, PT, R63, RZ, PT ;  /* 0x000000ff3f00720c */ /* 0x000fe20003f46270 */
[----:B------:R-:W-:Y:S01]  /*3530*/  @!P6 IMAD.MOV R68, RZ, RZ, -R68 ;  /* 0x000000ffff44e224 */ /* 0x000fe200078e0a44 */
[----:B------:R-:W-:Y:S01]  /*3540*/  ISETP.GE.AND P6, PT, R61, RZ, PT ;  /* 0x000000ff3d00720c */ /* 0x000fe20003fc6270 */
[----:B------:R-:W-:Y:S01]  /*3550*/  @!P1 IMAD.MOV R72, RZ, RZ, -R72 ;  /* 0x000000ffff489224 */ /* 0x000fe200078e0a48 */
[C---:B------:R-:W-:Y:S01]  /*3560*/  ISETP.GT.U32.AND P1, PT, R3.reuse, R86, PT ;  /* 0x000000560300720c */ /* 0x040fe20003f24070 */
[----:B------:R-:W-:Y:S01]  /*3570*/  @!P5 IMAD.MOV R76, RZ, RZ, -R76 ;  /* 0x000000ffff4cd224 */ /* 0x000fe200078e0a4c */
[C---:B------:R-:W-:Y:S01]  /*3580*/  ISETP.GT.U32.AND P5, PT, R3.reuse, R90, PT ;  /* 0x0000005a0300720c */ /* 0x040fe20003fa4070 */
[----:B------:R-:W-:Y:S01]  /*3590*/  @!P0 IMAD.MOV R78, RZ, RZ, -R78 ;  /* 0x000000ffff4e8224 */ /* 0x000fe200078e0a4e */
[----:B------:R-:W-:Y:S01]  /*35a0*/  ISETP.GT.U32.AND P0, PT, R3, R92, PT ;  /* 0x0000005c0300720c */ /* 0x000fe20003f04070 */
[----:B------:R-:W-:Y:S01]  /*35b0*/  IMAD R8, R177, UR13, RZ ;  /* 0x0000000db1087c24 */ /* 0x000fe2000f8e02ff */
[----:B------:R-:W-:Y:S01]  /*35c0*/  SHF.R.S32.HI R114, RZ, 0x7, R114 ;  /* 0x00000007ff727819 */ /* 0x000fe20000011472 */
[--C-:B------:R-:W-:Y:S01]  /*35d0*/  @!P4 IMAD.IADD R88, R88, 0x1, -R3.reuse ;  /* 0x000000015858c824 */ /* 0x100fe200078e0a03 */
[----:B------:R-:W-:Y:S01]  /*35e0*/  ISETP.GE.AND P4, PT, R57, RZ, PT ;  /* 0x000000ff3900720c */ /* 0x000fe20003f86270 */
[----:B------:R-:W-:Y:S01]  /*35f0*/  @!P2 IMAD.MOV R82, RZ, RZ, -R82 ;  /* 0x000000ffff52a224 */ /* 0x000fe200078e0a52 */
[----:B------:R-:W-:Y:S01]  /*3600*/  ISETP.NE.AND P2, PT, R45, RZ, PT ;  /* 0x000000ff2d00720c */ /* 0x000fe20003f45270 */
[--C-:B------:R-:W-:Y:S01]  /*3610*/  @!P3 IMAD.IADD R84, R84, 0x1, -R3.reuse ;  /* 0x000000015454b824 */ /* 0x100fe200078e0a03 */
[----:B------:R-:W-:Y:S01]  /*3620*/  ISETP.GE.AND P3, PT, R65, RZ, PT ;  /* 0x000000ff4100720c */ /* 0x000fe20003f66270 */
[--C-:B------:R-:W-:Y:S01]  /*3630*/  @!P1 IMAD.IADD R86, R86, 0x1, -R3.reuse ;  /* 0x0000000156569824 */ /* 0x100fe200078e0a03 */
[----:B------:R-:W-:Y:S01]  /*3640*/  SEL R15, R44, R4, !P2 ;  /* 0x000000042c0f7207 */ /* 0x000fe20005000000 */
[--C-:B------:R-:W-:Y:S01]  /*3650*/  @!P5 IMAD.IADD R90, R90, 0x1, -R3.reuse ;  /* 0x000000015a5ad824 */ /* 0x100fe200078e0a03 */
[----:B------:R-:W-:Y:S01]  /*3660*/  ISETP.GE.AND P1, PT, R67, RZ, PT ;  /* 0x000000ff4300720c */ /* 0x000fe20003f26270 */
[----:B------:R-:W-:Y:S01]  /*3670*/  @!P0 IMAD.IADD R92, R92, 0x1, -R3 ;  /* 0x000000015c5c8824 */ /* 0x000fe200078e0a03 */
[----:B------:R-:W-:Y:S01]  /*3680*/  ISETP.GE.AND P5, PT, R59, RZ, PT ;  /* 0x000000ff3b00720c */ /* 0x000fe20003fa6270 */
[----:B------:R-:W-:Y:S01]  /*3690*/  @!P6 IMAD.MOV R80, RZ, RZ, -R80 ;  /* 0x000000ffff50e224 */ /* 0x000fe200078e0a50 */
[----:B------:R-:W-:Y:S01]  /*36a0*/  IADD3 R3, P6, R8, UR4, RZ ;  /* 0x0000000408037c10 */ /* 0x000fe2000ffde0ff */
[----:B------:R-:W-:Y:S01]  /*36b0*/  @!P4 IMAD.MOV R88, RZ, RZ, -R88 ;  /* 0x000000ffff58c224 */ /* 0x000fe200078e0a58 */
[----:B------:R-:W-:Y:S01]  /*36c0*/  SEL R5, R44, R5, !P2 ;  /* 0x000000052c057207 */ /* 0x000fe20005000000 */
[----:B------:R-:W-:Y:S01]  /*36d0*/  ULDC UR4, c[0x0][0x234] ;  /* 0x00008d0000047ab9 */ /* 0x000fe20000000800 */
[----:B------:R-:W-:Y:S01]  /*36e0*/  LEA.HI.X.SX32 R4, R8, UR5, 0x1, P6 ;  /* 0x0000000508047c11 */ /* 0x000fe2000b0f0eff */
[----:B------:R-:W-:Y:S01]  /*36f0*/  ULDC UR5, c[0x0][0x240] ;  /* 0x0000900000057ab9 */ /* 0x000fe20000000800 */
[----:B------:R-:W-:Y:S01]  /*3700*/  ISETP.GE.AND P0, PT, R0, RZ, PT ;  /* 0x000000ff0000720c */ /* 0x000fe20003f06270 */
[----:B------:R-:W-:Y:S01]  /*3710*/  IMAD R15, R15, UR5, RZ ;  /* 0x000000050f0f7c24 */ /* 0x000fe2000f8e02ff */
[C---:B------:R-:W-:Y:S01]  /*3720*/  SEL R13, R44.reuse, R13, !P2 ;  /* 0x0000000d2c0d7207 */ /* 0x040fe20005000000 */
[----:B------:R-:W-:Y:S01]  /*3730*/  IMAD R5, R5, UR5, RZ ;  /* 0x0000000505057c24 */ /* 0x000fe2000f8e02ff */
[C---:B------:R-:W-:Y:S01]  /*3740*/  SEL R7, R44.reuse, R7, !P2 ;  /* 0x000000072c077207 */ /* 0x040fe20005000000 */
[----:B------:R-:W-:Y:S01]  /*3750*/  @!P3 IMAD.MOV R84, RZ, RZ, -R84 ;  /* 0x000000ffff54b224 */ /* 0x000fe200078e0a54 */
[C---:B------:R-:W-:Y:S01]  /*3760*/  SEL R14, R44.reuse, R14, !P2 ;  /* 0x0000000e2c0e7207 */ /* 0x040fe20005000000 */
[----:B------:R-:W-:Y:S01]  /*3770*/  IMAD R13, R13, UR5, RZ ;  /* 0x000000050d0d7c24 */ /* 0x000fe2000f8e02ff */
[C---:B------:R-:W-:Y:S01]  /*3780*/  SEL R9, R44.reuse, R9, !P2 ;  /* 0x000000092c097207 */ /* 0x040fe20005000000 */
[----:B------:R-:W-:Y:S01]  /*3790*/  IMAD R7, R7, UR5, RZ ;  /* 0x0000000507077c24 */ /* 0x000fe2000f8e02ff */
[----:B------:R-:W-:Y:S01]  /*37a0*/  SEL R21, R44, R21, !P2 ;  /* 0x000000152c157207 */ /* 0x000fe20005000000 */
[----:B------:R-:W-:Y:S01]  /*37b0*/  IMAD R14, R14, UR5, RZ ;  /* 0x000000050e0e7c24 */ /* 0x000fe2000f8e02ff */
[-C--:B------:R-:W-:Y:S01]  /*37c0*/  IADD3 R198, P4, R15, R3.reuse, RZ ;  /* 0x000000030fc67210 */ /* 0x080fe20007f9e0ff */
[----:B------:R-:W-:Y:S01]  /*37d0*/  IMAD R9, R9, UR5, RZ ;  /* 0x0000000509097c24 */ /* 0x000fe2000f8e02ff */
[C---:B------:R-:W-:Y:S01]  /*37e0*/  SEL R16, R44.reuse, R16, !P2 ;  /* 0x000000102c107207 */ /* 0x040fe20005000000 */
[----:B------:R-:W-:Y:S01]  /*37f0*/  @!P1 IMAD.MOV R86, RZ, RZ, -R86 ;  /* 0x000000ffff569224 */ /* 0x000fe200078e0a56 */
[C---:B------:R-:W-:Y:S01]  /*3800*/  SEL R10, R44.reuse, R10, !P2 ;  /* 0x0000000a2c0a7207 */ /* 0x040fe20005000000 */
[----:B------:R-:W-:Y:S01]  /*3810*/  @!P5 IMAD.MOV R90, RZ, RZ, -R90 ;  /* 0x000000ffff5ad224 */ /* 0x000fe200078e0a5a */
[C---:B------:R-:W-:Y:S01]  /*3820*/  SEL R22, R44.reuse, R22, !P2 ;  /* 0x000000162c167207 */ /* 0x040fe20005000000 */
[----:B------:R-:W-:Y:S01]  /*3830*/  IMAD R21, R21, UR5, RZ ;  /* 0x0000000515157c24 */ /* 0x000fe2000f8e02ff */
[----:B------:R-:W-:Y:S01]  /*3840*/  IADD3 R200, P6, R5, R3, RZ ;  /* 0x0000000305c87210 */ /* 0x000fe20007fde0ff */
[----:B------:R-:W-:Y:S01]  /*3850*/  @!P0 IMAD.MOV R92, RZ, RZ, -R92 ;  /* 0x000000ffff5c8224 */ /* 0x000fe200078e0a5c */
[----:B------:R-:W-:Y:S01]  /*3860*/  SEL R17, R44, R17, !P2 ;  /* 0x000000112c117207 */ /* 0x000fe20005000000 */
[----:B------:R-:W-:Y:S01]  /*3870*/  IMAD R16, R16, UR5, RZ ;  /* 0x0000000510107c24 */ /* 0x000fe2000f8e02ff */
[----:B------:R-:W-:Y:S01]  /*3880*/  SEL R11, R44, R11, !P2 ;  /* 0x0000000b2c0b7207 */ /* 0x000fe20005000000 */
[----:B------:R-:W-:Y:S01]  /*3890*/  IMAD R10, R10, UR5, RZ ;  /* 0x000000050a0a7c24 */ /* 0x000fe2000f8e02ff */
[-C--:B------:R-:W-:Y:S01]  /*38a0*/  LEA.HI.X.SX32 R197, R15, R4.reuse, 0x1, P4 ;  /* 0x000000040fc57211 */ /* 0x080fe200020f0eff */
[----:B------:R-:W-:Y:S01]  /*38b0*/  IMAD R22, R22, UR5, RZ ;  /* 0x0000000516167c24 */ /* 0x000fe2000f8e02ff */
[C---:B------:R-:W-:Y:S01]  /*38c0*/  SEL R31, R44.reuse, R31, !P2 ;  /* 0x0000001f2c1f7207 */ /* 0x040fe20005000000 */
[----:B------:R-:W-:Y:S01]  /*38d0*/  IMAD R17, R17, UR5, RZ ;  /* 0x0000000511117c24 */ /* 0x000fe2000f8e02ff */
[----:B------:R-:W-:Y:S01]  /*38e0*/  IADD3 R212, P4, R13, R3, RZ ;  /* 0x000000030dd47210 */ /* 0x000fe20007f9e0ff */
[----:B------:R-:W-:Y:S01]  /*38f0*/  IMAD R11, R11, UR5, RZ ;  /* 0x000000050b0b7c24 */ /* 0x000fe2000f8e02ff */
[----:B------:R-:W-:Y:S01]  /*3900*/  SEL R23, R44, R23, !P2 ;  /* 0x000000172c177207 */ /* 0x000fe20005000000 */
[----:B------:R-:W-:Y:S01]  /*3910*/  IMAD R31, R31, UR5, RZ ;  /* 0x000000051f1f7c24 */ /* 0x000fe2000f8e02ff */
[-C--:B------:R-:W-:Y:S01]  /*3920*/  IADD3 R202, P5, R7, R3.reuse, RZ ;  /* 0x0000000307ca7210 */ /* 0x080fe20007fbe0ff */
[----:B------:R-:W-:Y:S01]  /*3930*/  IMAD R6, R6, UR4, RZ ;  /* 0x0000000406067c24 */ /* 0x000fe2000f8e02ff */
[----:B------:R-:W-:Y:S01]  /*3940*/  LEA.HI.X.SX32 R199, R5, R4, 0x1, P6 ;  /* 0x0000000405c77211 */ /* 0x000fe200030f0eff */
[----:B------:R-:W-:Y:S01]  /*3950*/  IMAD R23, R23, UR5, RZ ;  /* 0x0000000517177c24 */ /* 0x000fe2000f8e02ff */
[C---:B------:R-:W-:Y:S01]  /*3960*/  SEL R18, R44.reuse, R18, !P2 ;  /* 0x000000122c127207 */ /* 0x040fe20005000000 */
[----:B------:R-:W-:Y:S01]  /*3970*/  UMOV UR4, URZ ;  /* 0x0000003f00047c82 */ /* 0x000fe20008000000 */
[----:B------:R-:W-:Y:S01]  /*3980*/  SEL R28, R44, R28, !P2 ;  /* 0x0000001c2c1c7207 */ /* 0x000fe20005000000 */
[----:B------:R-:W-:Y:S01]  /*3990*/  USHF.L.U32 UR13, UR13, 0x7, URZ ;  /* 0x000000070d0d7899 */ /* 0x000fe2000800063f */
[-C--:B------:R-:W-:Y:S01]  /*39a0*/  IADD3 R214, P6, R14, R3.reuse, RZ ;  /* 0x000000030ed67210 */ /* 0x080fe20007fde0ff */
[----:B------:R-:W-:Y:S01]  /*39b0*/  IMAD R18, R18, UR5, RZ ;  /* 0x0000000512127c24 */ /* 0x000fe2000f8e02ff */
[----:B------:R-:W-:Y:S01]  /*39c0*/  SEL R12, R44, R12, !P2 ;  /* 0x0000000c2c0c7207 */ /* 0x000fe20005000000 */
[----:B------:R-:W-:Y:S01]  /*39d0*/  IMAD R28, R28, UR5, RZ ;  /* 0x000000051c1c7c24 */ /* 0x000fe2000f8e02ff */
[----:B------:R-:W-:Y:S01]  /*39e0*/  SEL R24, R44, R24, !P2 ;  /* 0x000000182c187207 */ /* 0x000fe20005000000 */
[----:B------:R-:W-:Y:S01]  /*39f0*/  USHF.R.S32.HI UR40, URZ, 0x1f, UR13 ;  /* 0x0000001f3f287899 */ /* 0x000fe2000801140d */
[----:B------:R-:W-:Y:S01]  /*3a00*/  IADD3 R204, P3, R9, R3, RZ ;  /* 0x0000000309cc7210 */ /* 0x000fe20007f7e0ff */
[----:B------:R-:W-:Y:S01]  /*3a10*/  IMAD R12, R12, UR5, RZ ;  /* 0x000000050c0c7c24 */ /* 0x000fe2000f8e02ff */
[----:B------:R-:W-:Y:S01]  /*3a20*/  SEL R19, R44, R19, !P2 ;  /* 0x000000132c137207 */ /* 0x000fe20005000000 */
[----:B------:R-:W-:Y:S01]  /*3a30*/  IMAD R24, R24, UR5, RZ ;  /* 0x0000000518187c24 */ /* 0x000fe2000f8e02ff */
[----:B------:R-:W-:-:S02]  /*3a40*/  LEA.HI.X.SX32 R211, R13, R4, 0x1, P4 ;  /* 0x000000040dd37211 */ /* 0x000fc400020f0eff */
[C---:B------:R-:W-:Y:S01]  /*3a50*/  SEL R20, R44.reuse, R20, !P2 ;  /* 0x000000142c147207 */ /* 0x040fe20005000000 */
[----:B------:R-:W-:Y:S01]  /*3a60*/  IMAD R19, R19, UR5, RZ ;  /* 0x0000000513137c24 */ /* 0x000fe2000f8e02ff */
[C---:B------:R-:W-:Y:S02]  /*3a70*/  SEL R25, R44.reuse, R25, !P2 ;  /* 0x000000192c197207 */ /* 0x040fe40005000000 */
[----:B------:R-:W-:Y:S01]  /*3a80*/  SEL R26, R44, R26, !P2 ;  /* 0x0000001a2c1a7207 */ /* 0x000fe20005000000 */
[----:B------:R-:W-:Y:S01]  /*3a90*/  IMAD R20, R20, UR5, RZ ;  /* 0x0000000514147c24 */ /* 0x000fe2000f8e02ff */
[C---:B------:R-:W-:Y:S01]  /*3aa0*/  SEL R27, R44.reuse, R27, !P2 ;  /* 0x0000001b2c1b7207 */ /* 0x040fe20005000000 */
[----:B------:R-:W-:Y:S01]  /*3ab0*/  IMAD R25, R25, UR5, RZ ;  /* 0x0000000519197c24 */ /* 0x000fe2000f8e02ff */
[----:B------:R-:W-:Y:S01]  /*3ac0*/  SEL R29, R44, R29, !P2 ;  /* 0x0000001d2c1d7207 */ /* 0x000fe20005000000 */
[----:B------:R-:W-:Y:S01]  /*3ad0*/  IMAD R26, R26, UR5, RZ ;  /* 0x000000051a1a7c24 */ /* 0x000fe2000f8e02ff */
[C---:B------:R-:W-:Y:S01]  /*3ae0*/  SEL R30, R44.reuse, R30, !P2 ;  /* 0x0000001e2c1e7207 */ /* 0x040fe20005000000 */
[----:B------:R-:W-:Y:S01]  /*3af0*/  IMAD R27, R27, UR5, RZ ;  /* 0x000000051b1b7c24 */ /* 0x000fe2000f8e02ff */
[C---:B------:R-:W-:Y:S01]  /*3b00*/  SEL R32, R44.reuse, R32, !P2 ;  /* 0x000000202c207207 */ /* 0x040fe20005000000 */
[----:B------:R-:W-:Y:S01]  /*3b10*/  IMAD R29, R29, UR5, RZ ;  /* 0x000000051d1d7c24 */ /* 0x000fe2000f8e02ff */
[----:B------:R-:W-:Y:S01]  /*3b20*/  SEL R33, R44, R33, !P2 ;  /* 0x000000212c217207 */ /* 0x000fe20005000000 */
[----:B------:R-:W-:Y:S01]  /*3b30*/  IMAD R30, R30, UR5, RZ ;  /* 0x000000051e1e7c24 */ /* 0x000fe2000f8e02ff */
        /* <DEDUP_REMOVED lines=72> */
[----:B------:R-:W-:Y:S01]  /*3fc0*/  LEA.HI.X.SX32 R201, R7, R4, 0x1, P5 ;  /* 0x0000000407c97211 */ /* 0x000fe200028f0eff */
[----:B------:R-:W-:Y:S01]  /*3fd0*/  IMAD R88, R88, UR5, RZ ;  /* 0x0000000558587c24 */ /* 0x000fe2000f8e02ff */
[----:B------:R-:W-:Y:S01]  /*3fe0*/  IADD3 R226, P4, R21, R3, RZ ;  /* 0x0000000315e27210 */ /* 0x000fe20007f9e0ff */
[----:B------:R-:W-:Y:S01]  /*3ff0*/  IMAD R90, R90, UR5, RZ ;  /* 0x000000055a5a7c24 */ /* 0x000fe2000f8e02ff */
[----:B------:R-:W-:-:S02]  /*4000*/  SEL R44, R44, R92, !P2 ;  /* 0x0000005c2c2c7207 */ /* 0x000fc40005000000 */
[-C--:B------:R-:W-:Y:S02]  /*4010*/  IADD3 R216, P5, R16, R3.reuse, RZ ;  /* 0x0000000310d87210 */ /* 0x080fe40007fbe0ff */
[-C--:B------:R-:W-:Y:S01]  /*4020*/  LEA.HI.X.SX32 R213, R14, R4.reuse, 0x1, P6 ;  /* 0x000000040ed57211 */ /* 0x080fe200030f0eff */
[----:B------:R-:W-:Y:S01]  /*4030*/  IMAD R44, R44, UR5, RZ ;  /* 0x000000052c2c7c24 */ /* 0x000fe2000f8e02ff */
[-C--:B------:R-:W-:Y:S01]  /*4040*/  IADD3 R206, P2, R10, R3.reuse, RZ ;  /* 0x000000030ace7210 */ /* 0x080fe20007f5e0ff */
[----:B------:R-:W-:Y:S01]  /*4050*/  UMOV UR5, URZ ;  /* 0x0000003f00057c82 */ /* 0x000fe20008000000 */
[----:B------:R-:W-:Y:S02]  /*4060*/  LEA.HI.X.SX32 R203, R9, R4, 0x1, P3 ;  /* 0x0000000409cb7211 */ /* 0x000fe400018f0eff */
[-C--:B------:R-:W-:Y:S02]  /*4070*/  IADD3 R228, P6, R22, R3.reuse, RZ ;  /* 0x0000000316e47210 */ /* 0x080fe40007fde0ff */
[----:B------:R-:W-:-:S02]  /*4080*/  IADD3 R218, P3, R17, R3, RZ ;  /* 0x0000000311da7210 */ /* 0x000fc40007f7e0ff */
[-C--:B------:R-:W-:Y:S02]  /*4090*/  IADD3 R208, P1, R11, R3.reuse, RZ ;  /* 0x000000030bd07210 */ /* 0x080fe40007f3e0ff */
[-C--:B------:R-:W-:Y:S02]  /*40a0*/  LEA.HI.X.SX32 R225, R21, R4.reuse, 0x1, P4 ;  /* 0x0000000415e17211 */ /* 0x080fe400020f0eff */
[-C--:B------:R-:W-:Y:S02]  /*40b0*/  LEA.HI.X.SX32 R215, R16, R4.reuse, 0x1, P5 ;  /* 0x0000000410d77211 */ /* 0x080fe400028f0eff */
[-C--:B------:R-:W-:Y:S02]  /*40c0*/  IADD3 R240, P4, R31, R3.reuse, RZ ;  /* 0x000000031ff07210 */ /* 0x080fe40007f9e0ff */
[----:B------:R-:W-:Y:S02]  /*40d0*/  LEA.HI.X.SX32 R205, R10, R4, 0x1, P2 ;  /* 0x000000040acd7211 */ /* 0x000fe400010f0eff */
[----:B------:R-:W-:-:S02]  /*40e0*/  IADD3 R230, P5, R23, R3, RZ ;  /* 0x0000000317e67210 */ /* 0x000fc40007fbe0ff */
[-C--:B------:R-:W-:Y:S02]  /*40f0*/  LEA.HI.X.SX32 R227, R22, R4.reuse, 0x1, P6 ;  /* 0x0000000416e37211 */ /* 0x080fe400030f0eff */
[-C--:B------:R-:W-:Y:S02]  /*4100*/  IADD3 R220, P2, R18, R3.reuse, RZ ;  /* 0x0000000312dc7210 */ /* 0x080fe40007f5e0ff */
[-C--:B------:R-:W-:Y:S02]  /*4110*/  LEA.HI.X.SX32 R217, R17, R4.reuse, 0x1, P3 ;  /* 0x0000000411d97211 */ /* 0x080fe400018f0eff */
[-C--:B------:R-:W-:Y:S02]  /*4120*/  IADD3 R242, P6, R28, R3.reuse, RZ ;  /* 0x000000031cf27210 */ /* 0x080fe40007fde0ff */
[----:B------:R-:W-:Y:S02]  /*4130*/  IADD3 R210, P0, R12, R3, RZ ;  /* 0x000000030cd27210 */ /* 0x000fe40007f1e0ff */
[----:B------:R-:W-:-:S02]  /*4140*/  LEA.HI.X.SX32 R207, R11, R4, 0x1, P1 ;  /* 0x000000040bcf7211 */ /* 0x000fc400008f0eff */
[-C--:B------:R-:W-:Y:S02]  /*4150*/  IADD3 R232, P3, R24, R3.reuse, RZ ;  /* 0x0000000318e87210 */ /* 0x080fe40007f7e0ff */
[-C--:B------:R-:W-:Y:S02]  /*4160*/  IADD3 R222, P1, R19, R3.reuse, RZ ;  /* 0x0000000313de7210 */ /* 0x080fe40007f3e0ff */
[-C--:B------:R-:W-:Y:S02]  /*4170*/  LEA.HI.X.SX32 R239, R31, R4.reuse, 0x1, P4 ;  /* 0x000000041fef7211 */ /* 0x080fe400020f0eff */
[-C--:B------:R-:W-:Y:S02]  /*4180*/  LEA.HI.X.SX32 R229, R23, R4.reuse, 0x1, P5 ;  /* 0x0000000417e57211 */ /* 0x080fe400028f0eff */
[----:B------:R-:W-:Y:S02]  /*4190*/  IADD3 R5, P4, R35, R3, RZ ;  /* 0x0000000323057210 */ /* 0x000fe40007f9e0ff */
[----:B------:R-:W-:-:S02]  /*41a0*/  LEA.HI.X.SX32 R219, R18, R4, 0x1, P2 ;  /* 0x0000000412db7211 */ /* 0x000fc400010f0eff */
[-C--:B------:R-:W-:Y:S01]  /*41b0*/  IADD3 R244, P5, R29, R3.reuse, RZ ;  /* 0x000000031df47210 */ /* 0x080fe20007fbe0ff */
[----:B------:R0:W-:Y:S01]  /*41c0*/  STL [R1+0x4], R5 ;  /* 0x0000040501007387 */ /* 0x0001e20000100800 */
[-C--:B------:R-:W-:Y:S02]  /*41d0*/  LEA.HI.X.SX32 R241, R28, R4.reuse, 0x1, P6 ;  /* 0x000000041cf17211 */ /* 0x080fe400030f0eff */
[-C--:B------:R-:W-:Y:S02]  /*41e0*/  LEA.HI.X.SX32 R209, R12, R4.reuse, 0x1, P0 ;  /* 0x000000040cd17211 */ /* 0x080fe400000f0eff */
[-C--:B------:R-:W-:Y:S02]  /*41f0*/  IADD3 R234, P2, R25, R3.reuse, RZ ;  /* 0x0000000319ea7210 */ /* 0x080fe40007f5e0ff */
[----:B------:R-:W-:Y:S02]  /*4200*/  LEA.HI.X.SX32 R231, R24, R4, 0x1, P3 ;  /* 0x0000000418e77211 */ /* 0x000fe400018f0eff */
[----:B------:R-:W-:-:S02]  /*4210*/  IADD3 R7, P6, R36, R3, RZ ;  /* 0x0000000324077210 */ /* 0x000fc40007fde0ff */
[-C--:B------:R-:W-:Y:S02]  /*4220*/  IADD3 R224, P0, R20, R3.reuse, RZ ;  /* 0x0000000314e07210 */ /* 0x080fe40007f1e0ff */
[-C--:B------:R-:W-:Y:S01]  /*4230*/  LEA.HI.X.SX32 R221, R19, R4.reuse, 0x1, P1 ;  /* 0x0000000413dd7211 */ /* 0x080fe200008f0eff */
[----:B------:R1:W-:Y:S01]  /*4240*/  STL [R1+0xc], R7 ;  /* 0x00000c0701007387 */ /* 0x0003e20000100800 */
[-C--:B------:R-:W-:Y:S02]  /*4250*/  IADD3 R246, P3, R30, R3.reuse, RZ ;  /* 0x000000031ef67210 */ /* 0x080fe40007f7e0ff */
[----:B------:R-:W-:Y:S02]  /*4260*/  IADD3 R236, P1, R26, R3, RZ ;  /* 0x000000031aec7210 */ /* 0x000fe40007f3e0ff */
[----:B------:R-:W-:Y:S02]  /*4270*/  LEA.HI.X.SX32 R243, R29, R4, 0x1, P5 ;  /* 0x000000041df37211 */ /* 0x000fe400028f0eff */
[----:B------:R-:W-:-:S02]  /*4280*/  CS2R R28, SRZ ;  /* 0x00000000001c7805 */ /* 0x000fc4000001ff00 */
[-C--:B------:R-:W-:Y:S02]  /*4290*/  LEA.HI.X.SX32 R233, R25, R4.reuse, 0x1, P2 ;  /* 0x0000000419e97211 */ /* 0x080fe400010f0eff */
[----:B------:R-:W-:Y:S02]  /*42a0*/  CS2R R24, SRZ ;  /* 0x0000000000187805 */ /* 0x000fe4000001ff00 */
[-C--:B0-----:R-:W-:Y:S02]  /*42b0*/  IADD3 R5, P5, R37, R3.reuse, RZ ;  /* 0x0000000325057210 */ /* 0x081fe40007fbe0ff */
[-C--:B------:R-:W-:Y:S02]  /*42c0*/  LEA.HI.X.SX32 R223, R20, R4.reuse, 0x1, P0 ;  /* 0x0000000414df7211 */ /* 0x080fe400000f0eff */
[----:B------:R-:W-:Y:S01]  /*42d0*/  IADD3 R248, P2, R32, R3, RZ ;  /* 0x0000000320f87210 */ /* 0x000fe20007f5e0ff */
[----:B------:R0:W-:Y:S01]  /*42e0*/  STL [R1+0x14], R5 ;  /* 0x0000140501007387 */ /* 0x0001e20000100800 */
[----:B------:R-:W-:-:S02]  /*42f0*/  LEA.HI.X.SX32 R245, R30, R4, 0x1, P3 ;  /* 0x000000041ef57211 */ /* 0x000fc400018f0eff */
[----:B------:R-:W-:Y:S02]  /*4300*/  CS2R R30, SRZ ;  /* 0x00000000001e7805 */ /* 0x000fe4000001ff00 */
[-C--:B------:R-:W-:Y:S02]  /*4310*/  IADD3 R238, P0, R27, R3.reuse, RZ ;  /* 0x000000031bee7210 */ /* 0x080fe40007f1e0ff */
[-C--:B------:R-:W-:Y:S02]  /*4320*/  LEA.HI.X.SX32 R235, R26, R4.reuse, 0x1, P1 ;  /* 0x000000041aeb7211 */ /* 0x080fe400008f0eff */
[-C--:B-1----:R-:W-:Y:S02]  /*4330*/  IADD3 R7, P3, R38, R3.reuse, RZ ;  /* 0x0000000326077210 */ /* 0x082fe40007f7e0ff */
[----:B------:R-:W-:Y:S02]  /*4340*/  IADD3 R250, P1, R33, R3, RZ ;  /* 0x0000000321fa7210 */ /* 0x000fe40007f3e0ff */
[-C--:B------:R-:W-:Y:S01]  /*4350*/  LEA.HI.X.SX32 R247, R32, R4.reuse, 0x1, P2 ;  /* 0x0000000420f77211 */ /* 0x080fe200010f0eff */
[----:B------:R1:W-:Y:S01]  /*4360*/  STL [R1+0x1c], R7 ;  /* 0x00001c0701007387 */ /* 0x0003e20000100800 */
[----:B------:R-:W-:-:S02]  /*4370*/  LEA.HI.X.SX32 R237, R27, R4, 0x1, P0 ;  /* 0x000000041bed7211 */ /* 0x000fc400000f0eff */
[----:B------:R-:W-:Y:S02]  /*4380*/  CS2R R26, SRZ ;  /* 0x00000000001a7805 */ /* 0x000fe4000001ff00 */
[-C--:B0-----:R-:W-:Y:S02]  /*4390*/  IADD3 R5, P2, R39, R3.reuse, RZ ;  /* 0x0000000327057210 */ /* 0x081fe40007f5e0ff */
[C---:B------:R-:W-:Y:S02]  /*43a0*/  IADD3 R252, P0, R34.reuse, R3, RZ ;  /* 0x0000000322fc7210 */ /* 0x040fe40007f1e0ff */
[-C--:B------:R-:W-:Y:S01]  /*43b0*/  LEA.HI.X.SX32 R249, R33, R4.reuse, 0x1, P1 ;  /* 0x0000000421f97211 */ /* 0x080fe200008f0eff */
[----:B------:R0:W-:Y:S01]  /*43c0*/  STL [R1+0x24], R5 ;  /* 0x0000240501007387 */ /* 0x0001e20000100800 */
[----:B------:R-:W-:Y:S02]  /*43d0*/  LEA.HI.X.SX32 R251, R34, R4, 0x1, P0 ;  /* 0x0000000422fb7211 */ /* 0x000fe400000f0eff */
[----:B------:R-:W-:-:S02]  /*43e0*/  CS2R R32, SRZ ;  /* 0x0000000000207805 */ /* 0x000fc4000001ff00 */
[----:B-1----:R-:W-:Y:S02]  /*43f0*/  IADD3 R7, P1, R40, R3, RZ ;  /* 0x0000000328077210 */ /* 0x002fe40007f3e0ff */
[----:B------:R-:W-:-:S03]  /*4400*/  LEA.HI.X.SX32 R8, R35, R4, 0x1, P4 ;  /* 0x0000000423087211 */ /* 0x000fc600020f0eff */
[----:B------:R1:W-:Y:S01]  /*4410*/  STL [R1+0x2c], R7 ;  /* 0x00002c0701007387 */ /* 0x0003e20000100800 */
[----:B0-----:R-:W-:-:S05]  /*4420*/  IADD3 R5, P0, R41, R3, RZ ;  /* 0x0000000329057210 */ /* 0x001fca0007f1e0ff */
[----:B------:R0:W-:Y:S01]  /*4430*/  STL [R1+0x34], R5 ;  /* 0x0000340501007387 */ /* 0x0001e20000100800 */
[----:B-1----:R-:W-:-:S03]  /*4440*/  IADD3 R7, P4, R42, R3, RZ ;  /* 0x000000032a077210 */ /* 0x002fc60007f9e0ff */
[----:B------:R1:W-:Y:S04]  /*4450*/  STL [R1], R8 ;  /* 0x0000000801007387 */ /* 0x0003e80000100800 */
[----:B------:R2:W-:Y:S01]  /*4460*/  STL [R1+0x3c], R7 ;  /* 0x00003c0701007387 */ /* 0x0005e20000100800 */
[----:B0-----:R-:W-:Y:S02]  /*4470*/  LEA.HI.X.SX32 R5, R36, R4, 0x1, P6 ;  /* 0x0000000424057211 */ /* 0x001fe400030f0eff */
[----:B-1----:R-:W-:-:S03]  /*4480*/  IADD3 R8, P6, R43, R3, RZ ;  /* 0x000000032b087210 */ /* 0x002fc60007fde0ff */
[----:B------:R0:W-:Y:S01]  /*4490*/  STL [R1+0x8], R5 ;  /* 0x0000080501007387 */ /* 0x0001e20000100800 */
[----:B--2---:R-:W-:-:S03]  /*44a0*/  LEA.HI.X.SX32 R7, R37, R4, 0x1, P5 ;  /* 0x0000000425077211 */ /* 0x004fc600028f0eff */
[----:B------:R1:W-:Y:S04]  /*44b0*/  STL [R1+0x44], R8 ;  /* 0x0000440801007387 */ /* 0x0003e80000100800 */
[----:B------:R2:W-:Y:S01]  /*44c0*/  STL [R1+0x10], R7 ;  /* 0x0000100701007387 */ /* 0x0005e20000100800 */
[----:B0-----:R-:W-:Y:S02]  /*44d0*/  IADD3 R5, P5, R47, R3, RZ ;  /* 0x000000032f057210 */ /* 0x001fe40007fbe0ff */
[----:B-1----:R-:W-:-:S03]  /*44e0*/  LEA.HI.X.SX32 R8, R38, R4, 0x1, P3 ;  /* 0x0000000426087211 */ /* 0x002fc600018f0eff */
[----:B------:R0:W-:Y:S01]  /*44f0*/  STL [R1+0x4c], R5 ;  /* 0x00004c0501007387 */ /* 0x0001e20000100800 */
[----:B--2---:R-:W-:-:S03]  /*4500*/  IADD3 R7, P3, R46, R3, RZ ;  /* 0x000000032e077210 */ /* 0x004fc60007f7e0ff */
[----:B------:R1:W-:Y:S04]  /*4510*/  STL [R1+0x18], R8 ;  /* 0x0000180801007387 */ /* 0x0003e80000100800 */
        /* <DEDUP_REMOVED lines=49> */
[-C--:B0-----:R-:W-:Y:S02]  /*4830*/  LEA.HI.X.SX32 R5, R56, R4.reuse, 0x1, P5 ;  /* 0x0000000438057211 */ /* 0x081fe400028f0eff */
[----:B------:R-:W-:Y:S02]  /*4840*/  CS2R R56, SRZ ;  /* 0x0000000000387805 */ /* 0x000fe4000001ff00 */
[----:B-1----:R-:W-:Y:S01]  /*4850*/  IADD3 R8, P5, R68, R3, RZ ;  /* 0x0000000344087210 */ /* 0x002fe20007fbe0ff */
[----:B------:R0:W-:Y:S01]  /*4860*/  STL [R1+0x80], R5 ;  /* 0x0000800501007387 */ /* 0x0001e20000100800 */
[----:B--2---:R-:W-:-:S03]  /*4870*/  LEA.HI.X.SX32 R7, R58, R4, 0x1, P3 ;  /* 0x000000043a077211 */ /* 0x004fc600018f0eff */
[----:B------:R1:W-:Y:S01]  /*4880*/  STL [R1+0xbc], R8 ;  /* 0x0000bc0801007387 */ /* 0x0003e20000100800 */
[----:B------:R-:W-:-:S03]  /*4890*/  CS2R R58, SRZ ;  /* 0x00000000003a7805 */ /* 0x000fc6000001ff00 */
[----:B------:R2:W-:Y:S01]  /*48a0*/  STL [R1+0x88], R7 ;  /* 0x0000880701007387 */ /* 0x0005e20000100800 */
[----:B0-----:R-:W-:Y:S02]  /*48b0*/  IADD3 R5, P3, R70, R3, RZ ;  /* 0x0000000346057210 */ /* 0x001fe40007f7e0ff */
[----:B-1----:R-:W-:-:S03]  /*48c0*/  LEA.HI.X.SX32 R8, R60, R4, 0x1, P2 ;  /* 0x000000043c087211 */ /* 0x002fc600010f0eff */
[----:B------:R0:W-:Y:S01]  /*48d0*/  STL [R1+0xc4], R5 ;  /* 0x0000c40501007387 */ /* 0x0001e20000100800 */
[----:B------:R-:W-:Y:S02]  /*48e0*/  CS2R R60, SRZ ;  /* 0x00000000003c7805 */ /* 0x000fe4000001ff00 */
[----:B--2---:R-:W-:Y:S01]  /*48f0*/  IADD3 R7, P2, R72, R3, RZ ;  /* 0x0000000348077210 */ /* 0x004fe20007f5e0ff */
[----:B------:R1:W-:Y:S04]  /*4900*/  STL [R1+0x90], R8 ;  /* 0x0000900801007387 */ /* 0x0003e80000100800 */
[----:B------:R2:W-:Y:S01]  /*4910*/  STL [R1+0xcc], R7 ;  /* 0x0000cc0701007387 */ /* 0x0005e20000100800 */
[----:B0-----:R-:W-:Y:S02]  /*4920*/  LEA.HI.X.SX32 R5, R62, R4, 0x1, P1 ;  /* 0x000000043e057211 */ /* 0x001fe400008f0eff */
[----:B------:R-:W-:-:S02]  /*4930*/  CS2R R62, SRZ ;  /* 0x00000000003e7805 */ /* 0x000fc4000001ff00 */
[----:B-1----:R-:W-:Y:S01]  /*4940*/  IADD3 R8, P1, R74, R3, RZ ;  /* 0x000000034a087210 */ /* 0x002fe20007f3e0ff */
[----:B------:R0:W-:Y:S01]  /*4950*/  STL [R1+0x98], R5 ;  /* 0x0000980501007387 */ /* 0x0001e20000100800 */
[----:B--2---:R-:W-:-:S03]  /*4960*/  LEA.HI.X.SX32 R7, R51, R4, 0x1, P0 ;  /* 0x0000000433077211 */ /* 0x004fc600000f0eff */
[----:B------:R1:W-:Y:S04]  /*4970*/  STL [R1+0xd4], R8 ;  /* 0x0000d40801007387 */ /* 0x0003e80000100800 */
        /* <DEDUP_REMOVED lines=40> */
[----:B------:R-:W-:Y:S02]  /*4c00*/  IADD3 R3, P4, R44, R3, RZ ;  /* 0x000000032c037210 */ /* 0x000fe40007f9e0ff */
[-C--:B-1----:R-:W-:Y:S01]  /*4c10*/  LEA.HI.X.SX32 R8, R86, R4.reuse, 0x1, P2 ;  /* 0x0000000456087211 */ /* 0x082fe200010f0eff */
[----:B------:R0:W-:Y:S01]  /*4c20*/  STL [R1+0xe0], R5 ;  /* 0x0000e00501007387 */ /* 0x0001e20000100800 */
[----:B------:R-:W-:Y:S02]  /*4c30*/  CS2R R86, SRZ ;  /* 0x0000000000567805 */ /* 0x000fe4000001ff00 */
[----:B--2---:R-:W-:Y:S01]  /*4c40*/  LEA.HI.X.SX32 R7, R80, R4, 0x1, P6 ;  /* 0x0000000450077211 */ /* 0x004fe200030f0eff */
[----:B------:R1:W-:Y:S01]  /*4c50*/  STL [R1+0x11c], R3 ;  /* 0x00011c0301007387 */ /* 0x0003e20000100800 */
[----:B------:R-:W-:-:S03]  /*4c60*/  CS2R R80, SRZ ;  /* 0x0000000000507805 */ /* 0x000fc6000001ff00 */
[----:B------:R2:W-:Y:S01]  /*4c70*/  STL [R1+0xe8], R7 ;  /* 0x0000e80701007387 */ /* 0x0005e20000100800 */
[----:B0-----:R-:W-:Y:S01]  /*4c80*/  IADD3 R5, P6, R6, UR6, RZ ;  /* 0x0000000606057c10 */ /* 0x001fe2000ffde0ff */
[----:B------:R-:W-:Y:S01]  /*4c90*/  UIADD3 UR6, UR12, 0x4000, URZ ;  /* 0x000040000c067890 */ /* 0x000fe2000fffe03f */
[----:B-1----:R-:W-:-:S03]  /*4ca0*/  LEA.HI.X.SX32 R3, R82, R4, 0x1, P5 ;  /* 0x0000000452037211 */ /* 0x002fc600028f0eff */
[----:B------:R-:W-:Y:S01]  /*4cb0*/  USHF.R.U32.HI UR10, URZ, 0x4, UR6 ;  /* 0x000000043f0a7899 */ /* 0x000fe20008011606 */
[----:B------:R-:W-:Y:S01]  /*4cc0*/  CS2R R82, SRZ ;  /* 0x0000000000527805 */ /* 0x000fe2000001ff00 */
[----:B------:R-:W-:Y:S01]  /*4cd0*/  UIADD3 UR6, UP0, UR8, 0x2, URZ ;  /* 0x0000000208067890 */ /* 0x000fe2000ff1e03f */
[-C--:B--2---:R-:W-:Y:S01]  /*4ce0*/  LEA.HI.X.SX32 R7, R84, R4.reuse, 0x1, P3 ;  /* 0x0000000454077211 */ /* 0x084fe200018f0eff */
[----:B------:R0:W-:Y:S01]  /*4cf0*/  STL [R1+0xf0], R3 ;  /* 0x0000f00301007387 */ /* 0x0001e20000100800 */
[----:B------:R-:W-:Y:S01]  /*4d00*/  USGXT.U32 UR10, UR10, 0xe ;  /* 0x0000000e0a0a789a */ /* 0x000fe20008000000 */
[----:B------:R-:W-:Y:S02]  /*4d10*/  CS2R R84, SRZ ;  /* 0x0000000000547805 */ /* 0x000fe4000001ff00 */
[----:B------:R1:W-:Y:S04]  /*4d20*/  STL [R1+0xf8], R7 ;  /* 0x0000f80701007387 */ /* 0x0003e80000100800 */
[----:B------:R-:W-:Y:S01]  /*4d30*/  STL [R1+0x100], R8 ;  /* 0x0001000801007387 */ /* 0x000fe20000100800 */
[----:B0-----:R-:W-:-:S02]  /*4d40*/  LEA.HI.X.SX32 R3, R88, R4, 0x1, P1 ;  /* 0x0000000458037211 */ /* 0x001fc400008f0eff */
[----:B-1----:R-:W-:-:S03]  /*4d50*/  LEA.HI.X.SX32 R7, R90, R4, 0x1, P0 ;  /* 0x000000045a077211 */ /* 0x002fc600000f0eff */
[----:B------:R0:W-:Y:S01]  /*4d60*/  STL [R1+0x108], R3 ;  /* 0x0001080301007387 */ /* 0x0001e20000100800 */
[----:B------:R-:W-:-:S03]  /*4d70*/  LEA.HI.X.SX32 R4, R44, R4, 0x1, P4 ;  /* 0x000000042c047211 */ /* 0x000fc600020f0eff */
[----:B------:R1:W-:Y:S04]  /*4d80*/  STL [R1+0x110], R7 ;  /* 0x0001100701007387 */ /* 0x0003e80000100800 */
[----:B------:R2:W-:Y:S01]  /*4d90*/  STL [R1+0x118], R4 ;  /* 0x0001180401007387 */ /* 0x0005e20000100800 */
[----:B0-----:R-:W-:Y:S01]  /*4da0*/  LEA.HI.X.SX32 R3, R6, UR7, 0x1, P6 ;  /* 0x0000000706037c11 */ /* 0x001fe2000b0f0eff */
[----:B------:R-:W-:Y:S02]  /*4db0*/  UIADD3.X UR7, UR4, 0x40000040, URZ, UP0, !UPT ;  /* 0x4000004004077890 */ /* 0x000fe400087fe43f */
[----:B------:R-:W-:Y:S01]  /*4dc0*/  UIADD3 UR9, UP0, UR10, 0x2, URZ ;  /* 0x000000020a097890 */ /* 0x000fe2000ff1e03f */
[----:B-1----:R-:W-:Y:S01]  /*4dd0*/  IMAD.SHL.U32 R7, R2, 0x10, RZ ;  /* 0x0000001002077824 */ /* 0x002fe200078e00ff */
[----:B------:R-:W-:Y:S01]  /*4de0*/  UMOV UR4, UR6 ;  /* 0x0000000600047c82 */ /* 0x000fe20008000000 */
[----:B------:R-:W0:Y:S01]  /*4df0*/  LDC R2, c[0x0][0x238] ;  /* 0x00008e00ff027b82 */ /* 0x000e220000000800 */
[----:B------:R-:W-:Y:S01]  /*4e00*/  UIADD3.X UR11, UR5, 0x40000040, URZ, UP0, !UPT ;  /* 0x40000040050b7890 */ /* 0x000fe200087fe43f */
[----:B--2---:R-:W-:Y:S01]  /*4e10*/  IMAD.MOV.U32 R4, RZ, RZ, RZ ;  /* 0x000000ffff047224 */ /* 0x004fe200078e00ff */
[----:B------:R-:W-:Y:S01]  /*4e20*/  LOP3.LUT R113, R7, 0x70, RZ, 0xc0, !PT ;  /* 0x0000007007717812 */ /* 0x000fe200078ec0ff */
[----:B------:R-:W-:Y:S01]  /*4e30*/  STL [R1+0x59c], R7 ;  /* 0x00059c0701007387 */ /* 0x000fe20000100800 */
[----:B------:R-:W-:Y:S01]  /*4e40*/  UMOV UR5, UR7 ;  /* 0x0000000700057c82 */ /* 0x000fe20008000000 */
[----:B------:R-:W-:Y:S01]  /*4e50*/  UMOV UR6, UR9 ;  /* 0x0000000900067c82 */ /* 0x000fe20008000000 */
[----:B------:R-:W-:Y:S01]  /*4e60*/  UIADD3.64 UR16, UR4, 0x2, URZ ;  /* 0x0000000204107897 */ /* 0x000fe2000fffe03f */
[----:B------:R-:W-:Y:S01]  /*4e70*/  IMAD R113, R177, 0x80, R113 ;  /* 0x00000080b1717824 */ /* 0x000fe200078e0271 */
[----:B------:R1:W-:Y:S01]  /*4e80*/  STL [R1+0x558], R114 ;  /* 0x0005587201007387 */ /* 0x0003e20000100800 */
[----:B------:R-:W-:Y:S01]  /*4e90*/  UMOV UR7, UR11 ;  /* 0x0000000b00077c82 */ /* 0x000fe20008000000 */
[----:B------:R-:W-:-:S02]  /*4ea0*/  UIADD3.64 UR20, UR4, 0x4, URZ ;  /* 0x0000000404147897 */ /* 0x000fc4000fffe03f */
[----:B------:R-:W-:Y:S01]  /*4eb0*/  STL [R1+0x554], R113 ;  /* 0x0005547101007387 */ /* 0x000fe20000100800 */
[----:B------:R-:W-:Y:S02]  /*4ec0*/  UIADD3.64 UR24, UR4, 0x1fe, URZ ;  /* 0x000001fe04187897 */ /* 0x000fe4000fffe03f */
[----:B------:R-:W-:Y:S02]  /*4ed0*/  UIADD3.64 UR28, UR4, 0x200, URZ ;  /* 0x00000200041c7897 */ /* 0x000fe4000fffe03f */
[----:B------:R-:W-:Y:S02]  /*4ee0*/  UIADD3.64 UR32, UR4, 0x202, URZ ;  /* 0x0000020204207897 */ /* 0x000fe4000fffe03f */
[----:B------:R-:W-:Y:S02]  /*4ef0*/  UIADD3.64 UR36, UR4, 0x204, URZ ;  /* 0x0000020404247897 */ /* 0x000fe4000fffe03f */
[----:B------:R-:W-:Y:S01]  /*4f00*/  UIADD3.64 UR18, UR6, 0x2, URZ ;  /* 0x0000000206127897 */ /* 0x000fe2000fffe03f */
[C---:B0-----:R-:W-:Y:S01]  /*4f10*/  IMAD R105, R2.reuse, 0x7f, RZ ;  /* 0x0000007f02697824 */ /* 0x041fe200078e02ff */
[----:B------:R-:W-:Y:S01]  /*4f20*/  UIADD3.64 UR22, UR6, 0x4, URZ ;  /* 0x0000000406167897 */ /* 0x000fe2000fffe03f */
[C---:B------:R-:W-:Y:S01]  /*4f30*/  IMAD R103, R2.reuse, 0x7e, RZ ;  /* 0x0000007e02677824 */ /* 0x040fe200078e02ff */
[----:B------:R-:W-:Y:S01]  /*4f40*/  UMOV UR11, 0x40000040 ;  /* 0x40000040000b7882 */ /* 0x000fe20000000000 */
[C---:B------:R-:W-:Y:S01]  /*4f50*/  IMAD R101, R2.reuse, 0x7d, RZ ;  /* 0x0000007d02657824 */ /* 0x040fe200078e02ff */
[-C--:B------:R-:W-:Y:S01]  /*4f60*/  IADD3 R177, P3, R105, R5.reuse, RZ ;  /* 0x0000000569b17210 */ /* 0x080fe20007f7e0ff */
[C---:B------:R-:W-:Y:S01]  /*4f70*/  IMAD R99, R2.reuse, 0x7c, RZ ;  /* 0x0000007c02637824 */ /* 0x040fe200078e02ff */
[-C--:B-1----:R-:W-:Y:S01]  /*4f80*/  IADD3 R114, P4, R103, R5.reuse, RZ ;  /* 0x0000000567727210 */ /* 0x082fe20007f9e0ff */
[C---:B------:R-:W-:Y:S01]  /*4f90*/  IMAD R97, R2.reuse, 0x7b, RZ ;  /* 0x0000007b02617824 */ /* 0x040fe200078e02ff */
[----:B------:R-:W-:Y:S01]  /*4fa0*/  IADD3 R178, P5, R101, R5, RZ ;  /* 0x0000000565b27210 */ /* 0x000fe20007fbe0ff */
[----:B------:R0:W-:Y:S01]  /*4fb0*/  STL [R1+0x124], R177 ;  /* 0x000124b101007387 */ /* 0x0001e20000100800 */
[----:B------:R-:W-:-:S02]  /*4fc0*/  IMAD R95, R2, 0x7a, RZ ;  /* 0x0000007a025f7824 */ /* 0x000fc400078e02ff */
[C---:B------:R-:W-:Y:S01]  /*4fd0*/  IMAD R93, R2.reuse, 0x79, RZ ;  /* 0x00000079025d7824 */ /* 0x040fe200078e02ff */
[----:B------:R1:W-:Y:S01]  /*4fe0*/  STL [R1+0x12c], R114 ;  /* 0x00012c7201007387 */ /* 0x0003e20000100800 */
[C---:B------:R-:W-:Y:S02]  /*4ff0*/  IMAD R91, R2.reuse, 0x78, RZ ;  /* 0x00000078025b7824 */ /* 0x040fe400078e02ff */
[C---:B------:R-:W-:Y:S01]  /*5000*/  IMAD R89, R2.reuse, 0x77, RZ ;  /* 0x0000007702597824 */ /* 0x040fe200078e02ff */
[----:B------:R2:W-:Y:S01]  /*5010*/  STL [R1+0x134], R178 ;  /* 0x000134b201007387 */ /* 0x0005e20000100800 */
[C---:B------:R-:W-:Y:S01]  /*5020*/  IMAD R55, R2.reuse, 0x76, RZ ;  /* 0x0000007602377824 */ /* 0x040fe200078e02ff */
[-C--:B0-----:R-:W-:Y:S01]  /*5030*/  IADD3 R177, P0, R97, R5.reuse, RZ ;  /* 0x0000000561b17210 */ /* 0x081fe20007f1e0ff */
[C---:B------:R-:W-:Y:S02]  /*5040*/  IMAD R53, R2.reuse, 0x75, RZ ;  /* 0x0000007502357824 */ /* 0x040fe400078e02ff */
[C---:B------:R-:W-:Y:S01]  /*5050*/  IMAD R51, R2.reuse, 0x74, RZ ;  /* 0x0000007402337824 */ /* 0x040fe200078e02ff */
[----:B-1----:R-:W-:Y:S01]  /*5060*/  IADD3 R114, P6, R99, R5, RZ ;  /* 0x0000000563727210 */ /* 0x002fe20007fde0ff */
[----:B------:R-:W-:-:S02]  /*5070*/  IMAD R49, R2, 0x73, RZ ;  /* 0x0000007302317824 */ /* 0x000fc400078e02ff */
[C---:B------:R-:W-:Y:S01]  /*5080*/  IMAD R47, R2.reuse, 0x72, RZ ;  /* 0x00000072022f7824 */ /* 0x040fe200078e02ff */
[-C--:B--2---:R-:W-:Y:S01]  /*5090*/  IADD3 R178, P1, R95, R5.reuse, RZ ;  /* 0x000000055fb27210 */ /* 0x084fe20007f3e0ff */
[----:B------:R0:W-:Y:S01]  /*50a0*/  STL [R1+0x13c], R114 ;  /* 0x00013c7201007387 */ /* 0x0001e20000100800 */
[C---:B------:R-:W-:Y:S02]  /*50b0*/  IMAD R45, R2.reuse, 0x71, RZ ;  /* 0x00000071022d7824 */ /* 0x040fe400078e02ff */
[C---:B------:R-:W-:Y:S01]  /*50c0*/  IMAD R43, R2.reuse, 0x70, RZ ;  /* 0x00000070022b7824 */ /* 0x040fe200078e02ff */
[----:B------:R1:W-:Y:S01]  /*50d0*/  STL [R1+0x144], R177 ;  /* 0x000144b101007387 */ /* 0x0003e20000100800 */
[C---:B------:R-:W-:Y:S02]  /*50e0*/  IMAD R41, R2.reuse, 0x6f, RZ ;  /* 0x0000006f02297824 */ /* 0x040fe400078e02ff */
[C---:B------:R-:W-:Y:S01]  /*50f0*/  IMAD R39, R2.reuse, 0x6e, RZ ;  /* 0x0000006e02277824 */ /* 0x040fe200078e02ff */
[----:B------:R-:W-:Y:S01]  /*5100*/  STL [R1+0x14c], R178 ;  /* 0x00014cb201007387 */ /* 0x000fe20000100800 */
[C---:B------:R-:W-:Y:S01]  /*5110*/  IMAD R37, R2.reuse, 0x6d, RZ ;  /* 0x0000006d02257824 */ /* 0x040fe200078e02ff */
[----:B0-----:R-:W-:Y:S01]  /*5120*/  IADD3 R114, P2, R93, R5, RZ ;  /* 0x000000055d727210 */ /* 0x001fe20007f5e0ff */
[----:B------:R-:W-:-:S02]  /*5130*/  IMAD R35, R2, 0x6c, RZ ;  /* 0x0000006c02237824 */ /* 0x000fc400078e02ff */
[C---:B------:R-:W-:Y:S01]  /*5140*/  IMAD R23, R2.reuse, 0x6b, RZ ;  /* 0x0000006b02177824 */ /* 0x040fe200078e02ff */
[----:B-1----:R-:W-:Y:S01]  /*5150*/  LEA.HI.X.SX32 R177, R105, R3, 0x1, P3 ;  /* 0x0000000369b17211 */ /* 0x002fe200018f0eff */
[----:B------:R0:W-:Y:S01]  /*5160*/  STL [R1+0x154], R114 ;  /* 0x0001547201007387 */ /* 0x0001e20000100800 */
[----:B------:R-:W-:Y:S01]  /*5170*/  IADD3 R105, P3, R91, R5, RZ ;  /* 0x000000055b697210 */ /* 0x000fe20007f7e0ff */
[C---:B------:R-:W-:Y:S02]  /*5180*/  IMAD R21, R2.reuse, 0x6a, RZ ;  /* 0x0000006a02157824 */ /* 0x040fe400078e02ff */
[----:B------:R-:W-:Y:S01]  /*5190*/  STL [R1+0x120], R177 ;  /* 0x000120b101007387 */ /* 0x000fe20000100800 */
[C---:B------:R-:W-:Y:S02]  /*51a0*/  IMAD R19, R2.reuse, 0x69, RZ ;  /* 0x0000006902137824 */ /* 0x040fe400078e02ff */
[C---:B------:R-:W-:Y:S01]  /*51b0*/  IMAD R17, R2.reuse, 0x68, RZ ;  /* 0x0000006802117824 */ /* 0x040fe200078e02ff */
[----:B------:R1:W-:Y:S01]  /*51c0*/  STL [R1+0x15c], R105 ;  /* 0x00015c6901007387 */ /* 0x0003e20000100800 */
[C---:B------:R-:W-:Y:S01]  /*51d0*/  IMAD R15, R2.reuse, 0x67, RZ ;  /* 0x00000067020f7824 */ /* 0x040fe200078e02ff */
[----:B0-----:R-:W-:Y:S01]  /*51e0*/  LEA.HI.X.SX32 R114, R103, R3, 0x1, P4 ;  /* 0x0000000367727211 */ /* 0x001fe200020f0eff */
[C---:B------:R-:W-:Y:S01]  /*51f0*/  IMAD R13, R2.reuse, 0x66, RZ ;  /* 0x00000066020d7824 */ /* 0x040fe200078e02ff */
[----:B------:R-:W-:Y:S01]  /*5200*/  IADD3 R103, P4, R89, R5, RZ ;  /* 0x0000000559677210 */ /* 0x000fe20007f9e0ff */
[----:B------:R-:W-:-:S02]  /*5210*/  IMAD R11, R2, 0x65, RZ ;  /* 0x00000065020b7824 */ /* 0x000fc400078e02ff */
[----:B------:R-:W-:Y:S01]  /*5220*/  STL [R1+0x128], R114 ;  /* 0x0001287201007387 */ /* 0x000fe20000100800 */
[C---:B------:R-:W-:Y:S01]  /*5230*/  IMAD R9, R2.reuse, 0x64, RZ ;  /* 0x0000006402097824 */ /* 0x040fe200078e02ff */
[----:B-1----:R-:W-:Y:S02]  /*5240*/  LEA.HI.X.SX32 R105, R101, R3, 0x1, P5 ;  /* 0x0000000365697211 */ /* 0x002fe400028f0eff */
        /* <DEDUP_REMOVED lines=48> */
[----:B------:R1:W-:Y:S01]  /*5550*/  STL [R1+0x160], R93 ;  /* 0x0001605d01007387 */ /* 0x0003e20000100800 */
[C---:B------:R-:W-:Y:S02]  /*5560*/  IMAD R92, R2.reuse, 0x4d, RZ ;  /* 0x0000004d025c7824 */ /* 0x040fe400078e02ff */
[C---:B------:R-:W-:Y:S01]  /*5570*/  IMAD R94, R2.reuse, 0x4c, RZ ;  /* 0x0000004c025e7824 */ /* 0x040fe200078e02ff */
[----:B------:R2:W-:Y:S01]  /*5580*/  STL [R1+0x19c], R89 ;  /* 0x00019c5901007387 */ /* 0x0005e20000100800 */
[C---:B------:R-:W-:Y:S01]  /*5590*/  IMAD R96, R2.reuse, 0x4b, RZ ;  /* 0x0000004b02607824 */ /* 0x040fe200078e02ff */
[----:B0-----:R-:W-:Y:S01]  /*55a0*/  LEA.HI.X.SX32 R91, R55, R3, 0x1, P5 ;  /* 0x00000003375b7211 */ /* 0x001fe200028f0eff */
[----:B------:R-:W-:-:S02]  /*55b0*/  IMAD R98, R2, 0x4a, RZ ;  /* 0x0000004a02627824 */ /* 0x000fc400078e02ff */
[C---:B------:R-:W-:Y:S01]  /*55c0*/  IMAD R100, R2.reuse, 0x49, RZ ;  /* 0x0000004902647824 */ /* 0x040fe200078e02ff */
[----:B-1----:R-:W-:Y:S01]  /*55d0*/  IADD3 R93, P5, R41, R5, RZ ;  /* 0x00000005295d7210 */ /* 0x002fe20007fbe0ff */
[----:B------:R0:W-:Y:S01]  /*55e0*/  STL [R1+0x168], R91 ;  /* 0x0001685b01007387 */ /* 0x0001e20000100800 */
[C---:B------:R-:W-:Y:S01]  /*55f0*/  IMAD R102, R2.reuse, 0x48, RZ ;  /* 0x0000004802667824 */ /* 0x040fe200078e02ff */
[----:B--2---:R-:W-:Y:S02]  /*5600*/  LEA.HI.X.SX32 R89, R53, R3, 0x1, P6 ;  /* 0x0000000335597211 */ /* 0x004fe400030f0eff */
[----:B------:R1:W-:Y:S01]  /*5610*/  STL [R1+0x1a4], R93 ;  /* 0x0001a45d01007387 */ /* 0x0003e20000100800 */
[C---:B------:R-:W-:Y:S02]  /*5620*/  IMAD R104, R2.reuse, 0x47, RZ ;  /* 0x0000004702687824 */ /* 0x040fe400078e02ff */
[C---:B------:R-:W-:Y:S01]  /*5630*/  IMAD R106, R2.reuse, 0x46, RZ ;  /* 0x00000046026a7824 */ /* 0x040fe200078e02ff */
[----:B------:R2:W-:Y:S01]  /*5640*/  STL [R1+0x170], R89 ;  /* 0x0001705901007387 */ /* 0x0005e20000100800 */
[C---:B------:R-:W-:Y:S01]  /*5650*/  IMAD R107, R2.reuse, 0x45, RZ ;  /* 0x00000045026b7824 */ /* 0x040fe200078e02ff */
[----:B0-----:R-:W-:Y:S01]  /*5660*/  IADD3 R91, P6, R39, R5, RZ ;  /* 0x00000005275b7210 */ /* 0x001fe20007fde0ff */
[----:B------:R-:W-:-:S02]  /*5670*/  IMAD R108, R2, 0x44, RZ ;  /* 0x00000044026c7824 */ /* 0x000fc400078e02ff */
[C---:B------:R-:W-:Y:S01]  /*5680*/  IMAD R109, R2.reuse, 0x43, RZ ;  /* 0x00000043026d7824 */ /* 0x040fe200078e02ff */
[----:B-1----:R-:W-:Y:S01]  /*5690*/  LEA.HI.X.SX32 R93, R51, R3, 0x1, P0 ;  /* 0x00000003335d7211 */ /* 0x002fe200000f0eff */
[----:B------:R0:W-:Y:S01]  /*56a0*/  STL [R1+0x1ac], R91 ;  /* 0x0001ac5b01007387 */ /* 0x0001e20000100800 */
[C---:B------:R-:W-:Y:S01]  /*56b0*/  IMAD R110, R2.reuse, 0x42, RZ ;  /* 0x00000042026e7824 */ /* 0x040fe200078e02ff */
[----:B--2---:R-:W-:Y:S02]  /*56c0*/  IADD3 R89, P0, R37, R5, RZ ;  /* 0x0000000525597210 */ /* 0x004fe40007f1e0ff */
[----:B------:R1:W-:Y:S01]  /*56d0*/  STL [R1+0x178], R93 ;  /* 0x0001785d01007387 */ /* 0x0003e20000100800 */
[C---:B------:R-:W-:Y:S02]  /*56e0*/  IMAD R111, R2.reuse, 0x41, RZ ;  /* 0x00000041026f7824 */ /* 0x040fe400078e02ff */
[C---:B------:R-:W-:Y:S01]  /*56f0*/  IMAD.SHL.U32 R112, R2.reuse, 0x40, RZ ;  /* 0x0000004002707824 */ /* 0x040fe200078e00ff */
        /* <DEDUP_REMOVED lines=17> */
[-C--:B-1----:R-:W-:Y:S01]  /*5810*/  LEA.HI.X.SX32 R93, R45, R3.reuse, 0x1, P3 ;  /* 0x000000032d5d7211 */ /* 0x082fe200018f0eff */
[----:B------:R0:W-:Y:S01]  /*5820*/  STL [R1+0x1c4], R91 ;  /* 0x0001c45b01007387 */ /* 0x0001e20000100800 */
[----:B------:R-:W-:Y:S01]  /*5830*/  LEA.HI.X.SX32 R23, R23, R3, 0x1, P2 ;  /* 0x0000000317177211 */ /* 0x000fe200010f0eff */
[C---:B------:R-:W-:Y:S01]  /*5840*/  IMAD R124, R2.reuse, 0x36, RZ ;  /* 0x00000036027c7824 */ /* 0x040fe200078e02ff */
[C---:B--2---:R-:W-:Y:S01]  /*5850*/  IADD3 R89, P3, R21.reuse, R5, RZ ;  /* 0x0000000515597210 */ /* 0x044fe20007f7e0ff */
[----:B------:R1:W-:Y:S01]  /*5860*/  STL [R1+0x190], R93 ;  /* 0x0001905d01007387 */ /* 0x0003e20000100800 */
[C---:B------:R-:W-:Y:S02]  /*5870*/  IMAD R125, R2.reuse, 0x35, RZ ;  /* 0x00000035027d7824 */ /* 0x040fe400078e02ff */
[-C--:B------:R-:W-:Y:S01]  /*5880*/  LEA.HI.X.SX32 R21, R21, R3.reuse, 0x1, P3 ;  /* 0x0000000315157211 */ /* 0x080fe200018f0eff */
        /* <DEDUP_REMOVED lines=8> */
[-C--:B--2---:R-:W-:Y:S02]  /*5910*/  LEA.HI.X.SX32 R89, R41, R3.reuse, 0x1, P5 ;  /* 0x0000000329597211 */ /* 0x084fe400028f0eff */
[----:B------:R1:W-:Y:S01]  /*5920*/  STL [R1+0x1d4], R93 ;  /* 0x0001d45d01007387 */ /* 0x0003e20000100800 */
[----:B------:R-:W-:Y:S01]  /*5930*/  LEA.HI.X.SX32 R19, R19, R3, 0x1, P4 ;  /* 0x0000000313137211 */ /* 0x000fe200020f0eff */
[C---:B------:R-:W-:Y:S02]  /*5940*/  IMAD R130, R2.reuse, 0x30, RZ ;  /* 0x0000003002827824 */ /* 0x040fe400078e02ff */
        /* <DEDUP_REMOVED lines=22> */
[----:B------:R-:W-:Y:S01]  /*5ab0*/  STL [R1+0x1ec], R93 ;  /* 0x0001ec5d01007387 */ /* 0x000fe20000100800 */
[----:B------:R-:W-:Y:S01]  /*5ac0*/  LEA.HI.X.SX32 R13, R13, R3, 0x1, P0 ;  /* 0x000000030d0d7211 */ /* 0x000fe200000f0eff */
[C---:B------:R-:W-:Y:S02]  /*5ad0*/  IMAD R140, R2.reuse, 0x26, RZ ;  /* 0x00000026028c7824 */ /* 0x040fe400078e02ff */
[----:B------:R1:W-:Y:S01]  /*5ae0*/  STL [R1+0x1b8], R89 ;  /* 0x0001b85901007387 */ /* 0x0003e20000100800 */
[C---:B------:R-:W-:Y:S01]  /*5af0*/  IMAD R141, R2.reuse, 0x25, RZ ;  /* 0x00000025028d7824 */ /* 0x040fe200078e02ff */
[----:B0-----:R-:W-:Y:S01]  /*5b00*/  IADD3 R91, P1, R11, R5, RZ ;  /* 0x000000050b5b7210 */ /* 0x001fe20007f3e0ff */
[----:B------:R-:W-:-:S02]  /*5b10*/  IMAD R142, R2, 0x24, RZ ;  /* 0x00000024028e7824 */ /* 0x000fc400078e02ff */
[C---:B------:R-:W-:Y:S01]  /*5b20*/  IMAD R143, R2.reuse, 0x23, RZ ;  /* 0x00000023028f7824 */ /* 0x040fe200078e02ff */
[----:B------:R-:W-:Y:S01]  /*5b30*/  LEA.HI.X.SX32 R11, R11, R3, 0x1, P1 ;  /* 0x000000030b0b7211 */ /* 0x000fe200008f0eff */
[----:B------:R-:W-:Y:S01]  /*5b40*/  STL [R1+0x1f4], R91 ;  /* 0x0001f45b01007387 */ /* 0x000fe20000100800 */
[C---:B------:R-:W-:Y:S01]  /*5b50*/  IMAD R144, R2.reuse, 0x22, RZ ;  /* 0x0000002202907824 */ /* 0x040fe200078e02ff */
[C---:B-1----:R-:W-:Y:S02]  /*5b60*/  IADD3 R89, P2, R9.reuse, R5, RZ ;  /* 0x0000000509597210 */ /* 0x042fe40007f5e0ff */
[----:B------:R0:W-:Y:S01]  /*5b70*/  STL [R1+0x1c0], R23 ;  /* 0x0001c01701007387 */ /* 0x0001e20000100800 */
[C---:B------:R-:W-:Y:S01]  /*5b80*/  IMAD R145, R2.reuse, 0x21, RZ ;  /* 0x0000002102917824 */ /* 0x040fe200078e02ff */
[----:B------:R-:W-:Y:S02]  /*5b90*/  LEA.HI.X.SX32 R9, R9, R3, 0x1, P2 ;  /* 0x0000000309097211 */ /* 0x000fe400010f0eff */
[----:B------:R-:W-:Y:S01]  /*5ba0*/  STL [R1+0x1fc], R89 ;  /* 0x0001fc5901007387 */ /* 0x000fe20000100800 */
[----:B------:R-:W-:-:S02]  /*5bb0*/  IMAD.SHL.U32 R146, R2, 0x20, RZ ;  /* 0x0000002002927824 */ /* 0x000fc400078e00ff */
[C---:B------:R-:W-:Y:S01]  /*5bc0*/  IMAD R147, R2.reuse, 0x1f, RZ ;  /* 0x0000001f02937824 */ /* 0x040fe200078e02ff */
[----:B------:R1:W-:Y:S01]  /*5bd0*/  STL [R1+0x1c8], R21 ;  /* 0x0001c81501007387 */ /* 0x0003e20000100800 */
[C---:B------:R-:W-:Y:S01]  /*5be0*/  IMAD R148, R2.reuse, 0x1e, RZ ;  /* 0x0000001e02947824 */ /* 0x040fe200078e02ff */
[C---:B0-----:R-:W-:Y:S01]  /*5bf0*/  IADD3 R23, P3, R7.reuse, R5, RZ ;  /* 0x0000000507177210 */ /* 0x041fe20007f7e0ff */
[C---:B------:R-:W-:Y:S02]  /*5c00*/  IMAD R149, R2.reuse, 0x1d, RZ ;  /* 0x0000001d02957824 */ /* 0x040fe400078e02ff */
[C---:B------:R-:W-:Y:S01]  /*5c10*/  IMAD R150, R2.reuse, 0x1c, RZ ;  /* 0x0000001c02967824 */ /* 0x040fe200078e02ff */
[----:B------:R-:W-:Y:S01]  /*5c20*/  LEA.HI.X.SX32 R7, R7, R3, 0x1, P3 ;  /* 0x0000000307077211 */ /* 0x000fe200018f0eff */
[----:B------:R-:W-:Y:S01]  /*5c30*/  STL [R1+0x204], R23 ;  /* 0x0002041701007387 */ /* 0x000fe20000100800 */
[----:B------:R-:W-:Y:S01]  /*5c40*/  IMAD R151, R2, 0x1b, RZ ;  /* 0x0000001b02977824 */ /* 0x000fe200078e02ff */
[----:B-1----:R-:W-:-:S02]  /*5c50*/  IADD3 R21, P4, R8, R5, RZ ;  /* 0x0000000508157210 */ /* 0x002fc40007f9e0ff */
[----:B------:R0:W-:Y:S01]  /*5c60*/  STL [R1+0x1d0], R19 ;  /* 0x0001d01301007387 */ /* 0x0001e20000100800 */
[----:B------:R-:W-:Y:S01]  /*5c70*/  IMAD R152, R2, 0x1a, RZ ;  /* 0x0000001a02987824 */ /* 0x000fe200078e02ff */
[----:B------:R-:W-:Y:S02]  /*5c80*/  LEA.HI.X.SX32 R8, R8, R3, 0x1, P4 ;  /* 0x0000000308087211 */ /* 0x000fe400020f0eff */
[----:B------:R-:W-:Y:S01]  /*5c90*/  STL [R1+0x20c], R21 ;  /* 0x00020c1501007387 */ /* 0x000fe20000100800 */
[C---:B------:R-:W-:Y:S02]  /*5ca0*/  IMAD R153, R2.reuse, 0x19, RZ ;  /* 0x0000001902997824 */ /* 0x040fe400078e02ff */
[C---:B------:R-:W-:Y:S01]  /*5cb0*/  IMAD R154, R2.reuse, 0x18, RZ ;  /* 0x00000018029a7824 */ /* 0x040fe200078e02ff */
[----:B------:R1:W-:Y:S01]  /*5cc0*/  STL [R1+0x1d8], R17 ;  /* 0x0001d81101007387 */ /* 0x0003e20000100800 */
[----:B------:R-:W-:Y:S01]  /*5cd0*/  IMAD R155, R2, 0x17, RZ ;  /* 0x00000017029b7824 */ /* 0x000fe200078e02ff */
[----:B0-----:R-:W-:Y:S01]  /*5ce0*/  IADD3 R19, P5, R10, R5, RZ ;  /* 0x000000050a137210 */ /* 0x001fe20007fbe0ff */
[----:B------:R-:W-:-:S02]  /*5cf0*/  IMAD R156, R2, 0x16, RZ ;  /* 0x00000016029c7824 */ /* 0x000fc400078e02ff */
[C---:B------:R-:W-:Y:S02]  /*5d00*/  IMAD R157, R2.reuse, 0x15, RZ ;  /* 0x00000015029d7824 */ /* 0x040fe400078e02ff */
[----:B------:R-:W-:Y:S01]  /*5d10*/  STL [R1+0x214], R19 ;  /* 0x0002141301007387 */ /* 0x000fe20000100800 */
[----:B------:R-:W-:Y:S01]  /*5d20*/  IMAD R158, R2, 0x14, RZ ;  /* 0x00000014029e7824 */ /* 0x000fe200078e02ff */
[----:B-1----:R-:W-:Y:S02]  /*5d30*/  IADD3 R17, P6, R12, R5, RZ ;  /* 0x000000050c117210 */ /* 0x002fe40007fde0ff */
[----:B------:R0:W-:Y:S01]  /*5d40*/  STL [R1+0x1e0], R15 ;  /* 0x0001e00f01007387 */ /* 0x0001e20000100800 */
[C---:B------:R-:W-:Y:S02]  /*5d50*/  IMAD R159, R2.reuse, 0x13, RZ ;  /* 0x00000013029f7824 */ /* 0x040fe400078e02ff */
[C---:B------:R-:W-:Y:S01]  /*5d60*/  IMAD R160, R2.reuse, 0x12, RZ ;  /* 0x0000001202a07824 */ /* 0x040fe200078e02ff */
[----:B------:R-:W-:Y:S01]  /*5d70*/  STL [R1+0x21c], R17 ;  /* 0x00021c1101007387 */ /* 0x000fe20000100800 */
[----:B------:R-:W-:-:S02]  /*5d80*/  IMAD R161, R2, 0x11, RZ ;  /* 0x0000001102a17824 */ /* 0x000fc400078e02ff */
[C---:B------:R-:W-:Y:S01]  /*5d90*/  IMAD.SHL.U32 R162, R2.reuse, 0x10, RZ ;  /* 0x0000001002a27824 */ /* 0x040fe200078e00ff */
[----:B------:R1:W-:Y:S01]  /*5da0*/  STL [R1+0x1e8], R13 ;  /* 0x0001e80d01007387 */ /* 0x0003e20000100800 */
[----:B------:R-:W-:Y:S01]  /*5db0*/  IMAD R163, R2, 0xf, RZ ;  /* 0x0000000f02a37824 */ /* 0x000fe200078e02ff */
[-C--:B0-----:R-:W-:Y:S01]  /*5dc0*/  IADD3 R15, P0, R14, R5.reuse, RZ ;  /* 0x000000050e0f7210 */ /* 0x081fe20007f1e0ff */
[C---:B------:R-:W-:Y:S02]  /*5dd0*/  IMAD R164, R2.reuse, 0xe, RZ ;  /* 0x0000000e02a47824 */ /* 0x040fe400078e02ff */
[C---:B------:R-:W-:Y:S02]  /*5de0*/  IMAD R165, R2.reuse, 0xd, RZ ;  /* 0x0000000d02a57824 */ /* 0x040fe400078e02ff */
[----:B------:R-:W-:Y:S01]  /*5df0*/  STL [R1+0x224], R15 ;  /* 0x0002240f01007387 */ /* 0x000fe20000100800 */
[----:B------:R-:W-:Y:S01]  /*5e00*/  IMAD R166, R2, 0xc, RZ ;  /* 0x0000000c02a67824 */ /* 0x000fe200078e02ff */
[----:B-1----:R-:W-:-:S02]  /*5e10*/  IADD3 R13, P1, R16, R5, RZ ;  /* 0x00000005100d7210 */ /* 0x002fc40007f3e0ff */
[----:B------:R0:W-:Y:S01]  /*5e20*/  STL [R1+0x1f0], R11 ;  /* 0x0001f00b01007387 */ /* 0x0001e20000100800 */
[C---:B------:R-:W-:Y:S02]  /*5e30*/  IMAD R167, R2.reuse, 0xb, RZ ;  /* 0x0000000b02a77824 */ /* 0x040fe400078e02ff */
[C---:B------:R-:W-:Y:S01]  /*5e40*/  IMAD R168, R2.reuse, 0xa, RZ ;  /* 0x0000000a02a87824 */ /* 0x040fe200078e02ff */
[----:B------:R-:W-:Y:S01]  /*5e50*/  STL [R1+0x22c], R13 ;  /* 0x00022c0d01007387 */ /* 0x000fe20000100800 */
[C---:B------:R-:W-:Y:S02]  /*5e60*/  IMAD R169, R2.reuse, 0x9, RZ ;  /* 0x0000000902a97824 */ /* 0x040fe400078e02ff */
[C---:B------:R-:W-:Y:S01]  /*5e70*/  IMAD.SHL.U32 R170, R2.reuse, 0x8, RZ ;  /* 0x0000000802aa7824 */ /* 0x040fe200078e00ff */
[----:B------:R1:W-:Y:S01]  /*5e80*/  STL [R1+0x1f8], R9 ;  /* 0x0001f80901007387 */ /* 0x0003e20000100800 */
[----:B------:R-:W-:Y:S01]  /*5e90*/  IMAD R171, R2, 0x7, RZ ;  /* 0x0000000702ab7824 */ /* 0x000fe200078e02ff */
[----:B0-----:R-:W-:Y:S01]  /*5ea0*/  IADD3 R11, P2, R18, R5, RZ ;  /* 0x00000005120b7210 */ /* 0x001fe20007f5e0ff */
[----:B------:R-:W-:-:S02]  /*5eb0*/  IMAD R172, R2, 0x6, RZ ;  /* 0x0000000602ac7824 */ /* 0x000fc400078e02ff */
[C---:B------:R-:W-:Y:S02]  /*5ec0*/  IMAD R173, R2.reuse, 0x5, RZ ;  /* 0x0000000502ad7824 */ /* 0x040fe400078e02ff */
[----:B------:R-:W-:Y:S01]  /*5ed0*/  STL [R1+0x234], R11 ;  /* 0x0002340b01007387 */ /* 0x000fe20000100800 */
[----:B------:R-:W-:Y:S01]  /*5ee0*/  IMAD.SHL.U32 R174, R2, 0x4, RZ ;  /* 0x0000000402ae7824 */ /* 0x000fe200078e00ff */
[----:B-1----:R-:W-:Y:S02]  /*5ef0*/  IADD3 R9, P3, R20, R5, RZ ;  /* 0x0000000514097210 */ /* 0x002fe40007f7e0ff */
[----:B------:R0:W-:Y:S01]  /*5f00*/  STL [R1+0x200], R7 ;  /* 0x0002000701007387 */ /* 0x0001e20000100800 */
[C---:B------:R-:W-:Y:S02]  /*5f10*/  IMAD R175, R2.reuse, 0x3, RZ ;  /* 0x0000000302af7824 */ /* 0x040fe400078e02ff */
[C---:B------:R-:W-:Y:S01]  /*5f20*/  IMAD.SHL.U32 R176, R2.reuse, 0x2, RZ ;  /* 0x0000000202b07824 */ /* 0x040fe200078e00ff */
[----:B------:R1:W-:Y:S01]  /*5f30*/  STL [R1+0x23c], R9 ;  /* 0x00023c0901007387 */ /* 0x0003e20000100800 */
[----:B------:R-:W-:-:S03]  /*5f40*/  IMAD.SHL.U32 R6, R2, 0x80, RZ ;  /* 0x0000008002067824 */ /* 0x000fc600078e00ff */
        /* <DEDUP_REMOVED lines=375> */
[-C--:B------:R-:W-:Y:S02]  /*76c0*/  LEA.HI.X.SX32 R2, R2, R3.reuse, 0x1, P3 ;  /* 0x0000000302027211 */ /* 0x080fe400018f0eff */
[-C--:B--2---:R-:W-:Y:S01]  /*76d0*/  LEA.HI.X.SX32 R8, R172, R3.reuse, 0x1, P5 ;  /* 0x00000003ac087211 */ /* 0x084fe200028f0eff */
[----:B------:R1:W-:Y:S04]  /*76e0*/  STL [R1+0x4e0], R9 ;  /* 0x0004e00901007387 */ /* 0x0003e80000100800 */
[----:B------:R2:W-:Y:S01]  /*76f0*/  STL [R1+0x4e8], R8 ;  /* 0x0004e80801007387 */ /* 0x0005e20000100800 */
[-C--:B0-----:R-:W-:Y:S02]  /*7700*/  LEA.HI.X.SX32 R7, R173, R3.reuse, 0x1, P6 ;  /* 0x00000003ad077211 */ /* 0x081fe400030f0eff */
[----:B-1----:R-:W-:-:S03]  /*7710*/  LEA.HI.X.SX32 R9, R174, R3, 0x1, P0 ;  /* 0x00000003ae097211 */ /* 0x002fc600000f0eff */
[----:B------:R0:W-:Y:S01]  /*7720*/  STL [R1+0x4f0], R7 ;  /* 0x0004f00701007387 */ /* 0x0001e20000100800 */
[----:B--2---:R-:W-:-:S03]  /*7730*/  LEA.HI.X.SX32 R8, R175, R3, 0x1, P1 ;  /* 0x00000003af087211 */ /* 0x004fc600008f0eff */
[----:B------:R1:W-:Y:S04]  /*7740*/  STL [R1+0x4f8], R9 ;  /* 0x0004f80901007387 */ /* 0x0003e80000100800 */
[----:B------:R2:W-:Y:S01]  /*7750*/  STL [R1+0x500], R8 ;  /* 0x0005000801007387 */ /* 0x0005e20000100800 */
[----:B0-----:R-:W-:Y:S02]  /*7760*/  LEA.HI.X.SX32 R7, R176, R3, 0x1, P2 ;  /* 0x00000003b0077211 */ /* 0x001fe400010f0eff */
[----:B-1----:R-:W-:-:S03]  /*7770*/  LOP3.LUT R9, R113, 0x20, RZ, 0x3c, !PT ;  /* 0x0000002071097812 */ /* 0x002fc600078e3cff */
[----:B------:R0:W-:Y:S01]  /*7780*/  STL [R1+0x508], R7 ;  /* 0x0005080701007387 */ /* 0x0001e20000100800 */
[----:B--2---:R-:W-:-:S03]  /*7790*/  LOP3.LUT R8, R113, 0x30, RZ, 0x3c, !PT ;  /* 0x0000003071087812 */ /* 0x004fc600078e3cff */
[----:B------:R1:W-:Y:S01]  /*77a0*/  STL [R1+0x510], R2 ;  /* 0x0005100201007387 */ /* 0x0003e20000100800 */
[----:B0-----:R-:W-:Y:S02]  /*77b0*/  LOP3.LUT R7, R113, 0x10, RZ, 0x3c, !PT ;  /* 0x0000001071077812 */ /* 0x001fe400078e3cff */
[----:B-1----:R-:W-:-:S03]  /*77c0*/  SHF.R.S32.HI R2, RZ, 0x1f, R6 ;  /* 0x0000001fff027819 */ /* 0x002fc60000011406 */
[----:B------:R0:W-:Y:S04]  /*77d0*/  STL [R1+0x574], R7 ;  /* 0x0005740701007387 */ /* 0x0001e80000100800 */
[----:B------:R1:W-:Y:S04]  /*77e0*/  STL [R1+0x570], R9 ;  /* 0x0005700901007387 */ /* 0x0003e80000100800 */
[----:B------:R2:W-:Y:S01]  /*77f0*/  STL [R1+0x56c], R8 ;  /* 0x00056c0801007387 */ /* 0x0005e20000100800 */
[C---:B0-----:R-:W-:Y:S02]  /*7800*/  LOP3.LUT R7, R113.reuse, 0x40, RZ, 0x3c, !PT ;  /* 0x0000004071077812 */ /* 0x041fe400078e3cff */
[----:B-1----:R-:W-:-:S03]  /*7810*/  LOP3.LUT R9, R113, 0x50, RZ, 0x3c, !PT ;  /* 0x0000005071097812 */ /* 0x002fc600078e3cff */
[----:B------:R0:W-:Y:S01]  /*7820*/  STL [R1+0x568], R7 ;  /* 0x0005680701007387 */ /* 0x0001e20000100800 */
[----:B--2---:R-:W-:-:S03]  /*7830*/  LOP3.LUT R8, R113, 0x60, RZ, 0x3c, !PT ;  /* 0x0000006071087812 */ /* 0x004fc600078e3cff */
[----:B------:R1:W-:Y:S04]  /*7840*/  STL [R1+0x564], R9 ;  /* 0x0005640901007387 */ /* 0x0003e80000100800 */
[----:B------:R1:W-:Y:S01]  /*7850*/  STL [R1+0x560], R8 ;  /* 0x0005600801007387 */ /* 0x0003e20000100800 */
[----:B0-----:R-:W-:-:S05]  /*7860*/  LOP3.LUT R7, R113, 0x70, RZ, 0x3c, !PT ;  /* 0x0000007071077812 */ /* 0x001fca00078e3cff */
[----:B------:R1:W-:Y:S02]  /*7870*/  STL [R1+0x55c], R7 ;  /* 0x00055c0701007387 */ /* 0x0003e40000100800 */
.L_x_2:
[----:B------:R-:W0:Y:S01]  /*7880*/  LDC R146, c[0x0][0x230] ;  /* 0x00008c00ff927b82 */ /* 0x000e220000000800 */
[----:B------:R-:W2:Y:S04]  /*7890*/  LDL R120, [R1+0x510] ;  /* 0x0005100001787983 */ /* 0x000ea80000100800 */
[----:B------:R-:W3:Y:S04]  /*78a0*/  LDL R2, [R1+0x514] ;  /* 0x0005140001027983 */ /* 0x000ee80000100800 */
[----:B------:R-:W4:Y:S04]  /*78b0*/  LDL R119, [R1+0x508] ;  /* 0x0005080001777983 */ /* 0x000f280000100800 */
[----:B------:R-:W4:Y:S04]  /*78c0*/  LDL R118, [R1+0x500] ;  /* 0x0005000001767983 */ /* 0x000f280000100800 */
[----:B------:R-:W4:Y:S04]  /*78d0*/  LDL R117, [R1+0x504] ;  /* 0x0005040001757983 */ /* 0x000f280000100800 */
[----:B------:R-:W4:Y:S01]  /*78e0*/  LDL R116, [R1+0x4f8] ;  /* 0x0004f80001747983 */ /* 0x000f220000100800 */
[----:B0-----:R-:W-:-:S03]  /*78f0*/  IMAD R146, R4, -0x80, R146 ;  /* 0xffffff8004927824 */ /* 0x001fc600078e0292 */
[----:B------:R-:W4:Y:S01]  /*7900*/  LDL R6, [R1+0x4fc] ;  /* 0x0004fc0001067983 */ /* 0x000f220000100800 */
[----:B------:R-:W-:Y:S02]  /*7910*/  PRMT R168, RZ, 0x7610, R168 ;  /* 0x00007610ffa87816 */ /* 0x000fe400000000a8 */
[----:B------:R-:W-:Y:S01]  /*7920*/  PRMT R167, RZ, 0x7610, R167 ;  /* 0x00007610ffa77816 */ /* 0x000fe200000000a7 */
[----:B-----5:R-:W-:Y:S01]  /*7930*/  STL [R1+0x5a0], R0 ;  /* 0x0005a00001007387 */ /* 0x020fe20000100800 */
[C---:B------:R-:W-:Y:S02]  /*7940*/  ISETP.GT.AND P0, PT, R146.reuse, RZ, PT ;  /* 0x000000ff9200720c */ /* 0x040fe40003f04270 */
[C---:B------:R-:W-:Y:S01]  /*7950*/  ISETP.GT.AND P1, PT, R146.reuse, 0x1, PT ;  /* 0x000000019200780c */ /* 0x040fe20003f24270 */
[----:B------:R-:W-:Y:S01]  /*7960*/  STL [R1+0x63c], R4 ;  /* 0x00063c0401007387 */ /* 0x000fe20000100800 */
[C---:B------:R-:W-:Y:S02]  /*7970*/  ISETP.GT.AND P2, PT, R146.reuse, 0x2, PT ;  /* 0x000000029200780c */ /* 0x040fe40003f44270 */
[----:B------:R-:W-:Y:S01]  /*7980*/  ISETP.GT.AND P3, PT, R146, 0x3, PT ;  /* 0x000000039200780c */ /* 0x000fe20003f64270 */
[----:B------:R-:W-:Y:S01]  /*7990*/  STL [R1+0x640], R5 ;  /* 0x0006400501007387 */ /* 0x000fe20000100800 */
[----:B------:R-:W-:-:S02]  /*79a0*/  PRMT R166, RZ, 0x7610, R166 ;  /* 0x00007610ffa67816 */ /* 0x000fc400000000a6 */
[----:B------:R-:W-:Y:S01]  /*79b0*/  ISETP.GT.AND P4, PT, R146, 0x4, PT ;  /* 0x000000049200780c */ /* 0x000fe20003f84270 */
[----:B------:R0:W-:Y:S02]  /*79c0*/  STL [R1+0x638], R3 ;  /* 0x0006380301007387 */ /* 0x0001e40000100800 */
[----:B-1----:R-:W-:Y:S02]  /*79d0*/  @P0 IMAD.MOV.U32 R9, RZ, RZ, R3 ;  /* 0x000000ffff090224 */ /* 0x002fe400078e0003 */
[----:B------:R-:W-:-:S05]  /*79e0*/  @P0 IMAD.MOV.U32 R8, RZ, RZ, R5 ;  /* 0x000000ffff080224 */ /* 0x000fca00078e0005 */
[----:B------:R2:W4:Y:S04]  /*79f0*/  @P0 LDG.E.U8 R168, desc[UR14][R8.64] ;  /* 0x0000000e08a80981 */ /* 0x000528000c1e1100 */
[----:B0-----:R-:W4:Y:S01]  /*7a00*/  LDL.LU R3, [R1+0x50c] ;  /* 0x00050c0001037983 */ /* 0x001f220000300800 */
[----:B------:R-:W-:Y:S01]  /*7a10*/  PRMT R165, RZ, 0x7610, R165 ;  /* 0x00007610ffa57816 */ /* 0x000fe200000000a5 */
[----:B--2---:R-:W-:Y:S02]  /*7a20*/  @P1 IMAD.MOV.U32 R9, RZ, RZ, R120 ;  /* 0x000000ffff091224 */ /* 0x004fe400078e0078 */
[----:B---3--:R-:W-:Y:S02]  /*7a30*/  @P1 IMAD.MOV.U32 R8, RZ, RZ, R2 ;  /* 0x000000ffff081224 */ /* 0x008fe400078e0002 */
[----:B------:R-:W2:Y:S04]  /*7a40*/  LDL.LU R2, [R1+0x4f4] ;  /* 0x0004f40001027983 */ /* 0x000ea80000300800 */
[----:B------:R4:W3:Y:S02]  /*7a50*/  @P1 LDG.E.U8 R167, desc[UR14][R8.64] ;  /* 0x0000000e08a71981 */ /* 0x0008e4000c1e1100 */
[----:B----4-:R-:W-:-:S02]  /*7a60*/  @P2 IMAD.MOV.U32 R9, RZ, RZ, R119 ;  /* 0x000000ffff092224 */ /* 0x010fc400078e0077 */
[----:B------:R-:W-:Y:S01]  /*7a70*/  @P2 IMAD.MOV.U32 R8, RZ, RZ, R3 ;  /* 0x000000ffff082224 */ /* 0x000fe200078e0003 */
[----:B------:R0:W-:Y:S04]  /*7a80*/  STL [R1+0x644], R3 ;  /* 0x0006440301007387 */ /* 0x0001e80000100800 */
[----:B------:R-:W4:Y:S04]  /*7a90*/  LDL R119, [R1+0x4f0] ;  /* 0x0004f00001777983 */ /* 0x000f280000100800 */
[----:B------:R1:W3:Y:S04]  /*7aa0*/  @P2 LDG.E.U8 R166, desc[UR14][R8.64] ;  /* 0x0000000e08a62981 */ /* 0x0002e8000c1e1100 */
[----:B0-----:R-:W3:Y:S04]  /*7ab0*/  LDL R3, [R1+0x4e4] ;  /* 0x0004e40001037983 */ /* 0x001ee80000100800 */
[----:B------:R-:W3:Y:S01]  /*7ac0*/  LDL R5, [R1+0x4dc] ;  /* 0x0004dc0001057983 */ /* 0x000ee20000100800 */
[----:B-1----:R-:W-:-:S02]  /*7ad0*/  @P3 IMAD.MOV.U32 R8, RZ, RZ, R117 ;  /* 0x000000ffff083224 */ /* 0x002fc400078e0075 */
[----:B------:R-:W-:Y:S01]  /*7ae0*/  @P3 IMAD.MOV.U32 R9, RZ, RZ, R118 ;  /* 0x000000ffff093224 */ /* 0x000fe200078e0076 */
[----:B------:R-:W3:Y:S04]  /*7af0*/  LDL R117, [R1+0x4ec] ;  /* 0x0004ec0001757983 */ /* 0x000ee80000100800 */
[----:B------:R-:W3:Y:S04]  /*7b00*/  LDL R118, [R1+0x4e8] ;  /* 0x0004e80001767983 */ /* 0x000ee80000100800 */
[----:B------:R0:W3:Y:S04]  /*7b10*/  @P3 LDG.E.U8 R165, desc[UR14][R8.64] ;  /* 0x0000000e08a53981 */ /* 0x0000e8000c1e1100 */
[----:B------:R-:W3:Y:S04]  /*7b20*/  LDL R4, [R1+0x4d0] ;  /* 0x0004d00001047983 */ /* 0x000ee80000100800 */
[----:B------:R-:W3:Y:S01]  /*7b30*/  LDL R0, [R1+0x4d4] ;  /* 0x0004d40001007983 */ /* 0x000ee20000100800 */
[----:B0-----:R-:W-:-:S03]  /*7b40*/  @P4 IMAD.MOV.U32 R9, RZ, RZ, R116 ;  /* 0x000000ffff094224 */ /* 0x001fc600078e0074 */
[----:B------:R-:W3:Y:S01]  /*7b50*/  LDL R116, [R1+0x4e0] ;  /* 0x0004e00001747983 */ /* 0x000ee20000100800 */
[----:B------:R-:W-:-:S03]  /*7b60*/  @P4 IMAD.MOV.U32 R8, RZ, RZ, R6 ;  /* 0x000000ffff084224 */ /* 0x000fc600078e0006 */
[----:B------:R-:W3:Y:S01]  /*7b70*/  LDL R6, [R1+0x4d8] ;  /* 0x0004d80001067983 */ /* 0x000ee20000100800 */
[C---:B------:R-:W-:Y:S02]  /*7b80*/  ISETP.GT.AND P1, PT, R146.reuse, 0x5, PT ;  /* 0x000000059200780c */ /* 0x040fe40003f24270 */
[----:B------:R-:W-:Y:S02]  /*7b90*/  PRMT R164, RZ, 0x7610, R164 ;  /* 0x00007610ffa47816 */ /* 0x000fe400000000a4 */
[C---:B------:R-:W-:Y:S02]  /*7ba0*/  ISETP.GT.AND P0, PT, R146.reuse, 0x6, PT ;  /* 0x000000069200780c */ /* 0x040fe40003f04270 */
[----:B------:R-:W-:Y:S02]  /*7bb0*/  PRMT R163, RZ, 0x7610, R163 ;  /* 0x00007610ffa37816 */ /* 0x000fe400000000a3 */
[----:B------:R2:W3:Y:S01]  /*7bc0*/  @P4 LDG.E.U8 R164, desc[UR14][R8.64] ;  /* 0x0000000e08a44981 */ /* 0x0004e2000c1e1100 */
[----:B------:R-:W-:-:S02]  /*7bd0*/  ISETP.GT.AND P2, PT, R146, 0x7, PT ;  /* 0x000000079200780c */ /* 0x000fc40003f44270 */
[----:B------:R-:W-:Y:S02]  /*7be0*/  PRMT R161, RZ, 0x7610, R161 ;  /* 0x00007610ffa17816 */ /* 0x000fe400000000a1 */
[C---:B------:R-:W-:Y:S02]  /*7bf0*/  ISETP.GT.AND P3, PT, R146.reuse, 0x8, PT ;  /* 0x000000089200780c */ /* 0x040fe40003f64270 */
[----:B------:R-:W-:Y:S02]  /*7c00*/  ISETP.GT.AND P4, PT, R146, 0x9, PT ;  /* 0x000000099200780c */ /* 0x000fe40003f84270 */
[----:B------:R-:W-:Y:S02]  /*7c10*/  PRMT R162, RZ, 0x7610, R162 ;  /* 0x00007610ffa27816 */ /* 0x000fe400000000a2 */
[----:B------:R-:W-:Y:S01]  /*7c20*/  PRMT R160, RZ, 0x7610, R160 ;  /* 0x00007610ffa07816 */ /* 0x000fe200000000a0 */
[----:B--2---:R-:W-:Y:S01]  /*7c30*/  @P1 IMAD.MOV.U32 R8, RZ, RZ, R2 ;  /* 0x000000ffff081224 */ /* 0x004fe200078e0002 */
[----:B------:R0:W-:Y:S01]  /*7c40*/  STL [R1+0x648], R2 ;  /* 0x0006480201007387 */ /* 0x0001e20000100800 */
[----:B------:R-:W-:-:S02]  /*7c50*/  PRMT R157, RZ, 0x7610, R157 ;  /* 0x00007610ff9d7816 */ /* 0x000fc4000000009d */
[----:B------:R-:W-:Y:S01]  /*7c60*/  PRMT R113, RZ, 0x7610, R113 ;  /* 0x00007610ff717816 */ /* 0x000fe20000000071 */
[----:B------:R-:W2:Y:S01]  /*7c70*/  LDL R121, [R1+0x240] ;  /* 0x0002400001797983 */ /* 0x000ea20000100800 */
[----:B------:R-:W-:Y:S02]  /*7c80*/  PRMT R156, RZ, 0x7610, R156 ;  /* 0x00007610ff9c7816 */ /* 0x000fe4000000009c */
[----:B------:R-:W-:Y:S01]  /*7c90*/  PRMT R112, RZ, 0x7610, R112 ;  /* 0x00007610ff707816 */ /* 0x000fe20000000070 */
[----:B------:R-:W2:Y:S04]  /*7ca0*/  LDL R120, [R1+0x244] ;  /* 0x0002440001787983 */ /* 0x000ea80000100800 */
[----:B0-----:R-:W2:Y:S01]  /*7cb0*/  LDL R2, [R1+0x4cc] ;  /* 0x0004cc0001027983 */ /* 0x001ea20000100800 */
[----:B----4-:R-:W-:Y:S01]  /*7cc0*/  @P1 IMAD.MOV.U32 R9, RZ, RZ, R119 ;  /* 0x000000ffff091224 */ /* 0x010fe200078e0077 */
[----:B------:R-:W-:-:S02]  /*7cd0*/  PRMT R114, RZ, 0x7610, R114 ;  /* 0x00007610ff727816 */ /* 0x000fc40000000072 */
[----:B------:R-:W4:Y:S04]  /*7ce0*/  LDL R119, [R1+0x270] ;  /* 0x0002700001777983 */ /* 0x000f280000100800 */
[----:B------:R3:W4:Y:S02]  /*7cf0*/  @P1 LDG.E.U8 R163, desc[UR14][R8.64] ;  /* 0x0000000e08a31981 */ /* 0x000724000c1e1100 */
[----:B---3--:R-:W-:Y:S02]  /*7d00*/  @P0 IMAD.MOV.U32 R8, RZ, RZ, R117 ;  /* 0x000000ffff080224 */ /* 0x008fe400078e0075 */
[----:B------:R-:W3:Y:S01]  /*7d10*/  LDL R117, [R1+0x4c0] ;  /* 0x0004c00001757983 */ /* 0x000ee20000100800 */
[----:B------:R-:W-:Y:S01]  /*7d20*/  @P0 IMAD.MOV.U32 R9, RZ, RZ, R118 ;  /* 0x000000ffff090224 */ /* 0x000fe200078e0076 */
[----:B------:R-:W-:-:S02]  /*7d30*/  ISETP.GT.AND P1, PT, R146, 0xa, PT ;  /* 0x0000000a9200780c */ /* 0x000fc40003f24270 */
[----:B------:R-:W4:Y:S04]  /*7d40*/  LDL R118, [R1+0x274] ;  /* 0x0002740001767983 */ /* 0x000f280000100800 */
[----:B------:R0:W4:Y:S02]  /*7d50*/  @P0 LDG.E.U8 R161, desc[UR14][R8.64] ;  /* 0x0000000e08a10981 */ /* 0x000124000c1e1100 */
[----:B0-----:R-:W-:Y:S02]  /*7d60*/  @P2 IMAD.MOV.U32 R8, RZ, RZ, R3 ;  /* 0x000000ffff082224 */ /* 0x001fe400078e0003 */
[----:B------:R-:W3:Y:S01]  /*7d70*/  LDL R3, [R1+0x4c8] ;  /* 0x0004c80001037983 */ /* 0x000ee20000100800 */
[----:B------:R-:W-:-:S03]  /*7d80*/  @P2 IMAD.MOV.U32 R9, RZ, RZ, R116 ;  /* 0x000000ffff092224 */ /* 0x000fc600078e0074 */
[----:B------:R-:W4:Y:S04]  /*7d90*/  LDL R116, [R1+0x4c4] ;  /* 0x0004c40001747983 */ /* 0x000f280000100800 */
[----:B------:R0:W4:Y:S02]  /*7da0*/  @P2 LDG.E.U8 R162, desc[UR14][R8.64] ;  /* 0x0000000e08a22981 */ /* 0x000124000c1e1100 */
[----:B0-----:R-:W-:Y:S02]  /*7db0*/  @P3 IMAD.MOV.U32 R8, RZ, RZ, R5 ;  /* 0x000000ffff083224 */ /* 0x001fe400078e0005 */
[----:B------:R-:W-:Y:S01]  /*7dc0*/  @P3 IMAD.MOV.U32 R9, RZ, RZ, R6 ;  /* 0x000000ffff093224 */ /* 0x000fe200078e0006 */
[----:B------:R-:W4:Y:S04]  /*7dd0*/  LDL R5, [R1+0x4b4] ;  /* 0x0004b40001057983 */ /* 0x000f280000100800 */
[----:B------:R0:W4:Y:S04]  /*7de0*/  @P3 LDG.E.U8 R160, desc[UR14][R8.64] ;  /* 0x0000000e08a03981 */ /* 0x000128000c1e1100 */
[----:B------:R-:W4:Y:S01]  /*7df0*/  LDL R6, [R1+0x4b0] ;  /* 0x0004b00001067983 */ /* 0x000f220000100800 */
[----:B0-----:R-:W-:-:S02]  /*7e00*/  @P4 IMAD.MOV.U32 R8, RZ, RZ, R0 ;  /* 0x000000ffff084224 */ /* 0x001fc400078e0000 */
[----:B------:R-:W-:Y:S01]  /*7e10*/  @P4 IMAD.MOV.U32 R9, RZ, RZ, R4 ;  /* 0x000000ffff094224 */ /* 0x000fe200078e0004 */
[----:B------:R-:W4:Y:S04]  /*7e20*/  LDL R0, [R1+0x4bc] ;  /* 0x0004bc0001007983 */ /* 0x000f280000100800 */
[----:B------:R-:W4:Y:S01]  /*7e30*/  LDL R4, [R1+0x4b8] ;  /* 0x0004b80001047983 */ /* 0x000f220000100800 */
[----:B------:R-:W-:-:S03]  /*7e40*/  ISETP.GT.AND P0, PT, R146, 0xb, PT ;  /* 0x0000000b9200780c */ /* 0x000fc60003f04270 */
[----:B------:R2:W4:Y:S01]  /*7e50*/  @P4 LDG.E.U8 R157, desc[UR14][R8.64] ;  /* 0x0000000e089d4981 */ /* 0x000522000c1e1100 */
[----:B------:R-:W-:Y:S01]  /*7e60*/  ISETP.GT.AND P2, PT, R146, 0xc, PT ;  /* 0x0000000c9200780c */ /* 0x000fe20003f44270 */
[----:B--2---:R-:W-:Y:S02]  /*7e70*/  @P1 IMAD.MOV.U32 R8, RZ, RZ, R2 ;  /* 0x000000ffff081224 */ /* 0x004fe400078e0002 */
[----:B------:R-:W2:Y:S01]  /*7e80*/  LDL R2, [R1+0x4ac] ;  /* 0x0004ac0001027983 */ /* 0x000ea20000100800 */
[----:B---3--:R-:W-:-:S03]  /*7e90*/  @P1 IMAD.MOV.U32 R9, RZ, RZ, R3 ;  /* 0x000000ffff091224 */ /* 0x008fc600078e0003 */
[----:B------:R-:W3:Y:S04]  /*7ea0*/  LDL R3, [R1+0x4a8] ;  /* 0x0004a80001037983 */ /* 0x000ee80000100800 */
[----:B------:R4:W3:Y:S02]  /*7eb0*/  @P1 LDG.E.U8 R113, desc[UR14][R8.64] ;  /* 0x0000000e08711981 */ /* 0x0008e4000c1e1100 */
[----:B----4-:R-:W-:Y:S02]  /*7ec0*/  @P0 IMAD.MOV.U32 R8, RZ, RZ, R116 ;  /* 0x000000ffff080224 */ /* 0x010fe400078e0074 */
[----:B------:R-:W-:Y:S01]  /*7ed0*/  @P0 IMAD.MOV.U32 R9, RZ, RZ, R117 ;  /* 0x000000ffff090224 */ /* 0x000fe200078e0075 */
[C---:B------:R-:W-:Y:S01]  /*7ee0*/  ISETP.GT.AND P3, PT, R146.reuse, 0xd, PT ;  /* 0x0000000d9200780c */ /* 0x040fe20003f64270 */
[----:B------:R-:W4:Y:S04]  /*7ef0*/  LDL R117, [R1+0x498] ;  /* 0x0004980001757983 */ /* 0x000f280000100800 */
[----:B------:R0:W4:Y:S01]  /*7f00*/  @P0 LDG.E.U8 R156, desc[UR14][R8.64] ;  /* 0x0000000e089c0981 */ /* 0x000122000c1e1100 */
[----:B------:R-:W-:-:S03]  /*7f10*/  ISETP.GT.AND P4, PT, R146, 0xe, PT ;  /* 0x0000000e9200780c */ /* 0x000fc60003f84270 */
[----:B------:R-:W4:Y:S01]  /*7f20*/  LDL R116, [R1+0x49c] ;  /* 0x00049c0001747983 */ /* 0x000f220000100800 */
[----:B0-----:R-:W-:-:S03]  /*7f30*/  @P2 IMAD.MOV.U32 R8, RZ, RZ, R0 ;  /* 0x000000ffff082224 */ /* 0x001fc600078e0000 */
[----:B------:R-:W4:Y:S01]  /*7f40*/  LDL R0, [R1+0x4a4] ;  /* 0x0004a40001007983 */ /* 0x000f220000100800 */
[----:B------:R-:W-:-:S03]  /*7f50*/  @P2 IMAD.MOV.U32 R9, RZ, RZ, R4 ;  /* 0x000000ffff092224 */ /* 0x000fc600078e0004 */
[----:B------:R-:W4:Y:S04]  /*7f60*/  LDL R4, [R1+0x4a0] ;  /* 0x0004a00001047983 */ /* 0x000f280000100800 */
[----:B------:R0:W4:Y:S02]  /*7f70*/  @P2 LDG.E.U8 R112, desc[UR14][R8.64] ;  /* 0x0000000e08702981 */ /* 0x000124000c1e1100 */
[----:B0-----:R-:W-:Y:S02]  /*7f80*/  @P3 IMAD.MOV.U32 R8, RZ, RZ, R5 ;  /* 0x000000ffff083224 */ /* 0x001fe400078e0005 */
[----:B------:R-:W-:Y:S01]  /*7f90*/  @P3 IMAD.MOV.U32 R9, RZ, RZ, R6 ;  /* 0x000000ffff093224 */ /* 0x000fe200078e0006 */
[----:B------:R-:W-:Y:S01]  /*7fa0*/  ISETP.GT.AND P1, PT, R146, 0xf, PT ;  /* 0x0000000f9200780c */ /* 0x000fe20003f24270 */
[----:B------:R-:W4:Y:S04]  /*7fb0*/  LDL R6, [R1+0x488] ;  /* 0x0004880001067983 */ /* 0x000f280000100800 */
[----:B------:R2:W4:Y:S01]  /*7fc0*/  @P3 LDG.E.U8 R114, desc[UR14][R8.64] ;  /* 0x0000000e08723981 */ /* 0x000522000c1e1100 */
[----:B------:R-:W-:-:S03]  /*7fd0*/  PRMT R115, RZ, 0x7610, R115 ;  /* 0x00007610ff737816 */ /* 0x000fc60000000073 */
[----:B------:R-:W4:Y:S01]  /*7fe0*/  LDL R5, [R1+0x48c] ;  /* 0x00048c0001057983 */ /* 0x000f220000100800 */
[----:B--2---:R-:W-:-:S03]  /*7ff0*/  @P4 IMAD.MOV.U32 R8, RZ, RZ, R2 ;  /* 0x000000ffff084224 */ /* 0x004fc600078e0002 */
[----:B------:R-:W2:Y:S01]  /*8000*/  LDL R2, [R1+0x494] ;  /* 0x0004940001027983 */ /* 0x000ea20000100800 */
[----:B---3--:R-:W-:-:S03]  /*8010*/  @P4 IMAD.MOV.U32 R9, RZ, RZ, R3 ;  /* 0x000000ffff094224 */ /* 0x008fc600078e0003 */
[----:B------:R-:W3:Y:S04]  /*8020*/  LDL R3, [R1+0x490] ;  /* 0x0004900001037983 */ /* 0x000ee80000100800 */
[----:B------:R4:W3:Y:S02]  /*8030*/  @P4 LDG.E.U8 R115, desc[UR14][R8.64] ;  /* 0x0000000e08734981 */ /* 0x0008e4000c1e1100 */
[----:B----4-:R-:W-:Y:S02]  /*8040*/  @P1 IMAD.MOV.U32 R8, RZ, RZ, R0 ;  /* 0x000000ffff081224 */ /* 0x010fe400078e0000 */
[----:B------:R-:W4:Y:S01]  /*8050*/  LDL R0, [R1+0x484] ;  /* 0x0004840001007983 */ /* 0x000f220000100800 */
[----:B------:R-:W-:-:S03]  /*8060*/  @P1 IMAD.MOV.U32 R9, RZ, RZ, R4 ;  /* 0x000000ffff091224 */ /* 0x000fc600078e0004 */
[----:B------:R-:W4:Y:S01]  /*8070*/  LDL R4, [R1+0x480] ;  /* 0x0004800001047983 */ /* 0x000f220000100800 */
[C---:B------:R-:W-:Y:S02]  /*8080*/  ISETP.GT.AND P0, PT, R146.reuse, 0x10, PT ;  /* 0x000000109200780c */ /* 0x040fe40003f04270 */
[----:B------:R-:W-:Y:S02]  /*8090*/  PRMT R155, RZ, 0x7610, R155 ;  /* 0x00007610ff9b7816 */ /* 0x000fe4000000009b */
[C---:B------:R-:W-:Y:S02]  /*80a0*/  ISETP.GT.AND P2, PT, R146.reuse, 0x11, PT ;  /* 0x000000119200780c */ /* 0x040fe40003f44270 */
[----:B------:R-:W-:Y:S02]  /*80b0*/  PRMT R150, RZ, 0x7610, R150 ;  /* 0x00007610ff967816 */ /* 0x000fe40000000096 */
[----:B------:R0:W4:Y:S01]  /*80c0*/  @P1 LDG.E.U8 R155, desc[UR14][R8.64] ;  /* 0x0000000e089b1981 */ /* 0x000122000c1e1100 */
[----:B------:R-:W-:-:S04]  /*80d0*/  ISETP.GT.AND P3, PT, R146, 0x12, PT ;  /* 0x000000129200780c */ /* 0x000fc80003f64270 */
[----:B0-----:R-:W-:Y:S02]  /*80e0*/  @P0 IMAD.MOV.U32 R8, RZ, RZ, R116 ;  /* 0x000000ffff080224 */ /* 0x001fe400078e0074 */
[----:B------:R-:W-:Y:S01]  /*80f0*/  @P0 IMAD.MOV.U32 R9, RZ, RZ, R117 ;  /* 0x000000ffff090224 */ /* 0x000fe200078e0075 */
[----:B------:R-:W-:Y:S01]  /*8100*/  ISETP.GT.AND P4, PT, R146, 0x13, PT ;  /* 0x000000139200780c */ /* 0x000fe20003f84270 */
[----:B------:R-:W4:Y:S04]  /*8110*/  LDL R117, [R1+0x470] ;  /* 0x0004700001757983 */ /* 0x000f280000100800 */
[----:B------:R2:W4:Y:S01]  /*8120*/  @P0 LDG.E.U8 R150, desc[UR14][R8.64] ;  /* 0x0000000e08960981 */ /* 0x000522000c1e1100 */
[----:B------:R-:W-:Y:S02]  /*8130*/  PRMT R145, RZ, 0x7610, R145 ;  /* 0x00007610ff917816 */ /* 0x000fe40000000091 */
[----:B------:R-:W-:Y:S01]  /*8140*/  PRMT R141, RZ, 0x7610, R141 ;  /* 0x00007610ff8d7816 */ /* 0x000fe2000000008d */
[----:B------:R-:W4:Y:S01]  /*8150*/  LDL R116, [R1+0x474] ;  /* 0x0004740001747983 */ /* 0x000f220000100800 */
[----:B--2---:R-:W-:-:S03]  /*8160*/  @P2 IMAD.MOV.U32 R8, RZ, RZ, R2 ;  /* 0x000000ffff082224 */ /* 0x004fc600078e0002 */
[----:B------:R-:W2:Y:S01]  /*8170*/  LDL R2, [R1+0x47c] ;  /* 0x00047c0001027983 */ /* 0x000ea20000100800 */
[----:B---3--:R-:W-:-:S03]  /*8180*/  @P2 IMAD.MOV.U32 R9, RZ, RZ, R3 ;  /* 0x000000ffff092224 */ /* 0x008fc600078e0003 */
[----:B------:R-:W3:Y:S04]  /*8190*/  LDL R3, [R1+0x478] ;  /* 0x0004780001037983 */ /* 0x000ee80000100800 */
[----:B------:R0:W3:Y:S02]  /*81a0*/  @P2 LDG.E.U8 R145, desc[UR14][R8.64] ;  /* 0x0000000e08912981 */ /* 0x0000e4000c1e1100 */
[----:B0-----:R-:W-:Y:S02]  /*81b0*/  @P3 IMAD.MOV.U32 R8, RZ, RZ, R5 ;  /* 0x000000ffff083224 */ /* 0x001fe400078e0005 */
[----:B------:R-:W-:Y:S01]  /*81c0*/  @P3 IMAD.MOV.U32 R9, RZ, RZ, R6 ;  /* 0x000000ffff093224 */ /* 0x000fe200078e0006 */
[----:B------:R-:W-:Y:S01]  /*81d0*/  ISETP.GT.AND P1, PT, R146, 0x14, PT ;  /* 0x000000149200780c */ /* 0x000fe20003f24270 */
[----:B------:R-:W3:Y:S04]  /*81e0*/  LDL R6, [R1+0x460] ;  /* 0x0004600001067983 */ /* 0x000ee80000100800 */
[----:B------:R4:W3:Y:S01]  /*81f0*/  @P3 LDG.E.U8 R141, desc[UR14][R8.64] ;  /* 0x0000000e088d3981 */ /* 0x0008e2000c1e1100 */
[----:B------:R-:W-:-:S03]  /*8200*/  PRMT R152, RZ, 0x7610, R152 ;  /* 0x00007610ff987816 */ /* 0x000fc60000000098 */
[----:B------:R-:W3:Y:S01]  /*8210*/  LDL R5, [R1+0x464] ;  /* 0x0004640001057983 */ /* 0x000ee20000100800 */
[----:B----4-:R-:W-:-:S03]  /*8220*/  @P4 IMAD.MOV.U32 R8, RZ, RZ, R0 ;  /* 0x000000ffff084224 */ /* 0x010fc600078e0000 */
[----:B------:R-:W4:Y:S01]  /*8230*/  LDL R0, [R1+0x46c] ;  /* 0x00046c0001007983 */ /* 0x000f220000100800 */
[----:B------:R-:W-:-:S03]  /*8240*/  @P4 IMAD.MOV.U32 R9, RZ, RZ, R4 ;  /* 0x000000ffff094224 */ /* 0x000fc600078e0004 */
[----:B------:R-:W4:Y:S01]  /*8250*/  LDL R4, [R1+0x468] ;  /* 0x0004680001047983 */ /* 0x000f220000100800 */
[----:B------:R-:W-:-:S03]  /*8260*/  ISETP.GT.AND P0, PT, R146, 0x15, PT ;  /* 0x000000159200780c */ /* 0x000fc60003f04270 */
[----:B------:R2:W4:Y:S01]  /*8270*/  @P4 LDG.E.U8 R152, desc[UR14][R8.64] ;  /* 0x0000000e08984981 */ /* 0x000522000c1e1100 */
[----:B------:R-:W-:Y:S02]  /*8280*/  PRMT R139, RZ, 0x7610, R139 ;  /* 0x00007610ff8b7816 */ /* 0x000fe4000000008b */
[----:B------:R-:W-:Y:S02]  /*8290*/  ISETP.GT.AND P2, PT, R146, 0x16, PT ;  /* 0x000000169200780c */ /* 0x000fe40003f44270 */
[----:B------:R-:W-:Y:S01]  /*82a0*/  PRMT R144, RZ, 0x7610, R144 ;  /* 0x00007610ff907816 */ /* 0x000fe20000000090 */
[----:B--2---:R-:W-:Y:S02]  /*82b0*/  @P1 IMAD.MOV.U32 R8, RZ, RZ, R2 ;  /* 0x000000ffff081224 */ /* 0x004fe400078e0002 */
[----:B------:R-:W2:Y:S01]  /*82c0*/  LDL R2, [R1+0x45c] ;  /* 0x00045c0001027983 */ /* 0x000ea20000100800 */
[----:B---3--:R-:W-:-:S03]  /*82d0*/  @P1 IMAD.MOV.U32 R9, RZ, RZ, R3 ;  /* 0x000000ffff091224 */ /* 0x008fc600078e0003 */
[----:B------:R-:W3:Y:S04]  /*82e0*/  LDL R3, [R1+0x458] ;  /* 0x0004580001037983 */ /* 0x000ee80000100800 */
[----:B------:R0:W3:Y:S02]  /*82f0*/  @P1 LDG.E.U8 R139, desc[UR14][R8.64] ;  /* 0x0000000e088b1981 */ /* 0x0000e4000c1e1100 */
[----:B0-----:R-:W-:Y:S02]  /*8300*/  @P0 IMAD.MOV.U32 R8, RZ, RZ, R116 ;  /* 0x000000ffff080224 */ /* 0x001fe400078e0074 */
[----:B------:R-:W-:Y:S01]  /*8310*/  @P0 IMAD.MOV.U32 R9, RZ, RZ, R117 ;  /* 0x000000ffff090224 */ /* 0x000fe200078e0075 */
[C---:B------:R-:W-:Y:S01]  /*8320*/  ISETP.GT.AND P3, PT, R146.reuse, 0x17, PT ;  /* 0x000000179200780c */ /* 0x040fe20003f64270 */
[----:B------:R-:W3:Y:S04]  /*8330*/  LDL R117, [R1+0x448] ;  /* 0x0004480001757983 */ /* 0x000ee80000100800 */
[----:B------:R4:W3:Y:S01]  /*8340*/  @P0 LDG.E.U8 R144, desc[UR14][R8.64] ;  /* 0x0000000e08900981 */ /* 0x0008e2000c1e1100 */
[----:B------:R-:W-:-:S02]  /*8350*/  ISETP.GT.AND P4, PT, R146, 0x18, PT ;  /* 0x000000189200780c */ /* 0x000fc40003f84270 */
[----:B------:R-:W-:Y:S01]  /*8360*/  PRMT R154, RZ, 0x7610, R154 ;  /* 0x00007610ff9a7816 */ /* 0x000fe2000000009a */
[----:B------:R-:W3:Y:S01]  /*8370*/  LDL R116, [R1+0x44c] ;  /* 0x00044c0001747983 */ /* 0x000ee20000100800 */
[----:B----4-:R-:W-:-:S03]  /*8380*/  @P2 IMAD.MOV.U32 R8, RZ, RZ, R0 ;  /* 0x000000ffff082224 */ /* 0x010fc600078e0000 */
[----:B------:R-:W4:Y:S01]  /*8390*/  LDL R0, [R1+0x454] ;  /* 0x0004540001007983 */ /* 0x000f220000100800 */
[----:B------:R-:W-:-:S03]  /*83a0*/  @P2 IMAD.MOV.U32 R9, RZ, RZ, R4 ;  /* 0x000000ffff092224 */ /* 0x000fc600078e0004 */
[----:B------:R-:W4:Y:S01]  /*83b0*/  LDL R4, [R1+0x450] ;  /* 0x0004500001047983 */ /* 0x000f220000100800 */
[----:B------:R-:W-:-:S03]  /*83c0*/  PRMT R149, RZ, 0x7610, R149 ;  /* 0x00007610ff957816 */ /* 0x000fc60000000095 */
        /* <DEDUP_REMOVED lines=285> */
[----:B------:R2:W4:Y:S04]  /*95a0*/  @P3 LDG.E.U8 R95, desc[UR14][R8.64] ;  /* 0x0000000e085f3981 */ /* 0x000528000c1e1100 */
[----:B------:R-:W4:Y:S01]  /*95b0*/  LDL R5, [R1+0x2fc] ;  /* 0x0002fc0001057983 */ /* 0x000f220000100800 */
[----:B------:R-:W-:Y:S01]  /*95c0*/  PRMT R18, RZ, 0x7610, R18 ;  /* 0x00007610ff127816 */ /* 0x000fe20000000012 */
[----:B--2---:R-:W-:-:S02]  /*95d0*/  @P4 IMAD.MOV.U32 R8, RZ, RZ, R2 ;  /* 0x000000ffff084224 */ /* 0x004fc400078e0002 */
        /* <DEDUP_REMOVED lines=13> */
[----:B------:R-:W-:-:S02]  /*96b0*/  ISETP.GT.AND P3, PT, R146, 0x44, PT ;  /* 0x000000449200780c */ /* 0x000fc40003f64270 */
[----:B------:R-:W-:Y:S02]  /*96c0*/  PRMT R96, RZ, 0x7610, R96 ;  /* 0x00007610ff607816 */ /* 0x000fe40000000060 */
        /* <DEDUP_REMOVED lines=14> */
[----:B------:R-:W3:Y:S04]  /*97b0*/  LDL R5, [R1+0x2e4] ;  /* 0x0002e40001057983 */ /* 0x000ee80000100800 */
[----:B------:R-:W3:Y:S04]  /*97c0*/  LDL R6, [R1+0x2e0] ;  /* 0x0002e00001067983 */ /* 0x000ee80000100800 */
[----:B------:R4:W3:Y:S02]  /*97d0*/  @P3 LDG.E.U8 R16, desc[UR14][R8.64] ;  /* 0x0000000e08103981 */ /* 0x0008e4000c1e1100 */
[----:B----4-:R-:W-:-:S02]  /*97e0*/  @P4 IMAD.MOV.U32 R8, RZ, RZ, R0 ;  /* 0x000000ffff084224 */ /* 0x010fc400078e0000 */
        /* <DEDUP_REMOVED lines=18> */
[----:B------:R-:W3:Y:S01]  /*9910*/  LDL R5, [R1+0x2c4] ;  /* 0x0002c40001057983 */ /* 0x000ee20000100800 */
[----:B------:R-:W-:-:S03]  /*9920*/  @P0 IMAD.MOV.U32 R9, RZ, RZ, R6 ;  /* 0x000000ffff090224 */ /* 0x000fc600078e0006 */
[----:B------:R-:W3:Y:S04]  /*9930*/  LDL R6, [R1+0x2c0] ;  /* 0x0002c00001067983 */ /* 0x000ee80000100800 */
[----:B------:R0:W3:Y:S02]  /*9940*/  @P0 LDG.E.U8 R97, desc[UR14][R8.64] ;  /* 0x0000000e08610981 */ /* 0x0000e4000c1e1100 */
[----:B0-----:R-:W-:Y:S02]  /*9950*/  @P2 IMAD.MOV.U32 R8, RZ, RZ, R116 ;  /* 0x000000ffff082224 */ /* 0x001fe400078e0074 */
[----:B------:R-:W-:Y:S01]  /*9960*/  @P2 IMAD.MOV.U32 R9, RZ, RZ, R117 ;  /* 0x000000ffff092224 */ /* 0x000fe200078e0075 */
[----:B------:R-:W-:Y:S01]  /*9970*/  ISETP.GT.AND P4, PT, R146, 0x4a, PT ;  /* 0x0000004a9200780c */ /* 0x000fe20003f84270 */
[----:B------:R-:W3:Y:S04]  /*9980*/  LDL R117, [R1+0x2a8] ;  /* 0x0002a80001757983 */ /* 0x000ee80000100800 */
[----:B------:R4:W3:Y:S01]  /*9990*/  @P2 LDG.E.U8 R14, desc[UR14][R8.64] ;  /* 0x0000000e080e2981 */ /* 0x0008e2000c1e1100 */
[----:B------:R-:W-:-:S02]  /*99a0*/  PRMT R104, RZ, 0x7610, R104 ;  /* 0x00007610ff687816 */ /* 0x000fc40000000068 */
[----:B------:R-:W-:Y:S01]  /*99b0*/  ISETP.GT.AND P1, PT, R146, 0x4b, PT ;  /* 0x0000004b9200780c */ /* 0x000fe20003f24270 */
[----:B------:R-:W3:Y:S01]  /*99c0*/  LDL R116, [R1+0x2ac] ;  /* 0x0002ac0001747983 */ /* 0x000ee20000100800 */
[----:B----4-:R-:W-:Y:S02]  /*99d0*/  @P3 IMAD.MOV.U32 R8, RZ, RZ, R0 ;  /* 0x000000ffff083224 */ /* 0x010fe400078e0000 */
[----:B------:R-:W-:Y:S01]  /*99e0*/  @P3 IMAD.MOV.U32 R9, RZ, RZ, R4 ;  /* 0x000000ffff093224 */ /* 0x000fe200078e0004 */
[----:B------:R-:W4:Y:S04]  /*99f0*/  LDL R0, [R1+0x2bc] ;  /* 0x0002bc0001007983 */ /* 0x000f280000100800 */
[----:B------:R-:W4:Y:S04]  /*9a00*/  LDL R4, [R1+0x2b8] ;  /* 0x0002b80001047983 */ /* 0x000f280000100800 */
[----:B------:R2:W4:Y:S01]  /*9a10*/  @P3 LDG.E.U8 R104, desc[UR14][R8.64] ;  /* 0x0000000e08683981 */ /* 0x000522000c1e1100 */
[----:B------:R-:W-:-:S02]  /*9a20*/  PRMT R13, RZ, 0x7610, R13 ;  /* 0x00007610ff0d7816 */ /* 0x000fc4000000000d */
        /* <DEDUP_REMOVED lines=19> */
[----:B------:R-:W-:Y:S02]  /*9b60*/  ISETP.GT.AND P4, PT, R146, 0x4f, PT ;  /* 0x0000004f9200780c */ /* 0x000fe40003f84270 */
[----:B------:R2:W4:Y:S01]  /*9b70*/  @P0 LDG.E.U8 R12, desc[UR14][R8.64] ;  /* 0x0000000e080c0981 */ /* 0x000522000c1e1100 */
[----:B------:R-:W-:-:S02]  /*9b80*/  PRMT R105, RZ, 0x7610, R105 ;  /* 0x00007610ff697816 */ /* 0x000fc40000000069 */
        /* <DEDUP_REMOVED lines=10> */
[----:B------:R-:W3:Y:S04]  /*9c30*/  LDL R116, [R1+0x28c] ;  /* 0x00028c0001747983 */ /* 0x000ee80000100800 */
[----:B------:R0:W3:Y:S04]  /*9c40*/  @P3 LDG.E.U8 R11, desc[UR14][R8.64] ;  /* 0x0000000e080b3981 */ /* 0x0000e8000c1e1100 */
[----:B------:R-:W3:Y:S01]  /*9c50*/  LDL R117, [R1+0x288] ;  /* 0x0002880001757983 */ /* 0x000ee20000100800 */
[----:B0-----:R-:W-:-:S02]  /*9c60*/  @P4 IMAD.MOV.U32 R8, RZ, RZ, R5 ;  /* 0x000000ffff084224 */ /* 0x001fc400078e0005 */
[----:B------:R-:W-:Y:S01]  /*9c70*/  @P4 IMAD.MOV.U32 R9, RZ, RZ, R6 ;  /* 0x000000ffff094224 */ /* 0x000fe200078e0006 */
[C---:B------:R-:W-:Y:S01]  /*9c80*/  ISETP.GT.AND P0, PT, R146.reuse, 0x51, PT ;  /* 0x000000519200780c */ /* 0x040fe20003f04270 */
[----:B------:R-:W3:Y:S04]  /*9c90*/  LDL R6, [R1+0x268] ;  /* 0x0002680001067983 */ /* 0x000ee80000100800 */
[----:B------:R4:W3:Y:S01]  /*9ca0*/  @P4 LDG.E.U8 R99, desc[UR14][R8.64] ;  /* 0x0000000e08634981 */ /* 0x0008e2000c1e1100 */
[----:B------:R-:W-:Y:S02]  /*9cb0*/  PRMT R10, RZ, 0x7610, R10 ;  /* 0x00007610ff0a7816 */ /* 0x000fe4000000000a */
[----:B------:R-:W-:Y:S01]  /*9cc0*/  ISETP.GT.AND P2, PT, R146, 0x52, PT ;  /* 0x000000529200780c */ /* 0x000fe20003f44270 */
[----:B------:R-:W3:Y:S01]  /*9cd0*/  LDL R5, [R1+0x26c] ;  /* 0x00026c0001057983 */ /* 0x000ee20000100800 */
[----:B----4-:R-:W-:-:S03]  /*9ce0*/  @P1 IMAD.MOV.U32 R8, RZ, RZ, R0 ;  /* 0x000000ffff081224 */ /* 0x010fc600078e0000 */
[----:B------:R-:W4:Y:S01]  /*9cf0*/  LDL R0, [R1+0x284] ;  /* 0x0002840001007983 */ /* 0x000f220000100800 */
[----:B------:R-:W-:-:S03]  /*9d00*/  @P1 IMAD.MOV.U32 R9, RZ, RZ, R4 ;  /* 0x000000ffff091224 */ /* 0x000fc600078e0004 */
[----:B------:R-:W4:Y:S04]  /*9d10*/  LDL R4, [R1+0x280] ;  /* 0x0002800001047983 */ /* 0x000f280000100800 */
[----:B------:R2:W4:Y:S01]  /*9d20*/  @P1 LDG.E.U8 R10, desc[UR14][R8.64] ;  /* 0x0000000e080a1981 */ /* 0x000522000c1e1100 */
[----:B------:R-:W-:Y:S02]  /*9d30*/  PRMT R106, RZ, 0x7610, R106 ;  /* 0x00007610ff6a7816 */ /* 0x000fe4000000006a */
[----:B------:R-:W-:Y:S01]  /*9d40*/  ISETP.GT.AND P3, PT, R146, 0x53, PT ;  /* 0x000000539200780c */ /* 0x000fe20003f64270 */
[----:B--2---:R-:W-:Y:S02]  /*9d50*/  @P0 IMAD.MOV.U32 R8, RZ, RZ, R2 ;  /* 0x000000ffff080224 */ /* 0x004fe400078e0002 */
[----:B------:R-:W2:Y:S01]  /*9d60*/  LDL R2, [R1+0x27c] ;  /* 0x00027c0001027983 */ /* 0x000ea20000100800 */
[----:B---3--:R-:W-:-:S03]  /*9d70*/  @P0 IMAD.MOV.U32 R9, RZ, RZ, R3 ;  /* 0x000000ffff090224 */ /* 0x008fc600078e0003 */
[----:B------:R-:W3:Y:S04]  /*9d80*/  LDL R3, [R1+0x278] ;  /* 0x0002780001037983 */ /* 0x000ee80000100800 */
[----:B------:R0:W3:Y:S02]  /*9d90*/  @P0 LDG.E.U8 R106, desc[UR14][R8.64] ;  /* 0x0000000e086a0981 */ /* 0x0000e4000c1e1100 */
[----:B0-----:R-:W-:-:S06]  /*9da0*/  PRMT R9, RZ, 0x7610, R9 ;  /* 0x00007610ff097816 */ /* 0x001fcc0000000009 */
        /* <DEDUP_REMOVED lines=9> */
[----:B------:R-:W-:Y:S01]  /*9e40*/  ISETP.GT.AND P1, PT, R146, 0x56, PT ;  /* 0x000000569200780c */ /* 0x000fe20003f24270 */
        /* <DEDUP_REMOVED lines=10> */
[----:B------:R-:W-:-:S05]  /*9ef0*/  @P0 IMAD.MOV.U32 R117, RZ, RZ, R119 ;  /* 0x000000ffff750224 */ /* 0x000fca00078e0077 */
        /* <DEDUP_REMOVED lines=12> */
[----:B------:R-:W-:Y:S02]  /*9fc0*/  ISETP.GT.AND P1, PT, R146, 0x59, PT ;  /* 0x000000599200780c */ /* 0x000fe40003f24270 */
[----:B------:R-:W-:Y:S02]  /*9fd0*/  PRMT R7, RZ, 0x7610, R7 ;  /* 0x00007610ff077816 */ /* 0x000fe40000000007 */
[----:B------:R2:W4:Y:S05]  /*9fe0*/  @P2 LDG.E.U8 R101, desc[UR14][R116.64] ;  /* 0x0000000e74652981 */ /* 0x00052a000c1e1100 */
[----:B--2---:R-:W-:-:S02]  /*9ff0*/  @P0 IMAD.MOV.U32 R116, RZ, RZ, R2 ;  /* 0x000000ffff740224 */ /* 0x004fc400078e0002 */
[----:B------:R-:W2:Y:S01]  /*a000*/  LDL R2, [R1+0x23c] ;  /* 0x00023c0001027983 */ /* 0x000ea20000100800 */
[----:B---3--:R-:W-:-:S03]  /*a010*/  @P0 IMAD.MOV.U32 R117, RZ, RZ, R3 ;  /* 0x000000ffff750224 */ /* 0x008fc600078e0003 */
[----:B------:R-:W3:Y:S04]  /*a020*/  LDL R3, [R1+0x238] ;  /* 0x0002380001037983 */ /* 0x000ee80000100800 */
[----:B------:R0:W3:Y:S01]  /*a030*/  @P0 LDG.E.U8 R7, desc[UR14][R116.64] ;  /* 0x0000000e74070981 */ /* 0x0000e2000c1e1100 */
[----:B------:R-:W-:Y:S01]  /*a040*/  ISETP.GT.AND P0, PT, R146, 0x5a, PT ;  /* 0x0000005a9200780c */ /* 0x000fe20003f04270 */
[----:B0-----:R-:W-:Y:S02]  /*a050*/  @P1 IMAD.MOV.U32 R116, RZ, RZ, R5 ;  /* 0x000000ffff741224 */ /* 0x001fe400078e0005 */
[----:B------:R-:W3:Y:S01]  /*a060*/  LDL R5, [R1+0x234] ;  /* 0x0002340001057983 */ /* 0x000ee20000100800 */
[----:B------:R-:W-:-:S03]  /*a070*/  @P1 IMAD.MOV.U32 R117, RZ, RZ, R6 ;  /* 0x000000ffff751224 */ /* 0x000fc600078e0006 */
[----:B------:R-:W3:Y:S06]  /*a080*/  LDL R6, [R1+0x230] ;  /* 0x0002300001067983 */ /* 0x000eec0000100800 */
[----:B----4-:R-:W-:Y:S02]  /*a090*/  @P0 IMAD.MOV.U32 R118, RZ, RZ, R0 ;  /* 0x000000ffff760224 */ /* 0x010fe400078e0000 */
[----:B------:R-:W4:Y:S01]  /*a0a0*/  LDL R0, [R1+0x22c] ;  /* 0x00022c0001007983 */ /* 0x000f220000100800 */
[----:B------:R-:W-:-:S03]  /*a0b0*/  @P0 IMAD.MOV.U32 R119, RZ, RZ, R4 ;  /* 0x000000ffff770224 */ /* 0x000fc600078e0004 */
[----:B------:R-:W4:Y:S01]  /*a0c0*/  LDL R4, [R1+0x228] ;  /* 0x0002280001047983 */ /* 0x000f220000100800 */
[----:B------:R-:W-:-:S06]  /*a0d0*/  PRMT R111, RZ, 0x7610, R111 ;  /* 0x00007610ff6f7816 */ /* 0x000fcc000000006f */
[----:B------:R0:W4:Y:S01]  /*a0e0*/  @P1 LDG.E.U8 R111, desc[UR14][R116.64] ;  /* 0x0000000e746f1981 */ /* 0x000122000c1e1100 */
[----:B------:R-:W-:Y:S02]  /*a0f0*/  ISETP.GT.AND P1, PT, R146, 0x5b, PT ;  /* 0x0000005b9200780c */ /* 0x000fe40003f24270 */
[----:B0-----:R-:W-:-:S06]  /*a100*/  PRMT R116, RZ, 0x7610, R116 ;  /* 0x00007610ff747816 */ /* 0x001fcc0000000074 */
[----:B------:R0:W4:Y:S01]  /*a110*/  @P0 LDG.E.U8 R116, desc[UR14][R118.64] ;  /* 0x0000000e76740981 */ /* 0x000122000c1e1100 */
[----:B------:R-:W-:Y:S02]  /*a120*/  ISETP.GT.AND P0, PT, R146, 0x5c, PT ;  /* 0x0000005c9200780c */ /* 0x000fe40003f04270 */
[----:B------:R-:W-:Y:S02]  /*a130*/  PRMT R117, RZ, 0x7610, R117 ;  /* 0x00007610ff757816 */ /* 0x000fe40000000075 */
[----:B0-----:R-:W-:Y:S02]  /*a140*/  @P1 IMAD.MOV.U32 R118, RZ, RZ, R120 ;  /* 0x000000ffff761224 */ /* 0x001fe400078e0078 */
[----:B------:R-:W-:-:S05]  /*a150*/  @P1 IMAD.MOV.U32 R119, RZ, RZ, R121 ;  /* 0x000000ffff771224 */ /* 0x000fca00078e0079 */
[----:B------:R0:W4:Y:S01]  /*a160*/  @P1 LDG.E.U8 R117, desc[UR14][R118.64] ;  /* 0x0000000e76751981 */ /* 0x000122000c1e1100 */
[----:B------:R-:W-:Y:S02]  /*a170*/  ISETP.GT.AND P1, PT, R146, 0x5d, PT ;  /* 0x0000005d9200780c */ /* 0x000fe40003f24270 */
[----:B0-----:R-:W-:Y:S02]  /*a180*/  PRMT R118, RZ, 0x7610, R118 ;  /* 0x00007610ff767816 */ /* 0x001fe40000000076 */
[----:B------:R-:W-:Y:S01]  /*a190*/  PRMT R119, RZ, 0x7610, R119 ;  /* 0x00007610ff777816 */ /* 0x000fe20000000077 */
[----:B--2---:R-:W-:Y:S02]  /*a1a0*/  @P0 IMAD.MOV.U32 R120, RZ, RZ, R2 ;  /* 0x000000ffff780224 */ /* 0x004fe400078e0002 */
        /* <DEDUP_REMOVED lines=8> */
[----:B------:R-:W3:Y:S04]  /*a230*/  LDL R6, [R1+0x210] ;  /* 0x0002100001067983 */ /* 0x000ee80000100800 */
[----:B------:R0:W3:Y:S02]  /*a240*/  @P1 LDG.E.U8 R119, desc[UR14][R120.64] ;  /* 0x0000000e78771981 */ /* 0x0000e4000c1e1100 */
[----:B0-----:R-:W-:Y:S01]  /*a250*/  PRMT R120, RZ, 0x7610, R120 ;  /* 0x00007610ff787816 */ /* 0x001fe20000000078 */
[----:B----4-:R-:W-:Y:S02]  /*a260*/  @P0 IMAD.MOV.U32 R158, RZ, RZ, R0 ;  /* 0x000000ffff9e0224 */ /* 0x010fe400078e0000 */
[----:B------:R-:W4:Y:S01]  /*a270*/  LDL R0, [R1+0x20c] ;  /* 0x00020c0001007983 */ /* 0x000f220000100800 */
[----:B------:R-:W-:-:S03]  /*a280*/  @P0 IMAD.MOV.U32 R159, RZ, RZ, R4 ;  /* 0x000000ffff9f0224 */ /* 0x000fc600078e0004 */
[----:B------:R-:W4:Y:S04]  /*a290*/  LDL R4, [R1+0x208] ;  /* 0x0002080001047983 */ /* 0x000f280000100800 */
[----:B------:R0:W4:Y:S04]  /*a2a0*/  @P0 LDG.E.U8 R120, desc[UR14][R158.64] ;  /* 0x0000000e9e780981 */ /* 0x000128000c1e1100 */
[----:B------:R-:W0:Y:S04]  /*a2b0*/  LDL R158, [R1+0x220] ;  /* 0x00022000019e7983 */ /* 0x000e280000100800 */
[----:B------:R-:W0:Y:S01]  /*a2c0*/  LDL R159, [R1+0x224] ;  /* 0x00022400019f7983 */ /* 0x000e220000100800 */
[----:B------:R-:W-:-:S02]  /*a2d0*/  ISETP.GT.AND P1, PT, R146, 0x5f, PT ;  /* 0x0000005f9200780c */ /* 0x000fc40003f24270 */
[----:B------:R-:W-:Y:S02]  /*a2e0*/  ISETP.GT.AND P0, PT, R146, 0x60, PT ;  /* 0x000000609200780c */ /* 0x000fe40003f04270 */
[----:B------:R-:W-:Y:S02]  /*a2f0*/  PRMT R121, RZ, 0x7610, R121 ;  /* 0x00007610ff797816 */ /* 0x000fe40000000079 */
[----:B------:R-:W-:Y:S02]  /*a300*/  PRMT R169, RZ, 0x7610, R169 ;  /* 0x00007610ffa97816 */ /* 0x000fe400000000a9 */
[----:B------:R-:W-:Y:S02]  /*a310*/  PRMT R170, RZ, 0x7610, R170 ;  /* 0x00007610ffaa7816 */ /* 0x000fe400000000aa */
[----:B------:R-:W-:-:S03]  /*a320*/  PRMT R171, RZ, 0x7610, R171 ;  /* 0x00007610ffab7816 */ /* 0x000fc600000000ab */
[----:B0-----:R-:W-:-:S04]  /*a330*/  @P1 LOP3.LUT R159, R159, R158, RZ, 0x3c, !PT ;  /* 0x0000009e9f9f1212 */ /* 0x001fc800078e3cff */
[----:B------:R-:W-:-:S04]  /*a340*/  @P1 LOP3.LUT R158, R159, R158, RZ, 0x3c, !PT ;  /* 0x0000009e9f9e1212 */ /* 0x000fc800078e3cff */
[----:B------:R-:W-:-:S05]  /*a350*/  @P1 LOP3.LUT R159, R159, R158, RZ, 0x3c, !PT ;  /* 0x0000009e9f9f1212 */ /* 0x000fca00078e3cff */
[----:B------:R2:W4:Y:S01]  /*a360*/  @P1 LDG.E.U8 R121, desc[UR14][R158.64] ;  /* 0x0000000e9e791981 */ /* 0x000522000c1e1100 */
[C---:B------:R-:W-:Y:S01]  /*a370*/  ISETP.GT.AND P1, PT, R146.reuse, 0x61, PT ;  /* 0x000000619200780c */ /* 0x040fe20003f24270 */
[----:B--2---:R-:W-:Y:S02]  /*a380*/  @P0 IMAD.MOV.U32 R158, RZ, RZ, R2 ;  /* 0x000000ffff9e0224 */ /* 0x004fe400078e0002 */
[----:B---3--:R-:W-:Y:S01]  /*a390*/  @P0 IMAD.MOV.U32 R159, RZ, RZ, R3 ;  /* 0x000000ffff9f0224 */ /* 0x008fe200078e0003 */
[----:B------:R-:W2:Y:S04]  /*a3a0*/  LDL R2, [R1+0x1fc] ;  /* 0x0001fc0001027983 */ /* 0x000ea80000100800 */
[----:B------:R0:W3:Y:S01]  /*a3b0*/  @P0 LDG.E.U8 R169, desc[UR14][R158.64] ;  /* 0x0000000e9ea90981 */ /* 0x0000e2000c1e1100 */
[----:B------:R-:W-:-:S03]  /*a3c0*/  ISETP.GT.AND P0, PT, R146, 0x62, PT ;  /* 0x000000629200780c */ /* 0x000fc60003f04270 */
[----:B------:R-:W3:Y:S01]  /*a3d0*/  LDL R3, [R1+0x1f8] ;  /* 0x0001f80001037983 */ /* 0x000ee20000100800 */
[----:B0-----:R-:W-:Y:S02]  /*a3e0*/  @P1 IMAD.MOV.U32 R158, RZ, RZ, R5 ;  /* 0x000000ffff9e1224 */ /* 0x001fe400078e0005 */
[----:B------:R-:W-:Y:S01]  /*a3f0*/  @P1 IMAD.MOV.U32 R159, RZ, RZ, R6 ;  /* 0x000000ffff9f1224 */ /* 0x000fe200078e0006 */
[----:B------:R-:W3:Y:S04]  /*a400*/  LDL R5, [R1+0x1f4] ;  /* 0x0001f40001057983 */ /* 0x000ee80000100800 */
[----:B------:R4:W3:Y:S04]  /*a410*/  @P1 LDG.E.U8 R170, desc[UR14][R158.64] ;  /* 0x0000000e9eaa1981 */ /* 0x0008e8000c1e1100 */
[----:B------:R-:W3:Y:S01]  /*a420*/  LDL R6, [R1+0x1f0] ;  /* 0x0001f00001067983 */ /* 0x000ee20000100800 */
[----:B----4-:R-:W-:-:S02]  /*a430*/  @P0 IMAD.MOV.U32 R158, RZ, RZ, R0 ;  /* 0x000000ffff9e0224 */ /* 0x010fc400078e0000 */
[----:B------:R-:W-:Y:S01]  /*a440*/  @P0 IMAD.MOV.U32 R159, RZ, RZ, R4 ;  /* 0x000000ffff9f0224 */ /* 0x000fe200078e0004 */
[----:B------:R-:W4:Y:S04]  /*a450*/  LDL R0, [R1+0x1ec] ;  /* 0x0001ec0001007983 */ /* 0x000f280000100800 */
[----:B------:R0:W4:Y:S04]  /*a460*/  @P0 LDG.E.U8 R171, desc[UR14][R158.64] ;  /* 0x0000000e9eab0981 */ /* 0x000128000c1e1100 */
[----:B------:R-:W4:Y:S04]  /*a470*/  LDL R4, [R1+0x1e8] ;  /* 0x0001e80001047983 */ /* 0x000f280000100800 */
        /* <DEDUP_REMOVED lines=134> */
[----:B------:R-:W2:Y:S01]  /*ace0*/  LDL R3, [R1+0x158] ;  /* 0x0001580001037983 */ /* 0x000ea20000100800 */
[----:B0-----:R-:W-:Y:S02]  /*acf0*/  @P1 IMAD.MOV.U32 R158, RZ, RZ, R5 ;  /* 0x000000ffff9e1224 */ /* 0x001fe400078e0005 */
[----:B------:R-:W-:Y:S01]  /*ad00*/  @P1 IMAD.MOV.U32 R159, RZ, RZ, R6 ;  /* 0x000000ffff9f1224 */ /* 0x000fe200078e0006 */
[----:B------:R-:W3:Y:S04]  /*ad10*/  LDL R5, [R1+0x154] ;  /* 0x0001540001057983 */ /* 0x000ee80000100800 */
[----:B------:R4:W3:Y:S04]  /*ad20*/  @P1 LDG.E.U8 R190, desc[UR14][R158.64] ;  /* 0x0000000e9ebe1981 */ /* 0x0008e8000c1e1100 */
[----:B------:R-:W3:Y:S01]  /*ad30*/  LDL R6, [R1+0x150] ;  /* 0x0001500001067983 */ /* 0x000ee20000100800 */
[----:B----4-:R-:W-:-:S02]  /*ad40*/  @P0 IMAD.MOV.U32 R158, RZ, RZ, R0 ;  /* 0x000000ffff9e0224 */ /* 0x010fc400078e0000 */
[----:B------:R-:W-:Y:S01]  /*ad50*/  @P0 IMAD.MOV.U32 R159, RZ, RZ, R4 ;  /* 0x000000ffff9f0224 */ /* 0x000fe200078e0004 */
[C---:B------:R-:W-:Y:S01]  /*ad60*/  ISETP.GT.AND P1, PT, R146.reuse, 0x77, PT ;  /* 0x000000779200780c */ /* 0x040fe20003f24270 */
[----:B------:R-:W4:Y:S04]  /*ad70*/  LDL R4, [R1+0x148] ;  /* 0x0001480001047983 */ /* 0x000f280000100800 */
[----:B------:R0:W4:Y:S04]  /*ad80*/  @P0 LDG.E.U8 R191, desc[UR14][R158.64] ;  /* 0x0000000e9ebf0981 */ /* 0x000128000c1e1100 */
[----:B------:R-:W4:Y:S04]  /*ad90*/  LDL R0, [R1+0x14c] ;  /* 0x00014c0001007983 */ /* 0x000f280000100800 */
[----:B------:R-:W0:Y:S04]  /*ada0*/  LDL R158, [R1+0x160] ;  /* 0x00016000019e7983 */ /* 0x000e280000100800 */
[----:B------:R-:W0:Y:S01]  /*adb0*/  LDL R159, [R1+0x164] ;  /* 0x00016400019f7983 */ /* 0x000e220000100800 */
[----:B------:R-:W-:-:S02]  /*adc0*/  ISETP.GT.AND P0, PT, R146, 0x78, PT ;  /* 0x000000789200780c */ /* 0x000fc40003f04270 */
[----:B------:R-:W-:Y:S02]  /*add0*/  PRMT R192, RZ, 0x7610, R192 ;  /* 0x00007610ffc07816 */ /* 0x000fe400000000c0 */
[----:B------:R-:W-:Y:S02]  /*ade0*/  PRMT R193, RZ, 0x7610, R193 ;  /* 0x00007610ffc17816 */ /* 0x000fe400000000c1 */
[----:B------:R-:W-:Y:S02]  /*adf0*/  PRMT R194, RZ, 0x7610, R194 ;  /* 0x00007610ffc27816 */ /* 0x000fe400000000c2 */
[----:B0-----:R-:W-:-:S04]  /*ae00*/  @P1 LOP3.LUT R159, R159, R158, RZ, 0x3c, !PT ;  /* 0x0000009e9f9f1212 */ /* 0x001fc800078e3cff */
[----:B------:R-:W-:-:S04]  /*ae10*/  @P1 LOP3.LUT R158, R159, R158, RZ, 0x3c, !PT ;  /* 0x0000009e9f9e1212 */ /* 0x000fc800078e3cff */
[----:B------:R-:W-:-:S05]  /*ae20*/  @P1 LOP3.LUT R159, R159, R158, RZ, 0x3c, !PT ;  /* 0x0000009e9f9f1212 */ /* 0x000fca00078e3cff */
[----:B------:R2:W4:Y:S02]  /*ae30*/  @P1 LDG.E.U8 R192, desc[UR14][R158.64] ;  /* 0x0000000e9ec01981 */ /* 0x000524000c1e1100 */
[----:B--2---:R-:W-:Y:S02]  /*ae40*/  @P0 IMAD.MOV.U32 R159, RZ, RZ, R3 ;  /* 0x000000ffff9f0224 */ /* 0x004fe400078e0003 */
[----:B------:R-:W2:Y:S01]  /*ae50*/  LDL R3, [R1+0x140] ;  /* 0x0001400001037983 */ /* 0x000ea20000100800 */
[----:B------:R-:W-:-:S03]  /*ae60*/  @P0 IMAD.MOV.U32 R158, RZ, RZ, R2 ;  /* 0x000000ffff9e0224 */ /* 0x000fc600078e0002 */
[----:B------:R-:W2:Y:S01]  /*ae70*/  LDL R2, [R1+0x144] ;  /* 0x0001440001027983 */ /* 0x000ea20000100800 */
[----:B------:R-:W-:-:S03]  /*ae80*/  ISETP.GT.AND P1, PT, R146, 0x79, PT ;  /* 0x000000799200780c */ /* 0x000fc60003f24270 */
[----:B------:R3:W2:Y:S01]  /*ae90*/  @P0 LDG.E.U8 R193, desc[UR14][R158.64] ;  /* 0x0000000e9ec10981 */ /* 0x0006a2000c1e1100 */
[----:B------:R-:W-:-:S09]  /*aea0*/  ISETP.GT.AND P0, PT, R146, 0x7a, PT ;  /* 0x0000007a9200780c */ /* 0x000fd20003f04270 */
[----:B---3--:R-:W-:Y:S02]  /*aeb0*/  @P1 IMAD.MOV.U32 R158, RZ, RZ, R5 ;  /* 0x000000ffff9e1224 */ /* 0x008fe400078e0005 */
[----:B------:R-:W-:Y:S01]  /*aec0*/  @P1 IMAD.MOV.U32 R159, RZ, RZ, R6 ;  /* 0x000000ffff9f1224 */ /* 0x000fe200078e0006 */
[----:B------:R-:W3:Y:S04]  /*aed0*/  LDL R5, [R1+0x13c] ;  /* 0x00013c0001057983 */ /* 0x000ee80000100800 */
[----:B------:R-:W3:Y:S01]  /*aee0*/  LDL R6, [R1+0x138] ;  /* 0x0001380001067983 */ /* 0x000ee20000100800 */
[----:B------:R-:W-:-:S03]  /*aef0*/  PRMT R195, RZ, 0x7610, R195 ;  /* 0x00007610ffc37816 */ /* 0x000fc600000000c3 */
[----:B------:R4:W3:Y:S02]  /*af00*/  @P1 LDG.E.U8 R194, desc[UR14][R158.64] ;  /* 0x0000000e9ec21981 */ /* 0x0008e4000c1e1100 */
[----:B----4-:R-:W-:Y:S02]  /*af10*/  @P0 IMAD.MOV.U32 R158, RZ, RZ, R0 ;  /* 0x000000ffff9e0224 */ /* 0x010fe400078e0000 */
[----:B------:R-:W-:Y:S01]  /*af20*/  @P0 IMAD.MOV.U32 R159, RZ, RZ, R4 ;  /* 0x000000ffff9f0224 */ /* 0x000fe200078e0004 */
[----:B------:R-:W4:Y:S04]  /*af30*/  LDL R0, [R1+0x134] ;  /* 0x0001340001007983 */ /* 0x000f280000100800 */
[----:B------:R-:W4:Y:S04]  /*af40*/  LDL R4, [R1+0x130] ;  /* 0x0001300001047983 */ /* 0x000f280000100800 */
[----:B------:R2:W4:Y:S01]  /*af50*/  @P0 LDG.E.U8 R195, desc[UR14][R158.64] ;  /* 0x0000000e9ec30981 */ /* 0x000522000c1e1100 */
[----:B------:R-:W-:-:S02]  /*af60*/  ISETP.GT.AND P0, PT, R146, 0x7b, PT ;  /* 0x0000007b9200780c */ /* 0x000fc40003f04270 */
[----:B------:R-:W-:Y:S02]  /*af70*/  LOP3.LUT R168, R168, 0xffff, RZ, 0xc0, !PT ;  /* 0x0000ffffa8a87812 */ /* 0x000fe400078ec0ff */
[----:B------:R-:W-:-:S09]  /*af80*/  LOP3.LUT R167, R167, 0xffff, RZ, 0xc0, !PT ;  /* 0x0000ffffa7a77812 */ /* 0x000fd200078ec0ff */
[----:B--2---:R-:W-:Y:S02]  /*af90*/  @P0 IMAD.MOV.U32 R159, RZ, RZ, R3 ;  /* 0x000000ffff9f0224 */ /* 0x004fe400078e0003 */
[----:B------:R-:W2:Y:S01]  /*afa0*/  LDL R3, [R1+0x128] ;  /* 0x0001280001037983 */ /* 0x000ea20000100800 */
[--C-:B------:R-:W-:Y:S01]  /*afb0*/  PRMT R168, R168, 0x3340, R167.reuse ;  /* 0x00003340a8a87816 */ /* 0x100fe200000000a7 */
[----:B------:R-:W-:Y:S01]  /*afc0*/  @P0 IMAD.MOV.U32 R158, RZ, RZ, R2 ;  /* 0x000000ffff9e0224 */ /* 0x000fe200078e0002 */
[----:B------:R-:W-:Y:S01]  /*afd0*/  PRMT R167, RZ, 0x7610, R167 ;  /* 0x00007610ffa77816 */ /* 0x000fe200000000a7 */
[----:B------:R-:W2:Y:S05]  /*afe0*/  LDL R2, [R1+0x12c] ;  /* 0x00012c0001027983 */ /* 0x000eaa0000100800 */
[----:B------:R3:W2:Y:S01]  /*aff0*/  @P0 LDG.E.U8 R167, desc[UR14][R158.64] ;  /* 0x0000000e9ea70981 */ /* 0x0006a2000c1e1100 */
[----:B------:R-:W-:-:S02]  /*b000*/  ISETP.GT.AND P0, PT, R146, 0x7c, PT ;  /* 0x0000007c9200780c */ /* 0x000fc40003f04270 */
[----:B------:R-:W-:Y:S02]  /*b010*/  LOP3.LUT R166, R166, 0xffff, RZ, 0xc0, !PT ;  /* 0x0000ffffa6a67812 */ /* 0x000fe400078ec0ff */
[----:B------:R-:W-:-:S04]  /*b020*/  LOP3.LUT R165, R165, 0xffff, RZ, 0xc0, !PT ;  /* 0x0000ffffa5a57812 */ /* 0x000fc800078ec0ff */
[--C-:B------:R-:W-:Y:S02]  /*b030*/  PRMT R166, R166, 0x3340, R165.reuse ;  /* 0x00003340a6a67816 */ /* 0x100fe400000000a5 */
[----:B------:R-:W-:-:S03]  /*b040*/  PRMT R165, RZ, 0x7610, R165 ;  /* 0x00007610ffa57816 */ /* 0x000fc600000000a5 */
[----:B---3--:R-:W-:Y:S02]  /*b050*/  @P0 IMAD.MOV.U32 R158, RZ, RZ, R5 ;  /* 0x000000ffff9e0224 */ /* 0x008fe400078e0005 */
[----:B------:R-:W-:-:S05]  /*b060*/  @P0 IMAD.MOV.U32 R159, RZ, RZ, R6 ;  /* 0x000000ffff9f0224 */ /* 0x000fca00078e0006 */
[----:B------:R4:W3:Y:S01]  /*b070*/  @P0 LDG.E.U8 R165, desc[UR14][R158.64] ;  /* 0x0000000e9ea50981 */ /* 0x0008e2000c1e1100 */
[----:B------:R-:W-:Y:S02]  /*b080*/  ISETP.GT.AND P0, PT, R146, 0x7d, PT ;  /* 0x0000007d9200780c */ /* 0x000fe40003f04270 */
[----:B------:R-:W-:Y:S02]  /*b090*/  LOP3.LUT R164, R164, 0xffff, RZ, 0xc0, !PT ;  /* 0x0000ffffa4a47812 */ /* 0x000fe400078ec0ff */
[----:B------:R-:W-:-:S04]  /*b0a0*/  LOP3.LUT R163, R163, 0xffff, RZ, 0xc0, !PT ;  /* 0x0000ffffa3a37812 */ /* 0x000fc800078ec0ff */
[--C-:B------:R-:W-:Y:S02]  /*b0b0*/  PRMT R164, R164, 0x3340, R163.reuse ;  /* 0x00003340a4a47816 */ /* 0x100fe400000000a3 */
[----:B------:R-:W-:-:S03]  /*b0c0*/  PRMT R163, RZ, 0x7610, R163 ;  /* 0x00007610ffa37816 */ /* 0x000fc600000000a3 */
[----:B----4-:R-:W-:Y:S02]  /*b0d0*/  @P0 IMAD.MOV.U32 R158, RZ, RZ, R0 ;  /* 0x000000ffff9e0224 */ /* 0x010fe400078e0000 */
[----:B------:R-:W-:Y:S01]  /*b0e0*/  @P0 IMAD.MOV.U32 R159, RZ, RZ, R4 ;  /* 0x000000ffff9f0224 */ /* 0x000fe200078e0004 */
[----:B------:R-:W4:Y:S04]  /*b0f0*/  LDL R0, [R1+0x124] ;  /* 0x0001240001007983 */ /* 0x000f280000100800 */
[----:B------:R2:W3:Y:S01]  /*b100*/  @P0 LDG.E.U8 R163, desc[UR14][R158.64] ;  /* 0x0000000e9ea30981 */ /* 0x0004e2000c1e1100 */
[----:B------:R-:W-:-:S13]  /*b110*/  ISETP.GT.AND P0, PT, R146, 0x7e, PT ;  /* 0x0000007e9200780c */ /* 0x000fda0003f04270 */
[----:B--2---:R-:W-:Y:S02]  /*b120*/  @P0 IMAD.MOV.U32 R159, RZ, RZ, R3 ;  /* 0x000000ffff9f0224 */ /* 0x004fe400078e0003 */
[----:B------:R-:W2:Y:S01]  /*b130*/  LDL R3, [R1+0x120] ;  /* 0x0001200001037983 */ /* 0x000ea20000100800 */
[----:B------:R-:W-:Y:S02]  /*b140*/  LOP3.LUT R161, R161, 0xffff, RZ, 0xc0, !PT ;  /* 0x0000ffffa1a17812 */ /* 0x000fe400078ec0ff */
[----:B------:R-:W-:Y:S01]  /*b150*/  LOP3.LUT R162, R162, 0xffff, RZ, 0xc0, !PT ;  /* 0x0000ffffa2a27812 */ /* 0x000fe200078ec0ff */
[----:B------:R-:W-:Y:S01]  /*b160*/  @P0 IMAD.MOV.U32 R158, RZ, RZ, R2 ;  /* 0x000000ffff9e0224 */ /* 0x000fe200078e0002 */
[----:B------:R-:W-:Y:S01]  /*b170*/  LOP3.LUT R160, R160, 0xffff, RZ, 0xc0, !PT ;  /* 0x0000ffffa0a07812 */ /* 0x000fe200078ec0ff */
[----:B------:R-:W3:Y:S01]  /*b180*/  LDL R2, [R1+0x554] ;  /* 0x0005540001027983 */ /* 0x000ee20000100800 */
[----:B------:R-:W-:Y:S02]  /*b190*/  PRMT R162, R161, 0x3340, R162 ;  /* 0x00003340a1a27816 */ /* 0x000fe400000000a2 */
[----:B------:R-:W-:-:S02]  /*b1a0*/  PRMT R161, RZ, 0x7610, R161 ;  /* 0x00007610ffa17816 */ /* 0x000fc400000000a1 */
[----:B------:R-:W-:-:S04]  /*b1b0*/  LOP3.LUT R157, R157, 0xffff, RZ, 0xc0, !PT ;  /* 0x0000ffff9d9d7812 */ /* 0x000fc800078ec0ff */
[----:B------:R-:W3:Y:S01]  /*b1c0*/  @P0 LDG.E.U8 R161, desc[UR14][R158.64] ;  /* 0x0000000e9ea10981 */ /* 0x000ee2000c1e1100 */
[----:B------:R-:W-:Y:S02]  /*b1d0*/  ISETP.GT.AND P0, PT, R146, 0x7f, PT ;  /* 0x0000007f9200780c */ /* 0x000fe40003f04270 */
[----:B------:R-:W-:Y:S02]  /*b1e0*/  LOP3.LUT R113, R113, 0xffff, RZ, 0xc0, !PT ;  /* 0x0000ffff71717812 */ /* 0x000fe400078ec0ff */
[----:B------:R-:W-:Y:S02]  /*b1f0*/  LOP3.LUT R156, R156, 0xffff, RZ, 0xc0, !PT ;  /* 0x0000ffff9c9c7812 */ /* 0x000fe400078ec0ff */
[----:B------:R-:W-:Y:S02]  /*b200*/  PRMT R160, R160, 0x3340, R157 ;  /* 0x00003340a0a07816 */ /* 0x000fe4000000009d */
[----:B------:R-:W-:Y:S02]  /*b210*/  LOP3.LUT R112, R112, 0xffff, RZ, 0xc0, !PT ;  /* 0x0000ffff70707812 */ /* 0x000fe400078ec0ff */
[----:B------:R-:W-:-:S02]  /*b220*/  LOP3.LUT R114, R114, 0xffff, RZ, 0xc0, !PT ;  /* 0x0000ffff72727812 */ /* 0x000fc400078ec0ff */
[----:B------:R-:W-:Y:S02]  /*b230*/  PRMT R157, R113, 0x3340, R156 ;  /* 0x00003340719d7816 */ /* 0x000fe4000000009c */
[----:B------:R-:W-:Y:S02]  /*b240*/  PRMT R156, R112, 0x3340, R114 ;  /* 0x00003340709c7816 */ /* 0x000fe40000000072 */
[----:B------:R-:W-:Y:S02]  /*b250*/  PRMT R114, R160, 0x5410, R157 ;  /* 0x00005410a0727816 */ /* 0x000fe4000000009d */
[----:B------:R-:W-:Y:S02]  /*b260*/  LOP3.LUT R115, R115, 0xffff, RZ, 0xc0, !PT ;  /* 0x0000ffff73737812 */ /* 0x000fe400078ec0ff */
[----:B------:R-:W-:-:S04]  /*b270*/  LOP3.LUT R155, R155, 0xffff, RZ, 0xc0, !PT ;  /* 0x0000ffff9b9b7812 */ /* 0x000fc800078ec0ff */
[----:B------:R-:W-:-:S04]  /*b280*/  PRMT R115, R115, 0x3340, R155 ;  /* 0x0000334073737816 */ /* 0x000fc8000000009b */
[----:B------:R-:W-:Y:S01]  /*b290*/  PRMT R115, R156, 0x5410, R115 ;  /* 0x000054109c737816 */ /* 0x000fe20000000073 */
[----:B----4-:R-:W-:Y:S02]  /*b2a0*/  @P0 IMAD.MOV.U32 R156, RZ, RZ, R0 ;  /* 0x000000ffff9c0224 */ /* 0x010fe400078e0000 */
[----:B------:R-:W0:Y:S01]  /*b2b0*/  S2R R0, SR_TID.X ;  /* 0x0000000000007919 */ /* 0x000e220000002100 */
[----:B--2---:R-:W-:Y:S02]  /*b2c0*/  @P0 IMAD.MOV.U32 R157, RZ, RZ, R3 ;  /* 0x000000ffff9d0224 */ /* 0x004fe400078e0003 */
[----:B------:R-:W2:Y:S01]  /*b2d0*/  LDL R3, [R1+0x574] ;  /* 0x0005740001037983 */ /* 0x000ea20000100800 */
[----:B------:R-:W-:-:S06]  /*b2e0*/  PRMT R155, RZ, 0x7610, R155 ;  /* 0x00007610ff9b7816 */ /* 0x000fcc000000009b */
[----:B------:R-:W4:Y:S01]  /*b2f0*/  @P0 LDG.E.U8 R155, desc[UR14][R156.64] ;  /* 0x0000000e9c9b0981 */ /* 0x000f22000c1e1100 */
[----:B0-----:R-:W-:Y:S02]  /*b300*/  LOP3.LUT R0, R0, 0x7f, RZ, 0xc0, !PT ;  /* 0x0000007f00007812 */ /* 0x001fe400078ec0ff */
[----:B------:R-:W-:Y:S02]  /*b310*/  PRMT R112, R168, 0x5410, R166 ;  /* 0x00005410a8707816 */ /* 0x000fe400000000a6 */
[----:B------:R-:W-:Y:S01]  /*b320*/  PRMT R113, R164, 0x5410, R162 ;  /* 0x00005410a4717816 */ /* 0x000fe200000000a2 */
[----:B------:R-:W-:Y:S01]  /*b330*/  BAR.SYNC.DEFER_BLOCKING 0x0 ;  /* 0x0000000000007b1d */ /* 0x000fe20000010000 */
[----:B------:R-:W-:Y:S02]  /*b340*/  LOP3.LUT R150, R150, 0xffff, RZ, 0xc0, !PT ;  /* 0x0000ffff96967812 */ /* 0x000fe400078ec0ff */
[----:B------:R-:W-:Y:S02]  /*b350*/  LOP3.LUT R145, R145, 0xffff, RZ, 0xc0, !PT ;  /* 0x0000ffff91917812 */ /* 0x000fe400078ec0ff */
[----:B------:R-:W-:-:S02]  /*b360*/  LOP3.LUT R141, R141, 0xffff, RZ, 0xc0, !PT ;  /* 0x0000ffff8d8d7812 */ /* 0x000fc400078ec0ff */
[----:B------:R-:W-:Y:S02]  /*b370*/  LOP3.LUT R152, R152, 0xffff, RZ, 0xc0, !PT ;  /* 0x0000ffff98987812 */ /* 0x000fe400078ec0ff */
[----:B------:R-:W-:Y:S02]  /*b380*/  LOP3.LUT R139, R139, 0xffff, RZ, 0xc0, !PT ;  /* 0x0000ffff8b8b7812 */ /* 0x000fe400078ec0ff */
[----:B------:R-:W-:Y:S02]  /*b390*/  LOP3.LUT R144, R144, 0xffff, RZ, 0xc0, !PT ;  /* 0x0000ffff90907812 */ /* 0x000fe400078ec0ff */
        /* <DEDUP_REMOVED lines=10> */
[----:B------:R-:W-:Y:S01]  /*b440*/  ISETP.GE.AND P0, PT, R0, R146, PT ;  /* 0x000000920000720c */ /* 0x000fe20003f06270 */
[----:B---3--:R0:W-:Y:S01]  /*b450*/  STS.128 [R2+UR12], R112 ;  /* 0x0000007002007988 */ /* 0x0081e20008000c0c */
[----:B------:R-:W-:Y:S02]  /*b460*/  PRMT R145, R150, 0x3340, R145 ;  /* 0x0000334096917816 */ /* 0x000fe40000000091 */
[----:B------:R-:W-:Y:S01]  /*b470*/  PRMT R139, R139, 0x3340, R144 ;  /* 0x000033408b8b7816 */ /* 0x000fe20000000090 */
[----:B------:R-:W3:Y:S01]  /*b480*/  LDL R0, [R1+0x11c] ;  /* 0x00011c0001007983 */ /* 0x000ee20000100800 */
[----:B------:R-:W-:Y:S02]  /*b490*/  PRMT R138, R138, 0x3340, R143 ;  /* 0x000033408a8a7816 */ /* 0x000fe4000000008f */
[----:B------:R-:W-:-:S02]  /*b4a0*/  PRMT R142, R153, 0x3340, R142 ;  /* 0x00003340998e7816 */ /* 0x000fc4000000008e */
[----:B0-----:R-:W-:Y:S01]  /*b4b0*/  PRMT R112, R141, 0x3340, R152 ;  /* 0x000033408d707816 */ /* 0x001fe20000000098 */
[----:B------:R-:W4:Y:S01]  /*b4c0*/  LDL R2, [R1+0x118] ;  /* 0x0001180001027983 */ /* 0x000f220000100800 */
[----:B------:R-:W-:Y:S02]  /*b4d0*/  PRMT R113, R154, 0x3340, R149 ;  /* 0x000033409a717816 */ /* 0x000fe40000000095 */
[----:B------:R-:W-:Y:S02]  /*b4e0*/  PRMT R114, R140, 0x3340, R151 ;  /* 0x000033408c727816 */ /* 0x000fe40000000097 */
[----:B------:R-:W-:Y:S02]  /*b4f0*/  PRMT R115, R147, 0x3340, R148 ;  /* 0x0000334093737816 */ /* 0x000fe40000000094 */
[----:B------:R-:W-:Y:S02]  /*b500*/  PRMT R112, R145, 0x5410, R112 ;  /* 0x0000541091707816 */ /* 0x000fe40000000070 */
[----:B------:R-:W-:-:S02]  /*b510*/  PRMT R113, R139, 0x5410, R113 ;  /* 0x000054108b717816 */ /* 0x000fc40000000071 */
[----:B------:R-:W-:Y:S02]  /*b520*/  PRMT R114, R138, 0x5410, R114 ;  /* 0x000054108a727816 */ /* 0x000fe40000000072 */
[----:B------:R-:W-:Y:S02]  /*b530*/  PRMT R115, R142, 0x5410, R115 ;  /* 0x000054108e737816 */ /* 0x000fe40000000073 */
[----:B------:R-:W-:-:S03]  /*b540*/  PRMT R138, RZ, 0x7610, R138 ;  /* 0x00007610ff8a7816 */ /* 0x000fc6000000008a */
[----:B--2---:R0:W-:Y:S02]  /*b550*/  STS.128 [R3+UR12], R112 ;  /* 0x0000007003007988 */ /* 0x0041e40008000c0c */
[----:B0-----:R-:W-:Y:S02]  /*b560*/  @!P0 IMAD.MOV.U32 R112, RZ, RZ, R198 ;  /* 0x000000ffff708224 */ /* 0x001fe400078e00c6 */
[----:B------:R-:W-:-:S05]  /*b570*/  @!P0 IMAD.MOV.U32 R113, RZ, RZ, R197 ;  /* 0x000000ffff718224 */ /* 0x000fca00078e00c5 */
[----:B------:R3:W2:Y:S04]  /*b580*/  @!P0 LDG.E.U8 R138, desc[UR14][R112.64] ;  /* 0x0000000e708a8981 */ /* 0x0006a8000c1e1100 */
[----:B------:R-:W-:Y:S04]  /*b590*/  STL [R1+0x5a8], R198 ;  /* 0x0005a8c601007387 */ /* 0x000fe80000100800 */
[----:B------:R-:W-:Y:S01]  /*b5a0*/  STL [R1+0x5a4], R197 ;  /* 0x0005a4c501007387 */ /* 0x000fe20000100800 */
[----:B---3--:R-:W-:Y:S02]  /*b5b0*/  @!P0 IMAD.MOV.U32 R112, RZ, RZ, R0 ;  /* 0x000000ffff708224 */ /* 0x008fe400078e0000 */
[----:B----4-:R-:W-:Y:S01]  /*b5c0*/  @!P0 IMAD.MOV.U32 R113, RZ, RZ, R2 ;  /* 0x000000ffff718224 */ /* 0x010fe200078e0002 */
[----:B--2---:R0:W-:Y:S04]  /*b5d0*/  STL [R1+0x64c], R138 ;  /* 0x00064c8a01007387 */ /* 0x0041e80000100800 */
[----:B------:R-:W2:Y:S04]  /*b5e0*/  LDL R0, [R1+0x570] ;  /* 0x0005700001007983 */ /* 0x000ea80000100800 */
[----:B------:R-:W3:Y:S04]  /*b5f0*/  LDL R6, [R1+0x9c] ;  /* 0x00009c0001067983 */ /* 0x000ee80000100800 */
[----:B0-----:R-:W4:Y:S04]  /*b600*/  LDL R138, [R1+0x98] ;  /* 0x00009800018a7983 */ /* 0x001f280000100800 */
[----:B------:R-:W3:Y:S04]  /*b610*/  LDL R3, [R1+0xd8] ;  /* 0x0000d80001037983 */ /* 0x000ee80000100800 */
[----:B------:R-:W4:Y:S04]  /*b620*/  LDL R2, [R1+0xdc] ;  /* 0x0000dc0001027983 */ /* 0x000f280000100800 */
[----:B------:R-:W4:Y:S04]  /*b630*/  LDL R5, [R1+0x58] ;  /* 0x0000580001057983 */ /* 0x000f280000100800 */
[----:B------:R-:W4:Y:S01]  /*b640*/  LDL R4, [R1+0x5c] ;  /* 0x00005c0001047983 */ /* 0x000f220000100800 */
[----:B------:R-:W-:-:S02]  /*b650*/  PRMT R139, RZ, 0x7610, R139 ;  /* 0x00007610ff8b7816 */ /* 0x000fc4000000008b */
[----:B------:R-:W-:Y:S02]  /*b660*/  LOP3.LUT R122, R122, 0xffff, RZ, 0xc0, !PT ;  /* 0x0000ffff7a7a7812 */ /* 0x000fe400078ec0ff */
[----:B------:R-:W-:Y:S02]  /*b670*/  LOP3.LUT R123, R123, 0xffff, RZ, 0xc0, !PT ;  /* 0x0000ffff7b7b7812 */ /* 0x000fe400078ec0ff */
[----:B------:R-:W-:Y:S01]  /*b680*/  LOP3.LUT R124, R124, 0xffff, RZ, 0xc0, !PT ;  /* 0x0000ffff7c7c7812 */ /* 0x000fe200078ec0ff */
[----:B------:R0:W4:Y:S01]  /*b690*/  @!P0 LDG.E.U8 R139, desc[UR14][R112.64] ;  /* 0x0000000e708b8981 */ /* 0x000122000c1e1100 */
        /* <DEDUP_REMOVED lines=13> */
[----:B------:R-:W-:Y:S02]  /*b770*/  PRMT R122, R122, 0x3340, R123 ;  /* 0x000033407a7a7816 */ /* 0x000fe4000000007b */
[----:B0-----:R-:W-:-:S02]  /*b780*/  PRMT R112, R124, 0x3340, R125 ;  /* 0x000033407c707816 */ /* 0x001fc4000000007d */
[----:B------:R-:W-:Y:S02]  /*b790*/  PRMT R126, R126, 0x3340, R127 ;  /* 0x000033407e7e7816 */ /* 0x000fe4000000007f */
[----:B------:R-:W-:Y:S02]  /*b7a0*/  PRMT R113, R128, 0x3340, R129 ;  /* 0x0000334080717816 */ /* 0x000fe40000000081 */
[----:B------:R-:W-:Y:S02]  /*b7b0*/  PRMT R130, R130, 0x3340, R131 ;  /* 0x0000334082827816 */ /* 0x000fe40000000083 */
[----:B------:R-:W-:Y:S02]  /*b7c0*/  PRMT R114, R132, 0x3340, R133 ;  /* 0x0000334084727816 */ /* 0x000fe40000000085 */
[----:B------:R-:W-:Y:S02]  /*b7d0*/  PRMT R134, R134, 0x3340, R135 ;  /* 0x0000334086867816 */ /* 0x000fe40000000087 */
[----:B------:R-:W-:-:S02]  /*b7e0*/  PRMT R115, R136, 0x3340, R137 ;  /* 0x0000334088737816 */ /* 0x000fc40000000089 */
[----:B------:R-:W-:Y:S02]  /*b7f0*/  PRMT R112, R122, 0x5410, R112 ;  /* 0x000054107a707816 */ /* 0x000fe40000000070 */
[----:B------:R-:W-:Y:S02]  /*b800*/  PRMT R113, R126, 0x5410, R113 ;  /* 0x000054107e717816 */ /* 0x000fe40000000071 */
[----:B------:R-:W-:Y:S02]  /*b810*/  PRMT R114, R130, 0x5410, R114 ;  /* 0x0000541082727816 */ /* 0x000fe40000000072 */
[----:B------:R-:W-:Y:S02]  /*b820*/  PRMT R115, R134, 0x5410, R115 ;  /* 0x0000541086737816 */ /* 0x000fe40000000073 */
[----:B------:R-:W-:Y:S02]  /*b830*/  PRMT R122, RZ, 0x7610, R122 ;  /* 0x00007610ff7a7816 */ /* 0x000fe4000000007a */
[----:B------:R-:W-:Y:S01]  /*b840*/  PRMT R123, RZ, 0x7610, R123 ;  /* 0x00007610ff7b7816 */ /* 0x000fe2000000007b */
[----:B--2---:R0:W-:Y:S01]  /*b850*/  STS.128 [R0+UR12], R112 ;  /* 0x0000007000007988 */ /* 0x0041e20008000c0c */
[----:B---3--:R-:W-:-:S02]  /*b860*/  @!P0 IMAD.MOV.U32 R125, RZ, RZ, R3 ;  /* 0x000000ffff7d8224 */ /* 0x008fc400078e0003 */
[----:B0-----:R-:W-:Y:S02]  /*b870*/  @!P0 IMAD.MOV.U32 R112, RZ, RZ, R6 ;  /* 0x000000ffff708224 */ /* 0x001fe400078e0006 */
[----:B----4-:R-:W-:Y:S02]  /*b880*/  @!P0 IMAD.MOV.U32 R113, RZ, RZ, R138 ;  /* 0x000000ffff718224 */ /* 0x010fe400078e008a */
[----:B------:R-:W-:Y:S01]  /*b890*/  @!P0 IMAD.MOV.U32 R124, RZ, RZ, R2 ;  /* 0x000000ffff7c8224 */ /* 0x000fe200078e0002 */
[----:B------:R-:W-:Y:S02]  /*b8a0*/  PRMT R115, RZ, 0x7610, R115 ;  /* 0x00007610ff737816 */ /* 0x000fe40000000073 */
[----:B------:R0:W2:Y:S04]  /*b8b0*/  @!P0 LDG.E.U8 R122, desc[UR14][R112.64] ;  /* 0x0000000e707a8981 */ /* 0x0000a8000c1e1100 */
[----:B------:R-:W3:Y:S01]  /*b8c0*/  @!P0 LDG.E.U8 R123, desc[UR14][R124.64] ;  /* 0x0000000e7c7b8981 */ /* 0x000ee2000c1e1100 */
[----:B0-----:R-:W-:-:S02]  /*b8d0*/  @!P0 IMAD.MOV.U32 R112, RZ, RZ, R4 ;  /* 0x000000ffff708224 */ /* 0x001fc400078e0004 */
[----:B------:R-:W-:-:S05]  /*b8e0*/  @!P0 IMAD.MOV.U32 R113, RZ, RZ, R5 ;  /* 0x000000ffff718224 */ /* 0x000fca00078e0005 */
[----:B------:R-:W4:Y:S04]  /*b8f0*/  @!P0 LDG.E.U8 R115, desc[UR14][R112.64] ;  /* 0x0000000e70738981 */ /* 0x000f28000c1e1100 */
[----:B------:R-:W-:Y:S04]  /*b900*/  STL [R1+0x650], R139 ;  /* 0x0006508b01007387 */ /* 0x000fe80000100800 */
[----:B------:R-:W4:Y:S04]  /*b910*/  LDL R3, [R1+0x18] ;  /* 0x0000180001037983 */ /* 0x000f280000100800 */
[----:B------:R-:W4:Y:S04]  /*b920*/  LDL R2, [R1+0x1c] ;  /* 0x00001c0001027983 */ /* 0x000f280000100800 */
[----:B---3--:R0:W-:Y:S04]  /*b930*/  STL [R1+0x654], R123 ;  /* 0x0006547b01007387 */ /* 0x0081e80000100800 */
[----:B------:R-:W3:Y:S04]  /*b940*/  LDL.LU R198, [R1+0x10] ;  /* 0x0000100001c67983 */ /* 0x000ee80000300800 */
[----:B------:R-:W3:Y:S04]  /*b950*/  LDL.LU R197, [R1+0x8] ;  /* 0x0000080001c57983 */ /* 0x000ee80000300800 */
[----:B------:R-:W3:Y:S04]  /*b960*/  LDL.LU R0, [R1] ;  /* 0x0000000001007983 */ /* 0x000ee80000300800 */
[----:B--2---:R1:W-:Y:S04]  /*b970*/  STL [R1+0x658], R122 ;  /* 0x0006587a01007387 */ /* 0x0043e80000100800 */
[----:B----4-:R2:W-:Y:S04]  /*b980*/  STL [R1+0x65c], R115 ;  /* 0x00065c7301007387 */ /* 0x0105e80000100800 */
[----:B------:R-:W4:Y:S04]  /*b990*/  LDL R138, [R1+0x110] ;  /* 0x00011000018a7983 */ /* 0x000f280000100800 */
[----:B0-----:R-:W3:Y:S01]  /*b9a0*/  LDL R123, [R1+0x114] ;  /* 0x00011400017b7983 */ /* 0x001ee20000100800 */
[----:B------:R-:W-:Y:S01]  /*b9b0*/  PRMT R114, RZ, 0x7610, R114 ;  /* 0x00007610ff727816 */ /* 0x000fe20000000072 */
[----:B------:R-:W-:-:S02]  /*b9c0*/  @!P0 IMAD.MOV.U32 R124, RZ, RZ, R2 ;  /* 0x000000ffff7c8224 */ /* 0x000fc400078e0002 */
[----:B------:R-:W-:Y:S01]  /*b9d0*/  @!P0 IMAD.MOV.U32 R125, RZ, RZ, R3 ;  /* 0x000000ffff7d8224 */ /* 0x000fe200078e0003 */
[----:B------:R-:W-:Y:S01]  /*b9e0*/  PRMT R113, RZ, 0x7610, R113 ;  /* 0x00007610ff717816 */ /* 0x000fe20000000071 */
[----:B-1----:R-:W3:Y:S04]  /*b9f0*/  LDL R122, [R1+0xd0] ;  /* 0x0000d000017a7983 */ /* 0x002ee80000100800 */
[----:B------:R0:W3:Y:S01]  /*ba00*/  @!P0 LDG.E.U8 R114, desc[UR14][R124.64] ;  /* 0x0000000e7c728981 */ /* 0x0000e2000c1e1100 */
[----:B------:R-:W-:Y:S02]  /*ba10*/  PRMT R112, RZ, 0x7610, R112 ;  /* 0x00007610ff707816 */ /* 0x000fe40000000070 */
[----:B------:R-:W-:Y:S01]  /*ba20*/  PRMT R126, RZ, 0x7610, R126 ;  /* 0x00007610ff7e7816 */ /* 0x000fe2000000007e */
[----:B--2---:R-:W2:Y:S01]  /*ba30*/  LDL R115, [R1+0xd4] ;  /* 0x0000d40001737983 */ /* 0x004ea20000100800 */
[----:B------:R-:W-:-:S03]  /*ba40*/  PRMT R127, RZ, 0x7610, R127 ;  /* 0x00007610ff7f7816 */ /* 0x000fc6000000007f */
[----:B------:R-:W2:Y:S01]  /*ba50*/  LDL R6, [R1+0x90] ;  /* 0x0000900001067983 */ /* 0x000ea20000100800 */
[----:B0-----:R-:W-:Y:S02]  /*ba60*/  @!P0 IMAD.MOV.U32 R124, RZ, RZ, R244 ;  /* 0x000000ffff7c8224 */ /* 0x001fe400078e00f4 */
[----:B------:R-:W-:Y:S01]  /*ba70*/  @!P0 IMAD.MOV.U32 R125, RZ, RZ, R243 ;  /* 0x000000ffff7d8224 */ /* 0x000fe200078e00f3 */
[----:B------:R-:W2:Y:S04]  /*ba80*/  LDL R5, [R1+0x94] ;  /* 0x0000940001057983 */ /* 0x000ea80000100800 */
[----:B------:R0:W2:Y:S04]  /*ba90*/  @!P0 LDG.E.U8 R113, desc[UR14][R124.64] ;  /* 0x0000000e7c718981 */ /* 0x0000a8000c1e1100 */
[----:B------:R-:W2:Y:S04]  /*baa0*/  LDL R4, [R1+0x50] ;  /* 0x0000500001047983 */ /* 0x000ea80000100800 */
[----:B------:R-:W2:Y:S01]  /*bab0*/  LDL R3, [R1+0x54] ;  /* 0x0000540001037983 */ /* 0x000ea20000100800 */
[----:B0-----:R-:W-:-:S02]  /*bac0*/  @!P0 IMAD.MOV.U32 R124, RZ, RZ, R228 ;  /* 0x000000ffff7c8224 */ /* 0x001fc400078e00e4 */
[----:B------:R-:W-:Y:S01]  /*bad0*/  @!P0 IMAD.MOV.U32 R125, RZ, RZ, R227 ;  /* 0x000000ffff7d8224 */ /* 0x000fe200078e00e3 */
[----:B------:R-:W2:Y:S04]  /*bae0*/  LDL R2, [R1+0x14] ;  /* 0x0000140001027983 */ /* 0x000ea80000100800 */
[----:B------:R0:W2:Y:S02]  /*baf0*/  @!P0 LDG.E.U8 R112, desc[UR14][R124.64] ;  /* 0x0000000e7c708981 */ /* 0x0000a4000c1e1100 */
[----:B0-----:R-:W-:Y:S02]  /*bb00*/  @!P0 IMAD.MOV.U32 R124, RZ, RZ, R212 ;  /* 0x000000ffff7c8224 */ /* 0x001fe400078e00d4 */
[----:B------:R-:W-:-:S05]  /*bb10*/  @!P0 IMAD.MOV.U32 R125, RZ, RZ, R211 ;  /* 0x000000ffff7d8224 */ /* 0x000fca00078e00d3 */
[----:B------:R4:W2:Y:S02]  /*bb20*/  @!P0 LDG.E.U8 R126, desc[UR14][R124.64] ;  /* 0x0000000e7c7e8981 */ /* 0x0008a4000c1e1100 */
[----:B----4-:R-:W-:Y:S02]  /*bb30*/  @!P0 IMAD.MOV.U32 R125, RZ, RZ, R138 ;  /* 0x000000ffff7d8224 */ /* 0x010fe400078e008a */
[----:B---3--:R-:W-:-:S05]  /*bb40*/  @!P0 IMAD.MOV.U32 R124, RZ, RZ, R123 ;  /* 0x000000ffff7c8224 */ /* 0x008fca00078e007b */
[----:B------:R2:W3:Y:S04]  /*bb50*/  @!P0 LDG.E.U8 R127, desc[UR14][R124.64] ;  /* 0x0000000e7c7f8981 */ /* 0x0004e8000c1e1100 */
[----:B------:R-:W-:Y:S04]  /*bb60*/  STL [R1+0x660], R114 ;  /* 0x0006607201007387 */ /* 0x000fe80000100800 */
[----:B------:R0:W-:Y:S01]  /*bb70*/  STL [R1+0x5b0], R244 ;  /* 0x0005b0f401007387 */ /* 0x0001e20000100800 */
[----:B------:R-:W-:Y:S01]  /*bb80*/  PRMT R128, RZ, 0x7610, R128 ;  /* 0x00007610ff807816 */ /* 0x000fe20000000080 */
[----:B--2---:R-:W-:-:S02]  /*bb90*/  @!P0 IMAD.MOV.U32 R124, RZ, RZ, R115 ;  /* 0x000000ffff7c8224 */ /* 0x004fc400078e0073 */
[----:B------:R-:W-:Y:S01]  /*bba0*/  @!P0 IMAD.MOV.U32 R125, RZ, RZ, R122 ;  /* 0x000000ffff7d8224 */ /* 0x000fe200078e007a */
[----:B------:R-:W-:-:S04]  /*bbb0*/  PRMT R129, RZ, 0x7610, R129 ;  /* 0x00007610ff817816 */ /* 0x000fc80000000081 */
[----:B------:R1:W2:Y:S04]  /*bbc0*/  @!P0 LDG.E.U8 R128, desc[UR14][R124.64] ;  /* 0x0000000e7c808981 */ /* 0x0002a8000c1e1100 */
[----:B0-----:R-:W4:Y:S04]  /*bbd0*/  LDL.LU R244, [R1+0x28] ;  /* 0x0000280001f47983 */ /* 0x001f280000300800 */
[----:B------:R0:W-:Y:S04]  /*bbe0*/  STL [R1+0x5ac], R243 ;  /* 0x0005acf301007387 */ /* 0x0001e80000100800 */
[----:B0-----:R-:W2:Y:S04]  /*bbf0*/  LDL.LU R243, [R1+0x20] ;  /* 0x0000200001f37983 */ /* 0x001ea80000300800 */
[----:B------:R-:W-:Y:S04]  /*bc00*/  STL [R1+0x664], R113 ;  /* 0x0006647101007387 */ /* 0x000fe80000100800 */
[----:B------:R0:W-:Y:S01]  /*bc10*/  STL [R1+0x5b8], R228 ;  /* 0x0005b8e401007387 */ /* 0x0001e20000100800 */
[----:B-1----:R-:W-:-:S02]  /*bc20*/  @!P0 IMAD.MOV.U32 R124, RZ, RZ, R5 ;  /* 0x000000ffff7c8224 */ /* 0x002fc400078e0005 */
[----:B------:R-:W-:Y:S01]  /*bc30*/  @!P0 IMAD.MOV.U32 R125, RZ, RZ, R6 ;  /* 0x000000ffff7d8224 */ /* 0x000fe200078e0006 */
[----:B------:R-:W-:-:S04]  /*bc40*/  PRMT R130, RZ, 0x7610, R130 ;  /* 0x00007610ff827816 */ /* 0x000fc80000000082 */
[----:B------:R1:W2:Y:S04]  /*bc50*/  @!P0 LDG.E.U8 R129, desc[UR14][R124.64] ;  /* 0x0000000e7c818981 */ /* 0x0002a8000c1e1100 */
[----:B0-----:R-:W2:Y:S04]  /*bc60*/  LDL.LU R228, [R1+0x30] ;  /* 0x0000300001e47983 */ /* 0x001ea80000300800 */
[----:B------:R0:W-:Y:S04]  /*bc70*/  STL [R1+0x5b4], R227 ;  /* 0x0005b4e301007387 */ /* 0x0001e80000100800 */
[----:B0-----:R-:W4:Y:S04]  /*bc80*/  LDL.LU R227, [R1+0x4] ;  /* 0x0000040001e37983 */ /* 0x001f280000300800 */
[----:B------:R-:W-:Y:S04]  /*bc90*/  STL [R1+0x668], R112 ;  /* 0x0006687001007387 */ /* 0x000fe80000100800 */
[----:B------:R0:W-:Y:S01]  /*bca0*/  STL [R1+0x5c0], R212 ;  /* 0x0005c0d401007387 */ /* 0x0001e20000100800 */
[----:B-1----:R-:W-:-:S03]  /*bcb0*/  @!P0 IMAD.MOV.U32 R124, RZ, RZ, R3 ;  /* 0x000000ffff7c8224 */ /* 0x002fc600078e0003 */
[----:B0-----:R-:W2:Y:S04]  /*bcc0*/  LDL.LU R212, [R1+0x38] ;  /* 0x0000380001d47983 */ /* 0x001ea80000300800 */
[----:B------:R0:W-:Y:S01]  /*bcd0*/  STL [R1+0x5bc], R211 ;  /* 0x0005bcd301007387 */ /* 0x0001e20000100800 */
[----:B------:R-:W-:Y:S01]  /*bce0*/  @!P0 IMAD.MOV.U32 R125, RZ, RZ, R4 ;  /* 0x000000ffff7d8224 */ /* 0x000fe200078e0004 */
[----:B------:R-:W-:-:S04]  /*bcf0*/  PRMT R131, RZ, 0x7610, R131 ;  /* 0x00007610ff837816 */ /* 0x000fc80000000083 */
[----:B------:R1:W2:Y:S04]  /*bd00*/  @!P0 LDG.E.U8 R130, desc[UR14][R124.64] ;  /* 0x0000000e7c828981 */ /* 0x0002a8000c1e1100 */
[----:B0-----:R-:W4:Y:S04]  /*bd10*/  LDL.LU R211, [R1+0xc] ;  /* 0x00000c0001d37983 */ /* 0x001f280000300800 */
[----:B------:R-:W-:Y:S01]  /*bd20*/  STL [R1+0x66c], R126 ;  /* 0x00066c7e01007387 */ /* 0x000fe20000100800 */
[----:B-1----:R-:W-:Y:S02]  /*bd30*/  @!P0 IMAD.MOV.U32 R124, RZ, RZ, R2 ;  /* 0x000000ffff7c8224 */ /* 0x002fe400078e0002 */
[----:B------:R-:W-:-:S05]  /*bd40*/  @!P0 IMAD.MOV.U32 R125, RZ, RZ, R198 ;  /* 0x000000ffff7d8224 */ /* 0x000fca00078e00c6 */
[----:B------:R0:W2:Y:S02]  /*bd50*/  @!P0 LDG.E.U8 R131, desc[UR14][R124.64] ;  /* 0x0000000e7c838981 */ /* 0x0000a4000c1e1100 */
[----:B0-----:R-:W-:Y:S02]  /*bd60*/  @!P0 IMAD.MOV.U32 R124, RZ, RZ, R242 ;  /* 0x000000ffff7c8224 */ /* 0x001fe400078e00f2 */
[----:B------:R-:W-:Y:S01]  /*bd70*/  @!P0 IMAD.MOV.U32 R125, RZ, RZ, R241 ;  /* 0x000000ffff7d8224 */ /* 0x000fe200078e00f1 */
[----:B---3--:R-:W-:Y:S04]  /*bd80*/  STL [R1+0x670], R127 ;  /* 0x0006707f01007387 */ /* 0x008fe80000100800 */
[----:B------:R-:W3:Y:S04]  /*bd90*/  LDL R113, [R1+0x108] ;  /* 0x0001080001717983 */ /* 0x000ee80000100800 */
[----:B------:R-:W4:Y:S04]  /*bda0*/  LDL R112, [R1+0x10c] ;  /* 0x00010c0001707983 */ /* 0x000f280000100800 */
[----:B------:R-:W2:Y:S04]  /*bdb0*/  LDL R6, [R1+0xc8] ;  /* 0x0000c80001067983 */ /* 0x000ea80000100800 */
[----:B------:R-:W2:Y:S04]  /*bdc0*/  LDL R5, [R1+0xcc] ;  /* 0x0000cc0001057983 */ /* 0x000ea80000100800 */
[----:B------:R-:W2:Y:S04]  /*bdd0*/  LDL R4, [R1+0x88] ;  /* 0x0000880001047983 */ /* 0x000ea80000100800 */
[----:B------:R-:W2:Y:S04]  /*bde0*/  LDL R3, [R1+0x8c] ;  /* 0x00008c0001037983 */ /* 0x000ea80000100800 */
[----:B------:R-:W2:Y:S04]  /*bdf0*/  LDL R2, [R1+0x4c] ;  /* 0x00004c0001027983 */ /* 0x000ea80000100800 */
[----:B------:R0:W-:Y:S04]  /*be00*/  STL [R1+0x5c4], R198 ;  /* 0x0005c4c601007387 */ /* 0x0001e80000100800 */
[----:B0-----:R-:W2:Y:S04]  /*be10*/  LDL.LU R198, [R1+0x40] ;  /* 0x0000400001c67983 */ /* 0x001ea80000300800 */
[----:B------:R0:W-:Y:S04]  /*be20*/  STL [R1+0x5cc], R242 ;  /* 0x0005ccf201007387 */ /* 0x0001e80000100800 */
[----:B0-----:R-:W2:Y:S04]  /*be30*/  LDL.LU R242, [R1+0x24] ;  /* 0x0000240001f27983 */ /* 0x001ea80000300800 */
[----:B------:R0:W-:Y:S04]  /*be40*/  STL [R1+0x5c8], R241 ;  /* 0x0005c8f101007387 */ /* 0x0001e80000100800 */
[----:B0-----:R-:W2:Y:S01]  /*be50*/  LDL.LU R241, [R1+0x48] ;  /* 0x0000480001f17983 */ /* 0x001ea20000300800 */
[----:B------:R-:W-:-:S02]  /*be60*/  PRMT R132, RZ, 0x7610, R132 ;  /* 0x00007610ff847816 */ /* 0x000fc40000000084 */
[----:B------:R-:W-:-:S04]  /*be70*/  PRMT R133, RZ, 0x7610, R133 ;  /* 0x00007610ff857816 */ /* 0x000fc80000000085 */
[----:B------:R0:W2:Y:S01]  /*be80*/  @!P0 LDG.E.U8 R132, desc[UR14][R124.64] ;  /* 0x0000000e7c848981 */ /* 0x0000a2000c1e1100 */
[----:B------:R-:W-:Y:S01]  /*be90*/  PRMT R134, RZ, 0x7610, R134 ;  /* 0x00007610ff867816 */ /* 0x000fe20000000086 */
[----:B0-----:R-:W-:Y:S02]  /*bea0*/  @!P0 IMAD.MOV.U32 R124, RZ, RZ, R226 ;  /* 0x000000ffff7c8224 */ /* 0x001fe400078e00e2 */
[----:B------:R-:W-:-:S05]  /*beb0*/  @!P0 IMAD.MOV.U32 R125, RZ, RZ, R225 ;  /* 0x000000ffff7d8224 */ /* 0x000fca00078e00e1 */
[----:B------:R0:W2:Y:S01]  /*bec0*/  @!P0 LDG.E.U8 R133, desc[UR14][R124.64] ;  /* 0x0000000e7c858981 */ /* 0x0000a2000c1e1100 */
[----:B------:R-:W-:Y:S01]  /*bed0*/  PRMT R135, RZ, 0x7610, R135 ;  /* 0x00007610ff877816 */ /* 0x000fe20000000087 */
[----:B0-----:R-:W-:Y:S02]  /*bee0*/  @!P0 IMAD.MOV.U32 R124, RZ, RZ, R210 ;  /* 0x000000ffff7c8224 */ /* 0x001fe400078e00d2 */
[----:B------:R-:W-:-:S05]  /*bef0*/  @!P0 IMAD.MOV.U32 R125, RZ, RZ, R209 ;  /* 0x000000ffff7d8224 */ /* 0x000fca00078e00d1 */
[----:B------:R3:W2:Y:S01]  /*bf00*/  @!P0 LDG.E.U8 R134, desc[UR14][R124.64] ;  /* 0x0000000e7c868981 */ /* 0x0006a2000c1e1100 */
[----:B------:R-:W-:Y:S02]  /*bf10*/  PRMT R136, RZ, 0x7610, R136 ;  /* 0x00007610ff887816 */ /* 0x000fe40000000088 */
[----:B------:R-:W-:Y:S01]  /*bf20*/  PRMT R137, RZ, 0x7610, R137 ;  /* 0x00007610ff897816 */ /* 0x000fe20000000089 */
[----:B------:R0:W-:Y:S01]  /*bf30*/  STL [R1+0x5d4], R226 ;  /* 0x0005d4e201007387 */ /* 0x0001e20000100800 */
[----:B------:R-:W-:-:S03]  /*bf40*/  PRMT R140, RZ, 0x7610, R140 ;  /* 0x00007610ff8c7816 */ /* 0x000fc6000000008c */
[----:B0-----:R-:W2:Y:S04]  /*bf50*/  LDL.LU R226, [R1+0x34] ;  /* 0x0000340001e27983 */ /* 0x001ea80000300800 */
[----:B------:R0:W-:Y:S01]  /*bf60*/  STL [R1+0x5d0], R225 ;  /* 0x0005d0e101007387 */ /* 0x0001e20000100800 */
[----:B------:R-:W-:-:S03]  /*bf70*/  PRMT R141, RZ, 0x7610, R141 ;  /* 0x00007610ff8d7816 */ /* 0x000fc6000000008d */
[----:B0-----:R-:W2:Y:S04]  /*bf80*/  LDL.LU R225, [R1+0x2c] ;  /* 0x00002c0001e17983 */ /* 0x001ea80000300800 */
[----:B------:R0:W-:Y:S04]  /*bf90*/  STL [R1+0x5dc], R210 ;  /* 0x0005dcd201007387 */ /* 0x0001e80000100800 */
[----:B0-----:R-:W2:Y:S04]  /*bfa0*/  LDL.LU R210, [R1+0x3c] ;  /* 0x00003c0001d27983 */ /* 0x001ea80000300800 */
[----:B------:R0:W-:Y:S04]  /*bfb0*/  STL [R1+0x5d8], R209 ;  /* 0x0005d8d101007387 */ /* 0x0001e80000100800 */
[----:B0-----:R-:W2:Y:S01]  /*bfc0*/  LDL.LU R209, [R1+0x60] ;  /* 0x0000600001d17983 */ /* 0x001ea20000300800 */
[----:B---3--:R-:W-:-:S02]  /*bfd0*/  @!P0 IMAD.MOV.U32 R125, RZ, RZ, R113 ;  /* 0x000000ffff7d8224 */ /* 0x008fc400078e0071 */
[----:B----4-:R-:W-:-:S05]  /*bfe0*/  @!P0 IMAD.MOV.U32 R124, RZ, RZ, R112 ;  /* 0x000000ffff7c8224 */ /* 0x010fca00078e0070 */
[----:B------:R2:W3:Y:S02]  /*bff0*/  @!P0 LDG.E.U8 R135, desc[UR14][R124.64] ;  /* 0x0000000e7c878981 */ /* 0x0004e4000c1e1100 */
[----:B--2---:R-:W-:Y:S02]  /*c000*/  @!P0 IMAD.MOV.U32 R124, RZ, RZ, R5 ;  /* 0x000000ffff7c8224 */ /* 0x004fe400078e0005 */
[----:B------:R-:W-:Y:S01]  /*c010*/  @!P0 IMAD.MOV.U32 R125, RZ, RZ, R6 ;  /* 0x000000ffff7d8224 */ /* 0x000fe200078e0006 */
[----:B------:R-:W2:Y:S04]  /*c020*/  LDL R5, [R1+0x104] ;  /* 0x0001040001057983 */ /* 0x000ea80000100800 */
[----:B------:R0:W4:Y:S04]  /*c030*/  @!P0 LDG.E.U8 R136, desc[UR14][R124.64] ;  /* 0x0000000e7c888981 */ /* 0x000128000c1e1100 */
[----:B------:R-:W3:Y:S01]  /*c040*/  LDL R6, [R1+0x100] ;  /* 0x0001000001067983 */ /* 0x000ee20000100800 */
[----:B0-----:R-:W-:-:S02]  /*c050*/  @!P0 IMAD.MOV.U32 R124, RZ, RZ, R3 ;  /* 0x000000ffff7c8224 */ /* 0x001fc400078e0003 */
[----:B------:R-:W-:Y:S01]  /*c060*/  @!P0 IMAD.MOV.U32 R125, RZ, RZ, R4 ;  /* 0x000000ffff7d8224 */ /* 0x000fe200078e0004 */
[----:B------:R-:W4:Y:S04]  /*c070*/  LDL R3, [R1+0xc4] ;  /* 0x0000c40001037983 */ /* 0x000f280000100800 */
[----:B------:R0:W4:Y:S04]  /*c080*/  @!P0 LDG.E.U8 R137, desc[UR14][R124.64] ;  /* 0x0000000e7c898981 */ /* 0x000128000c1e1100 */
[----:B------:R-:W4:Y:S01]  /*c090*/  LDL R4, [R1+0xc0] ;  /* 0x0000c00001047983 */ /* 0x000f220000100800 */
[----:B0-----:R-:W-:-:S03]  /*c0a0*/  @!P0 IMAD.MOV.U32 R124, RZ, RZ, R2 ;  /* 0x000000ffff7c8224 */ /* 0x001fc600078e0002 */
[----:B------:R-:W4:Y:S01]  /*c0b0*/  LDL R2, [R1+0x84] ;  /* 0x0000840001027983 */ /* 0x000f220000100800 */
[----:B------:R-:W-:-:S03]  /*c0c0*/  @!P0 IMAD.MOV.U32 R125, RZ, RZ, R241 ;  /* 0x000000ffff7d8224 */ /* 0x000fc600078e00f1 */
[----:B------:R0:W-:Y:S04]  /*c0d0*/  STL [R1+0x5e0], R241 ;  /* 0x0005e0f101007387 */ /* 0x0001e80000100800 */
[----:B------:R1:W4:Y:S04]  /*c0e0*/  @!P0 LDG.E.U8 R140, desc[UR14][R124.64] ;  /* 0x0000000e7c8c8981 */ /* 0x000328000c1e1100 */
[----:B0-----:R-:W4:Y:S01]  /*c0f0*/  LDL.LU R241, [R1+0x68] ;  /* 0x0000680001f17983 */ /* 0x001f220000300800 */
[----:B-1----:R-:W-:Y:S02]  /*c100*/  @!P0 IMAD.MOV.U32 R124, RZ, RZ, R211 ;  /* 0x000000ffff7c8224 */ /* 0x002fe400078e00d3 */
[----:B------:R-:W-:Y:S01]  /*c110*/  @!P0 IMAD.MOV.U32 R125, RZ, RZ, R197 ;  /* 0x000000ffff7d8224 */ /* 0x000fe200078e00c5 */
[----:B------:R0:W-:Y:S04]  /*c120*/  STL [R1+0x5e8], R211 ;  /* 0x0005e8d301007387 */ /* 0x0001e80000100800 */
[----:B------:R1:W4:Y:S04]  /*c130*/  @!P0 LDG.E.U8 R141, desc[UR14][R124.64] ;  /* 0x0000000e7c8d8981 */ /* 0x000328000c1e1100 */
[----:B0-----:R-:W4:Y:S04]  /*c140*/  LDL.LU R211, [R1+0x70] ;  /* 0x0000700001d37983 */ /* 0x001f280000300800 */
[----:B------:R0:W-:Y:S01]  /*c150*/  STL [R1+0x5e4], R197 ;  /* 0x0005e4c501007387 */ /* 0x0001e20000100800 */
[----:B-1----:R-:W-:-:S03]  /*c160*/  @!P0 IMAD.MOV.U32 R124, RZ, RZ, R240 ;  /* 0x000000ffff7c8224 */ /* 0x002fc600078e00f0 */
[----:B0-----:R-:W4:Y:S04]  /*c170*/  LDL.LU R197, [R1+0x44] ;  /* 0x0000440001c57983 */ /* 0x001f280000300800 */
[----:B------:R0:W-:Y:S04]  /*c180*/  STL [R1+0x5f0], R240 ;  /* 0x0005f0f001007387 */ /* 0x0001e80000100800 */
[----:B0-----:R-:W4:Y:S01]  /*c190*/  LDL.LU R240, [R1+0x80] ;  /* 0x0000800001f07983 */ /* 0x001f220000300800 */
[----:B------:R-:W-:Y:S01]  /*c1a0*/  PRMT R142, RZ, 0x7610, R142 ;  /* 0x00007610ff8e7816 */ /* 0x000fe2000000008e */
[----:B------:R-:W-:Y:S01]  /*c1b0*/  @!P0 IMAD.MOV.U32 R125, RZ, RZ, R239 ;  /* 0x000000ffff7d8224 */ /* 0x000fe200078e00ef */
[----:B------:R-:W-:-:S04]  /*c1c0*/  PRMT R143, RZ, 0x7610, R143 ;  /* 0x00007610ff8f7816 */ /* 0x000fc8000000008f */
[----:B------:R0:W4:Y:S01]  /*c1d0*/  @!P0 LDG.E.U8 R142, desc[UR14][R124.64] ;  /* 0x0000000e7c8e8981 */ /* 0x000122000c1e1100 */
[----:B------:R-:W-:Y:S01]  /*c1e0*/  PRMT R144, RZ, 0x7610, R144 ;  /* 0x00007610ff907816 */ /* 0x000fe20000000090 */
[----:B0-----:R-:W-:Y:S02]  /*c1f0*/  @!P0 IMAD.MOV.U32 R124, RZ, RZ, R224 ;  /* 0x000000ffff7c8224 */ /* 0x001fe400078e00e0 */
[----:B------:R-:W-:-:S05]  /*c200*/  @!P0 IMAD.MOV.U32 R125, RZ, RZ, R223 ;  /* 0x000000ffff7d8224 */ /* 0x000fca00078e00df */
[----:B------:R0:W4:Y:S01]  /*c210*/  @!P0 LDG.E.U8 R143, desc[UR14][R124.64] ;  /* 0x0000000e7c8f8981 */ /* 0x000122000c1e1100 */
[----:B------:R-:W-:Y:S01]  /*c220*/  PRMT R145, RZ, 0x7610, R145 ;  /* 0x00007610ff917816 */ /* 0x000fe20000000091 */
[----:B0-----:R-:W-:Y:S02]  /*c230*/  @!P0 IMAD.MOV.U32 R124, RZ, RZ, R208 ;  /* 0x000000ffff7c8224 */ /* 0x001fe400078e00d0 */
[----:B------:R-:W-:-:S05]  /*c240*/  @!P0 IMAD.MOV.U32 R125, RZ, RZ, R207 ;  /* 0x000000ffff7d8224 */ /* 0x000fca00078e00cf */
[----:B------:R2:W4:Y:S01]  /*c250*/  @!P0 LDG.E.U8 R144, desc[UR14][R124.64] ;  /* 0x0000000e7c908981 */ /* 0x000522000c1e1100 */
[----:B------:R-:W-:Y:S02]  /*c260*/  PRMT R146, RZ, 0x7610, R146 ;  /* 0x00007610ff927816 */ /* 0x000fe40000000092 */
[----:B------:R-:W-:Y:S01]  /*c270*/  PRMT R147, RZ, 0x7610, R147 ;  /* 0x00007610ff937816 */ /* 0x000fe20000000093 */
[----:B------:R0:W-:Y:S01]  /*c280*/  STL [R1+0x5ec], R239 ;  /* 0x0005ecef01007387 */ /* 0x0001e20000100800 */
[----:B------:R-:W-:-:S03]  /*c290*/  PRMT R148, RZ, 0x7610, R148 ;  /* 0x00007610ff947816 */ /* 0x000fc60000000094 */
[----:B0-----:R-:W4:Y:S04]  /*c2a0*/  LDL.LU R239, [R1+0x78] ;  /* 0x0000780001ef7983 */ /* 0x001f280000300800 */
[----:B------:R0:W-:Y:S01]  /*c2b0*/  STL [R1+0x5f8], R224 ;  /* 0x0005f8e001007387 */ /* 0x0001e20000100800 */
[----:B------:R-:W-:-:S03]  /*c2c0*/  PRMT R149, RZ, 0x7610, R149 ;  /* 0x00007610ff957816 */ /* 0x000fc60000000095 */
[----:B0-----:R-:W4:Y:S04]  /*c2d0*/  LDL.LU R224, [R1+0x6c] ;  /* 0x00006c0001e07983 */ /* 0x001f280000300800 */
[----:B------:R0:W-:Y:S04]  /*c2e0*/  STL [R1+0x5f4], R223 ;  /* 0x0005f4df01007387 */ /* 0x0001e80000100800 */
[----:B0-----:R-:W4:Y:S04]  /*c2f0*/  LDL.LU R223, [R1+0x64] ;  /* 0x0000640001df7983 */ /* 0x001f280000300800 */
[----:B------:R0:W-:Y:S04]  /*c300*/  STL [R1+0x600], R208 ;  /* 0x000600d001007387 */ /* 0x0001e80000100800 */
[----:B0-----:R-:W4:Y:S04]  /*c310*/  LDL.LU R208, [R1+0xa0] ;  /* 0x0000a00001d07983 */ /* 0x001f280000300800 */
[----:B------:R0:W-:Y:S01]  /*c320*/  STL [R1+0x5fc], R207 ;  /* 0x0005fccf01007387 */ /* 0x0001e20000100800 */
[----:B------:R-:W-:-:S03]  /*c330*/  PRMT R150, RZ, 0x7610, R150 ;  /* 0x00007610ff967816 */ /* 0x000fc60000000096 */
[----:B0-----:R-:W4:Y:S01]  /*c340*/  LDL.LU R207, [R1+0x74] ;  /* 0x0000740001cf7983 */ /* 0x001f220000300800 */
[----:B--2---:R-:W-:Y:S02]  /*c350*/  @!P0 IMAD.MOV.U32 R124, RZ, RZ, R5 ;  /* 0x000000ffff7c8224 */ /* 0x004fe400078e0005 */
[----:B---3--:R-:W-:-:S05]  /*c360*/  @!P0 IMAD.MOV.U32 R125, RZ, RZ, R6 ;  /* 0x000000ffff7d8224 */ /* 0x008fca00078e0006 */
[----:B------:R4:W2:Y:S02]  /*c370*/  @!P0 LDG.E.U8 R145, desc[UR14][R124.64] ;  /* 0x0000000e7c918981 */ /* 0x0008a4000c1e1100 */
[----:B----4-:R-:W-:Y:S02]  /*c380*/  @!P0 IMAD.MOV.U32 R124, RZ, RZ, R3 ;  /* 0x000000ffff7c8224 */ /* 0x010fe400078e0003 */
[----:B------:R-:W-:Y:S01]  /*c390*/  @!P0 IMAD.MOV.U32 R125, RZ, RZ, R4 ;  /* 0x000000ffff7d8224 */ /* 0x000fe200078e0004 */
[----:B------:R-:W3:Y:S04]  /*c3a0*/  LDL R3, [R1+0xfc] ;  /* 0x0000fc0001037983 */ /* 0x000ee80000100800 */
[----:B------:R0:W4:Y:S04]  /*c3b0*/  @!P0 LDG.E.U8 R146, desc[UR14][R124.64] ;  /* 0x0000000e7c928981 */ /* 0x000128000c1e1100 */
[----:B------:R-:W2:Y:S01]  /*c3c0*/  LDL R4, [R1+0xf8] ;  /* 0x0000f80001047983 */ /* 0x000ea20000100800 */
[----:B0-----:R-:W-:-:S03]  /*c3d0*/  @!P0 IMAD.MOV.U32 R124, RZ, RZ, R2 ;  /* 0x000000ffff7c8224 */ /* 0x001fc600078e0002 */
[----:B------:R-:W4:Y:S01]  /*c3e0*/  LDL R2, [R1+0xf4] ;  /* 0x0000f40001027983 */ /* 0x000f220000100800 */
[----:B------:R-:W-:-:S05]  /*c3f0*/  @!P0 IMAD.MOV.U32 R125, RZ, RZ, R240 ;  /* 0x000000ffff7d8224 */ /* 0x000fca00078e00f0 */
[----:B------:R0:W4:Y:S04]  /*c400*/  @!P0 LDG.E.U8 R147, desc[UR14][R124.64] ;  /* 0x0000000e7c938981 */ /* 0x000128000c1e1100 */
[----:B------:R1:W-:Y:S01]  /*c410*/  STL [R1+0x604], R240 ;  /* 0x000604f001007387 */ /* 0x0003e20000100800 */
[----:B0-----:R-:W-:Y:S02]  /*c420*/  @!P0 IMAD.MOV.U32 R124, RZ, RZ, R197 ;  /* 0x000000ffff7c8224 */ /* 0x001fe400078e00c5 */
[----:B------:R-:W-:Y:S01]  /*c430*/  @!P0 IMAD.MOV.U32 R125, RZ, RZ, R198 ;  /* 0x000000ffff7d8224 */ /* 0x000fe200078e00c6 */
[----:B-1----:R-:W4:Y:S04]  /*c440*/  LDL.LU R240, [R1+0x7c] ;  /* 0x00007c0001f07983 */ /* 0x002f280000300800 */
[----:B------:R0:W4:Y:S04]  /*c450*/  @!P0 LDG.E.U8 R148, desc[UR14][R124.64] ;  /* 0x0000000e7c948981 */ /* 0x000128000c1e1100 */
[----:B------:R1:W-:Y:S01]  /*c460*/  STL [R1+0x60c], R197 ;  /* 0x00060cc501007387 */ /* 0x0003e20000100800 */
[----:B0-----:R-:W-:-:S02]  /*c470*/  @!P0 IMAD.MOV.U32 R124, RZ, RZ, R227 ;  /* 0x000000ffff7c8224 */ /* 0x001fc400078e00e3 */
[----:B------:R-:W-:Y:S01]  /*c480*/  @!P0 IMAD.MOV.U32 R125, RZ, RZ, R0 ;  /* 0x000000ffff7d8224 */ /* 0x000fe200078e0000 */
[----:B-1----:R-:W4:Y:S04]  /*c490*/  LDL.LU R197, [R1+0xb0] ;  /* 0x0000b00001c57983 */ /* 0x002f280000300800 */
[----:B------:R0:W-:Y:S04]  /*c4a0*/  STL [R1+0x608], R198 ;  /* 0x000608c601007387 */ /* 0x0001e80000100800 */
[----:B------:R1:W4:Y:S04]  /*c4b0*/  @!P0 LDG.E.U8 R149, desc[UR14][R124.64] ;  /* 0x0000000e7c958981 */ /* 0x000328000c1e1100 */
[----:B0-----:R-:W4:Y:S04]  /*c4c0*/  LDL.LU R198, [R1+0xa8] ;  /* 0x0000a80001c67983 */ /* 0x001f280000300800 */
[----:B------:R0:W-:Y:S01]  /*c4d0*/  STL [R1+0x614], R227 ;  /* 0x000614e301007387 */ /* 0x0001e20000100800 */
[----:B-1----:R-:W-:-:S02]  /*c4e0*/  @!P0 IMAD.MOV.U32 R124, RZ, RZ, R238 ;  /* 0x000000ffff7c8224 */ /* 0x002fc400078e00ee */
[----:B------:R-:W-:-:S05]  /*c4f0*/  @!P0 IMAD.MOV.U32 R125, RZ, RZ, R237 ;  /* 0x000000ffff7d8224 */ /* 0x000fca00078e00ed */
[----:B------:R1:W4:Y:S04]  /*c500*/  @!P0 LDG.E.U8 R150, desc[UR14][R124.64] ;  /* 0x0000000e7c968981 */ /* 0x000328000c1e1100 */
[----:B0-----:R-:W4:Y:S04]  /*c510*/  LDL.LU R227, [R1+0xa4] ;  /* 0x0000a40001e37983 */ /* 0x001f280000300800 */
[----:B------:R0:W-:Y:S01]  /*c520*/  STL [R1+0x610], R0 ;  /* 0x0006100001007387 */ /* 0x0001e20000100800 */
[----:B-1----:R-:W-:-:S03]  /*c530*/  @!P0 IMAD.MOV.U32 R124, RZ, RZ, R222 ;  /* 0x000000ffff7c8224 */ /* 0x002fc600078e00de */
[----:B0-----:R-:W4:Y:S04]  /*c540*/  LDL.LU R0, [R1+0xb8] ;  /* 0x0000b80001007983 */ /* 0x001f280000300800 */
[----:B------:R0:W-:Y:S04]  /*c550*/  STL [R1+0x61c], R238 ;  /* 0x00061cee01007387 */ /* 0x0001e80000100800 */
[----:B0-----:R-:W4:Y:S04]  /*c560*/  LDL.LU R238, [R1+0xb4] ;  /* 0x0000b40001ee7983 */ /* 0x001f280000300800 */
[----:B------:R0:W-:Y:S04]  /*c570*/  STL [R1+0x618], R237 ;  /* 0x000618ed01007387 */ /* 0x0001e80000100800 */
[----:B0-----:R-:W4:Y:S04]  /*c580*/  LDL.LU R237, [R1+0xac] ;  /* 0x0000ac0001ed7983 */ /* 0x001f280000300800 */
[----:B------:R0:W-:Y:S04]  /*c590*/  STL [R1+0x624], R222 ;  /* 0x000624de01007387 */ /* 0x0001e80000100800 */
[----:B0-----:R-:W4:Y:S01]  /*c5a0*/  LDL.LU R222, [R1+0xbc] ;  /* 0x0000bc0001de7983 */ /* 0x001f220000300800 */
[----:B------:R-:W-:Y:S01]  /*c5b0*/  PRMT R151, RZ, 0x7610, R151 ;  /* 0x00007610ff977816 */ /* 0x000fe20000000097 */
[----:B------:R-:W-:Y:S01]  /*c5c0*/  @!P0 IMAD.MOV.U32 R125, RZ, RZ, R221 ;  /* 0x000000ffff7d8224 */ /* 0x000fe200078e00dd */
[----:B------:R-:W-:Y:S01]  /*c5d0*/  PRMT R152, RZ, 0x7610, R152 ;  /* 0x00007610ff987816 */ /* 0x000fe20000000098 */
[----:B------:R0:W-:Y:S04]  /*c5e0*/  STL [R1+0x620], R221 ;  /* 0x000620dd01007387 */ /* 0x0001e80000100800 */
[----:B------:R1:W4:Y:S01]  /*c5f0*/  @!P0 LDG.E.U8 R151, desc[UR14][R124.64] ;  /* 0x0000000e7c978981 */ /* 0x000322000c1e1100 */
[----:B------:R-:W-:-:S03]  /*c600*/  PRMT R153, RZ, 0x7610, R153 ;  /* 0x00007610ff997816 */ /* 0x000fc60000000099 */
[----:B0-----:R-:W4:Y:S01]  /*c610*/  LDL.LU R221, [R1+0xe0] ;  /* 0x0000e00001dd7983 */ /* 0x001f220000300800 */
[----:B-1----:R-:W-:-:S03]  /*c620*/  @!P0 IMAD.MOV.U32 R124, RZ, RZ, R206 ;  /* 0x000000ffff7c8224 */ /* 0x002fc600078e00ce */
[----:B------:R0:W-:Y:S01]  /*c630*/  STL [R1+0x62c], R206 ;  /* 0x00062cce01007387 */ /* 0x0001e20000100800 */
[----:B------:R-:W-:-:S05]  /*c640*/  @!P0 IMAD.MOV.U32 R125, RZ, RZ, R205 ;  /* 0x000000ffff7d8224 */ /* 0x000fca00078e00cd */
[----:B------:R3:W4:Y:S04]  /*c650*/  @!P0 LDG.E.U8 R152, desc[UR14][R124.64] ;  /* 0x0000000e7c988981 */ /* 0x000728000c1e1100 */
[----:B0-----:R-:W4:Y:S04]  /*c660*/  LDL.LU R206, [R1+0xf0] ;  /* 0x0000f00001ce7983 */ /* 0x001f280000300800 */
[----:B------:R0:W-:Y:S04]  /*c670*/  STL [R1+0x628], R205 ;  /* 0x000628cd01007387 */ /* 0x0001e80000100800 */
[----:B0-----:R-:W4:Y:S01]  /*c680*/  LDL.LU R205, [R1+0xe8] ;  /* 0x0000e80001cd7983 */ /* 0x001f220000300800 */
[----:B---3--:R-:W-:-:S02]  /*c690*/  @!P0 IMAD.MOV.U32 R124, RZ, RZ, R3 ;  /* 0x000000ffff7c8224 */ /* 0x008fc400078e0003 */
[----:B--2---:R-:W-:-:S05]  /*c6a0*/  @!P0 IMAD.MOV.U32 R125, RZ, RZ, R4 ;  /* 0x000000ffff7d8224 */ /* 0x004fca00078e0004 */
[----:B------:R4:W2:Y:S02]  /*c6b0*/  @!P0 LDG.E.U8 R153, desc[UR14][R124.64] ;  /* 0x0000000e7c998981 */ /* 0x0008a4000c1e1100 */
[----:B----4-:R-:W-:Y:S02]  /*c6c0*/  @!P0 IMAD.MOV.U32 R125, RZ, RZ, R0 ;  /* 0x000000ffff7d8224 */ /* 0x010fe400078e0000 */
[----:B------:R-:W-:Y:S01]  /*c6d0*/  @!P0 IMAD.MOV.U32 R124, RZ, RZ, R222 ;  /* 0x000000ffff7c8224 */ /* 0x000fe200078e00de */
[----:B------:R0:W-:Y:S04]  /*c6e0*/  STL [R1+0x634], R222 ;  /* 0x000634de01007387 */ /* 0x0001e80000100800 */
[----:B0-----:R-:W3:Y:S04]  /*c6f0*/  LDL.LU R222, [R1+0xec] ;  /* 0x0000ec0001de7983 */ /* 0x001ee80000300800 */
[----:B------:R0:W-:Y:S04]  /*c700*/  STL [R1+0x630], R0 ;  /* 0x0006300001007387 */ /* 0x0001e80000100800 */
[----:B0-----:R-:W4:Y:S01]  /*c710*/  LDL.LU R0, [R1+0xe4] ;  /* 0x0000e40001007983 */ /* 0x001f220000300800 */
        /* <DEDUP_REMOVED lines=24> */
[----:B------:R-:W-:Y:S01]  /*c8a0*/  LOP3.LUT R14, R14, 0xffff, RZ, 0xc0, !PT ;  /* 0x0000ffff0e0e7812 */ /* 0x000fe200078ec0ff */
[----:B0-----:R-:W-:Y:S02]  /*c8b0*/  @!P0 IMAD.MOV.U32 R124, RZ, RZ, R204 ;  /* 0x000000ffff7c8224 */ /* 0x001fe400078e00cc */
[----:B------:R-:W-:Y:S01]  /*c8c0*/  @!P0 IMAD.MOV.U32 R125, RZ, RZ, R203 ;  /* 0x000000ffff7d8224 */ /* 0x000fe200078e00cb */
[----:B------:R-:W-:-:S04]  /*c8d0*/  LOP3.LUT R104, R104, 0xffff, RZ, 0xc0, !PT ;  /* 0x0000ffff68687812 */ /* 0x000fc800078ec0ff */
[----:B------:R0:W2:Y:S01]  /*c8e0*/  @!P0 LDG.E.U8 R162, desc[UR14][R124.64] ;  /* 0x0000000e7ca28981 */ /* 0x0000a2000c1e1100 */
[----:B------:R-:W-:Y:S02]  /*c8f0*/  LOP3.LUT R15, R15, 0xffff, RZ, 0xc0, !PT ;  /* 0x0000ffff0f0f7812 */ /* 0x000fe400078ec0ff */
[----:B------:R-:W-:Y:S02]  /*c900*/  LOP3.LUT R97, R97, 0xffff, RZ, 0xc0, !PT ;  /* 0x0000ffff61617812 */ /* 0x000fe400078ec0ff */
[----:B------:R-:W-:Y:S01]  /*c910*/  PRMT R166, RZ, 0x7610, R166 ;  /* 0x00007610ffa67816 */ /* 0x000fe200000000a6 */
[----:B0-----:R-:W-:Y:S02]  /*c920*/  @!P0 IMAD.MOV.U32 R124, RZ, RZ, R2 ;  /* 0x000000ffff7c8224 */ /* 0x001fe400078e0002 */
[----:B------:R-:W-:Y:S01]  /*c930*/  @!P0 IMAD.MOV.U32 R125, RZ, RZ, R206 ;  /* 0x000000ffff7d8224 */ /* 0x000fe200078e00ce */
[----:B------:R-:W-:Y:S01]  /*c940*/  PRMT R4, R14, 0x3340, R104 ;  /* 0x000033400e047816 */ /* 0x000fe20000000068 */
[----:B------:R-:W-:Y:S01]  /*c950*/  @!P0 IMAD.MOV.U32 R14, RZ, RZ, R200 ;  /* 0x000000ffff0e8224 */ /* 0x000fe200078e00c8 */
[----:B------:R-:W-:-:S02]  /*c960*/  LOP3.LUT R16, R16, 0xffff, RZ, 0xc0, !PT ;  /* 0x0000ffff10107812 */ /* 0x000fc400078ec0ff */
[----:B------:R0:W2:Y:S01]  /*c970*/  @!P0 LDG.E.U8 R164, desc[UR14][R124.64] ;  /* 0x0000000e7ca48981 */ /* 0x0000a2000c1e1100 */
[----:B------:R-:W-:Y:S02]  /*c980*/  LOP3.LUT R103, R103, 0xffff, RZ, 0xc0, !PT ;  /* 0x0000ffff67677812 */ /* 0x000fe400078ec0ff */
[----:B------:R-:W-:Y:S01]  /*c990*/  PRMT R2, R15, 0x3340, R97 ;  /* 0x000033400f027816 */ /* 0x000fe20000000061 */
[----:B------:R-:W-:Y:S01]  /*c9a0*/  @!P0 IMAD.MOV.U32 R15, RZ, RZ, R199 ;  /* 0x000000ffff0f8224 */ /* 0x000fe200078e00c7 */
[----:B------:R-:W-:Y:S02]  /*c9b0*/  PRMT R104, RZ, 0x7610, R104 ;  /* 0x00007610ff687816 */ /* 0x000fe40000000068 */
[----:B------:R-:W-:Y:S02]  /*c9c0*/  LOP3.LUT R17, R17, 0xffff, RZ, 0xc0, !PT ;  /* 0x0000ffff11117812 */ /* 0x000fe400078ec0ff */
[----:B------:R-:W-:Y:S01]  /*c9d0*/  LOP3.LUT R96, R96, 0xffff, RZ, 0xc0, !PT ;  /* 0x0000ffff60607812 */ /* 0x000fe200078ec0ff */
[----:B0-----:R-:W-:Y:S01]  /*c9e0*/  @!P0 IMAD.MOV.U32 R124, RZ, RZ, R238 ;  /* 0x000000ffff7c8224 */ /* 0x001fe200078e00ee */
[----:B------:R-:W-:Y:S01]  /*c9f0*/  LOP3.LUT R13, R13, 0xffff, RZ, 0xc0, !PT ;  /* 0x0000ffff0d0d7812 */ /* 0x000fe200078ec0ff */
[----:B------:R-:W-:Y:S01]  /*ca00*/  @!P0 IMAD.MOV.U32 R125, RZ, RZ, R197 ;  /* 0x000000ffff7d8224 */ /* 0x000fe200078e00c5 */
[----:B------:R-:W-:Y:S01]  /*ca10*/  LOP3.LUT R98, R98, 0xffff, RZ, 0xc0, !PT ;  /* 0x0000ffff62627812 */ /* 0x000fe200078ec0ff */
[----:B------:R0:W2:Y:S01]  /*ca20*/  @!P0 LDG.E.U8 R104, desc[UR14][R14.64] ;  /* 0x0000000e0e688981 */ /* 0x0000a2000c1e1100 */
[----:B------:R-:W-:Y:S01]  /*ca30*/  PRMT R3, R16, 0x3340, R103 ;  /* 0x0000334010037816 */ /* 0x000fe20000000067 */
[----:B------:R-:W-:Y:S01]  /*ca40*/  @!P0 IMAD.MOV.U32 R16, RZ, RZ, R232 ;  /* 0x000000ffff108224 */ /* 0x000fe200078e00e8 */
[----:B------:R-:W-:Y:S01]  /*ca50*/  PRMT R168, RZ, 0x7610, R168 ;  /* 0x00007610ffa87816 */ /* 0x000fe200000000a8 */
[----:B------:R1:W2:Y:S01]  /*ca60*/  @!P0 LDG.E.U8 R166, desc[UR14][R124.64] ;  /* 0x0000000e7ca68981 */ /* 0x0002a2000c1e1100 */
[----:B------:R-:W-:Y:S01]  /*ca70*/  PRMT R139, R17, 0x3340, R96 ;  /* 0x00003340118b7816 */ /* 0x000fe20000000060 */
[----:B------:R-:W-:Y:S01]  /*ca80*/  @!P0 IMAD.MOV.U32 R17, RZ, RZ, R231 ;  /* 0x000000ffff118224 */ /* 0x000fe200078e00e7 */
[----:B------:R-:W-:-:S02]  /*ca90*/  PRMT R103, RZ, 0x7610, R103 ;  /* 0x00007610ff677816 */ /* 0x000fc40000000067 */
[--C-:B------:R-:W-:Y:S01]  /*caa0*/  PRMT R5, R13, 0x3340, R98.reuse ;  /* 0x000033400d057816 */ /* 0x100fe20000000062 */
[----:B0-----:R-:W-:Y:S01]  /*cab0*/  @!P0 IMAD.MOV.U32 R15, RZ, RZ, R221 ;  /* 0x000000ffff0f8224 */ /* 0x001fe200078e00dd */
[----:B------:R-:W-:Y:S02]  /*cac0*/  PRMT R98, RZ, 0x7610, R98 ;  /* 0x00007610ff627816 */ /* 0x000fe40000000062 */
[----:B------:R-:W-:Y:S01]  /*cad0*/  LOP3.LUT R10, R10, 0xffff, RZ, 0xc0, !PT ;  /* 0x0000ffff0a0a7812 */ /* 0x000fe200078ec0ff */
[----:B-1----:R-:W-:Y:S01]  /*cae0*/  @!P0 IMAD.MOV.U32 R124, RZ, RZ, R207 ;  /* 0x000000ffff7c8224 */ /* 0x002fe200078e00cf */
[----:B------:R-:W-:Y:S01]  /*caf0*/  LOP3.LUT R106, R106, 0xffff, RZ, 0xc0, !PT ;  /* 0x0000ffff6a6a7812 */ /* 0x000fe200078ec0ff */
[----:B------:R-:W-:Y:S01]  /*cb00*/  @!P0 IMAD.MOV.U32 R125, RZ, RZ, R211 ;  /* 0x000000ffff7d8224 */ /* 0x000fe200078e00d3 */
[----:B------:R-:W-:Y:S01]  /*cb10*/  LOP3.LUT R11, R11, 0xffff, RZ, 0xc0, !PT ;  /* 0x0000ffff0b0b7812 */ /* 0x000fe200078ec0ff */
[----:B------:R0:W2:Y:S01]  /*cb20*/  @!P0 LDG.E.U8 R103, desc[UR14][R16.64] ;  /* 0x0000000e10678981 */ /* 0x0000a2000c1e1100 */
[----:B------:R-:W-:-:S02]  /*cb30*/  LOP3.LUT R99, R99, 0xffff, RZ, 0xc0, !PT ;  /* 0x0000ffff63637812 */ /* 0x000fc400078ec0ff */
[----:B------:R-:W-:Y:S01]  /*cb40*/  PRMT R97, RZ, 0x7610, R97 ;  /* 0x00007610ff617816 */ /* 0x000fe20000000061 */
[----:B------:R1:W2:Y:S01]  /*cb50*/  @!P0 LDG.E.U8 R168, desc[UR14][R124.64] ;  /* 0x0000000e7ca88981 */ /* 0x0002a2000c1e1100 */
[----:B------:R-:W-:Y:S02]  /*cb60*/  LOP3.LUT R18, R18, 0xffff, RZ, 0xc0, !PT ;  /* 0x0000ffff12127812 */ /* 0x000fe400078ec0ff */
[----:B------:R-:W-:Y:S02]  /*cb70*/  LOP3.LUT R110, R110, 0xffff, RZ, 0xc0, !PT ;  /* 0x0000ffff6e6e7812 */ /* 0x000fe400078ec0ff */
[----:B------:R-:W-:Y:S01]  /*cb80*/  LOP3.LUT R19, R19, 0xffff, RZ, 0xc0, !PT ;  /* 0x0000ffff13137812 */ /* 0x000fe200078ec0ff */
[----:B0-----:R-:W-:Y:S01]  /*cb90*/  @!P0 IMAD.MOV.U32 R16, RZ, RZ, R216 ;  /* 0x000000ffff108224 */ /* 0x001fe200078e00d8 */
[----:B------:R-:W-:Y:S01]  /*cba0*/  LOP3.LUT R95, R95, 0xffff, RZ, 0xc0, !PT ;  /* 0x0000ffff5f5f7812 */ /* 0x000fe200078ec0ff */
[----:B------:R-:W-:Y:S01]  /*cbb0*/  @!P0 IMAD.MOV.U32 R17, RZ, RZ, R215 ;  /* 0x000000ffff118224 */ /* 0x000fe200078e00d7 */
[----:B-1----:R-:W-:Y:S01]  /*cbc0*/  PRMT R125, R10, 0x3340, R106 ;  /* 0x000033400a7d7816 */ /* 0x002fe2000000006a */
[----:B------:R-:W-:Y:S01]  /*cbd0*/  @!P0 IMAD.MOV.U32 R10, RZ, RZ, R242 ;  /* 0x000000ffff0a8224 */ /* 0x000fe200078e00f2 */
[----:B------:R-:W-:-:S02]  /*cbe0*/  PRMT R106, RZ, 0x7610, R106 ;  /* 0x00007610ff6a7816 */ /* 0x000fc4000000006a */
[----:B------:R0:W2:Y:S01]  /*cbf0*/  @!P0 LDG.E.U8 R97, desc[UR14][R16.64] ;  /* 0x0000000e10618981 */ /* 0x0000a2000c1e1100 */
[----:B------:R-:W-:Y:S02]  /*cc00*/  LOP3.LUT R9, R9, 0xffff, RZ, 0xc0, !PT ;  /* 0x0000ffff09097812 */ /* 0x000fe400078ec0ff */
[----:B------:R-:W-:Y:S02]  /*cc10*/  LOP3.LUT R100, R100, 0xffff, RZ, 0xc0, !PT ;  /* 0x0000ffff64647812 */ /* 0x000fe400078ec0ff */
[----:B------:R-:W-:Y:S02]  /*cc20*/  LOP3.LUT R8, R8, 0xffff, RZ, 0xc0, !PT ;  /* 0x0000ffff08087812 */ /* 0x000fe400078ec0ff */
[----:B------:R-:W-:Y:S02]  /*cc30*/  LOP3.LUT R101, R101, 0xffff, RZ, 0xc0, !PT ;  /* 0x0000ffff65657812 */ /* 0x000fe400078ec0ff */
[----:B------:R-:W-:Y:S01]  /*cc40*/  PRMT R138, R18, 0x3340, R110 ;  /* 0x00003340128a7816 */ /* 0x000fe2000000006e */
[----:B------:R-:W-:Y:S01]  /*cc50*/  @!P0 IMAD.MOV.U32 R18, RZ, RZ, R225 ;  /* 0x000000ffff128224 */ /* 0x000fe200078e00e1 */
[----:B------:R-:W-:-:S02]  /*cc60*/  LOP3.LUT R89, R89, 0xffff, RZ, 0xc0, !PT ;  /* 0x0000ffff59597812 */ /* 0x000fc400078ec0ff */
[----:B------:R-:W-:Y:S02]  /*cc70*/  LOP3.LUT R92, R92, 0xffff, RZ, 0xc0, !PT ;  /* 0x0000ffff5c5c7812 */ /* 0x000fe400078ec0ff */
[----:B------:R-:W-:Y:S01]  /*cc80*/  PRMT R122, R19, 0x3340, R95 ;  /* 0x00003340137a7816 */ /* 0x000fe2000000005f */
[----:B------:R-:W-:Y:S01]  /*cc90*/  @!P0 IMAD.MOV.U32 R19, RZ, RZ, R244 ;  /* 0x000000ffff138224 */ /* 0x000fe200078e00f4 */
[----:B------:R-:W-:Y:S02]  /*cca0*/  PRMT R110, RZ, 0x7610, R110 ;  /* 0x00007610ff6e7816 */ /* 0x000fe4000000006e */
[----:B------:R-:W-:Y:S02]  /*ccb0*/  LOP3.LUT R90, R90, 0xffff, RZ, 0xc0, !PT ;  /* 0x0000ffff5a5a7812 */ /* 0x000fe400078ec0ff */
[----:B------:R-:W-:Y:S02]  /*ccc0*/  LOP3.LUT R91, R91, 0xffff, RZ, 0xc0, !PT ;  /* 0x0000ffff5b5b7812 */ /* 0x000fe400078ec0ff */
[----:B0-----:R-:W-:-:S02]  /*ccd0*/  PRMT R16, R9, 0x3340, R100 ;  /* 0x0000334009107816 */ /* 0x001fc40000000064 */
[----:B------:R-:W-:Y:S01]  /*cce0*/  PRMT R17, R8, 0x3340, R101 ;  /* 0x0000334008117816 */ /* 0x000fe20000000065 */
[----:B------:R-:W-:Y:S01]  /*ccf0*/  @!P0 IMAD.MOV.U32 R8, RZ, RZ, R214 ;  /* 0x000000ffff088224 */ /* 0x000fe200078e00d6 */
[----:B------:R-:W-:Y:S01]  /*cd00*/  LOP3.LUT R23, R23, 0xffff, RZ, 0xc0, !PT ;  /* 0x0000ffff17177812 */ /* 0x000fe200078ec0ff */
[----:B------:R-:W-:Y:S01]  /*cd10*/  @!P0 IMAD.MOV.U32 R9, RZ, RZ, R213 ;  /* 0x000000ffff098224 */ /* 0x000fe200078e00d5 */
[----:B------:R-:W-:Y:S01]  /*cd20*/  LOP3.LUT R93, R93, 0xffff, RZ, 0xc0, !PT ;  /* 0x0000ffff5d5d7812 */ /* 0x000fe200078ec0ff */
[----:B------:R0:W2:Y:S01]  /*cd30*/  @!P0 LDG.E.U8 R110, desc[UR14][R18.64] ;  /* 0x0000000e126e8981 */ /* 0x0000a2000c1e1100 */
[----:B------:R-:W-:Y:S02]  /*cd40*/  PRMT R100, RZ, 0x7610, R100 ;  /* 0x00007610ff647816 */ /* 0x000fe40000000064 */
[----:B------:R-:W-:Y:S02]  /*cd50*/  PRMT R101, RZ, 0x7610, R101 ;  /* 0x00007610ff657816 */ /* 0x000fe40000000065 */
[----:B------:R-:W-:-:S02]  /*cd60*/  LOP3.LUT R88, R88, 0xffff, RZ, 0xc0, !PT ;  /* 0x0000ffff58587812 */ /* 0x000fc400078ec0ff */
[----:B------:R-:W-:Y:S02]  /*cd70*/  LOP3.LUT R102, R102, 0xffff, RZ, 0xc0, !PT ;  /* 0x0000ffff66667812 */ /* 0x000fe400078ec0ff */
[----:B------:R-:W-:Y:S02]  /*cd80*/  LOP3.LUT R196, R196, 0xffff, RZ, 0xc0, !PT ;  /* 0x0000ffffc4c47812 */ /* 0x000fe400078ec0ff */
[----:B------:R-:W-:Y:S02]  /*cd90*/  LOP3.LUT R107, R107, 0xffff, RZ, 0xc0, !PT ;  /* 0x0000ffff6b6b7812 */ /* 0x000fe400078ec0ff */
[----:B------:R-:W-:Y:S02]  /*cda0*/  PRMT R127, R89, 0x3340, R92 ;  /* 0x00003340597f7816 */ /* 0x000fe4000000005c */
[----:B------:R-:W-:Y:S01]  /*cdb0*/  PRMT R126, R90, 0x3340, R91 ;  /* 0x000033405a7e7816 */ /* 0x000fe2000000005b */
[----:B0-----:R-:W-:Y:S01]  /*cdc0*/  @!P0 IMAD.MOV.U32 R18, RZ, RZ, R248 ;  /* 0x000000ffff128224 */ /* 0x001fe200078e00f8 */
[----:B------:R-:W-:Y:S01]  /*cdd0*/  PRMT R112, R23, 0x3340, R93 ;  /* 0x0000334017707816 */ /* 0x000fe2000000005d */
[----:B------:R-:W-:Y:S01]  /*cde0*/  @!P0 IMAD.MOV.U32 R19, RZ, RZ, R247 ;  /* 0x000000ffff138224 */ /* 0x000fe200078e00f7 */
[----:B------:R-:W-:Y:S01]  /*cdf0*/  LOP3.LUT R21, R21, 0xffff, RZ, 0xc0, !PT ;  /* 0x0000ffff15157812 */ /* 0x000fe200078ec0ff */
[----:B------:R0:W2:Y:S01]  /*ce00*/  @!P0 LDG.E.U8 R101, desc[UR14][R8.64] ;  /* 0x0000000e08658981 */ /* 0x0000a2000c1e1100 */
[----:B------:R-:W-:-:S02]  /*ce10*/  LOP3.LUT R94, R94, 0xffff, RZ, 0xc0, !PT ;  /* 0x0000ffff5e5e7812 */ /* 0x000fc400078ec0ff */
[----:B------:R-:W-:Y:S02]  /*ce20*/  PRMT R96, RZ, 0x7610, R96 ;  /* 0x00007610ff607816 */ /* 0x000fe40000000060 */
[----:B------:R-:W-:Y:S02]  /*ce30*/  PRMT R113, R88, 0x3340, R102 ;  /* 0x0000334058717816 */ /* 0x000fe40000000066 */
[----:B------:R-:W-:Y:S02]  /*ce40*/  LOP3.LUT R22, R22, 0xffff, RZ, 0xc0, !PT ;  /* 0x0000ffff16167812 */ /* 0x000fe400078ec0ff */
[----:B------:R-:W-:Y:S01]  /*ce50*/  LOP3.LUT R108, R108, 0xffff, RZ, 0xc0, !PT ;  /* 0x0000ffff6c6c7812 */ /* 0x000fe200078ec0ff */
[----:B------:R1:W2:Y:S01]  /*ce60*/  @!P0 LDG.E.U8 R96, desc[UR14][R18.64] ;  /* 0x0000000e12608981 */ /* 0x0002a2000c1e1100 */
[--C-:B------:R-:W-:Y:S02]  /*ce70*/  PRMT R196, R196, 0x3340, R107.reuse ;  /* 0x00003340c4c47816 */ /* 0x100fe4000000006b */
[----:B------:R-:W-:-:S02]  /*ce80*/  PRMT R107, RZ, 0x7610, R107 ;  /* 0x00007610ff6b7816 */ /* 0x000fc4000000006b */
[----:B------:R-:W-:Y:S02]  /*ce90*/  LOP3.LUT R120, R120, 0xffff, RZ, 0xc0, !PT ;  /* 0x0000ffff78787812 */ /* 0x000fe400078ec0ff */
[----:B------:R-:W-:Y:S02]  /*cea0*/  LOP3.LUT R111, R111, 0xffff, RZ, 0xc0, !PT ;  /* 0x0000ffff6f6f7812 */ /* 0x000fe400078ec0ff */
[----:B------:R-:W-:Y:S02]  /*ceb0*/  LOP3.LUT R119, R119, 0xffff, RZ, 0xc0, !PT ;  /* 0x0000ffff77777812 */ /* 0x000fe400078ec0ff */
[----:B------:R-:W-:Y:S02]  /*cec0*/  LOP3.LUT R121, R121, 0xffff, RZ, 0xc0, !PT ;  /* 0x0000ffff79797812 */ /* 0x000fe400078ec0ff */
[----:B0-----:R-:W-:Y:S02]  /*ced0*/  PRMT R8, R126, 0x5410, R127 ;  /* 0x000054107e087816 */ /* 0x001fe4000000007f */
[----:B------:R-:W-:Y:S01]  /*cee0*/  PRMT R114, R21, 0x3340, R94 ;  /* 0x0000334015727816 */ /* 0x000fe2000000005e */
[----:B------:R-:W2:Y:S01]  /*cef0*/  LDL.LU R127, [R1+0x670] ;  /* 0x00067000017f7983 */ /* 0x000ea20000300800 */
[----:B------:R-:W-:-:S02]  /*cf00*/  LOP3.LUT R7, R7, 0xffff, RZ, 0xc0, !PT ;  /* 0x0000ffff07077812 */ /* 0x000fc400078ec0ff */
[----:B------:R-:W-:Y:S01]  /*cf10*/  LOP3.LUT R118, R118, 0xffff, RZ, 0xc0, !PT ;  /* 0x0000ffff76767812 */ /* 0x000fe200078ec0ff */
[----:B------:R-:W2:Y:S01]  /*cf20*/  LDL.LU R126, [R1+0x66c] ;  /* 0x00066c00017e7983 */ /* 0x000ea20000300800 */
[----:B------:R-:W-:Y:S02]  /*cf30*/  PRMT R115, R22, 0x3340, R108 ;  /* 0x0000334016737816 */ /* 0x000fe4000000006c */
[----:B------:R-:W-:Y:S02]  /*cf40*/  PRMT R9, R113, 0x5410, R112 ;  /* 0x0000541071097816 */ /* 0x000fe40000000070 */
[----:B------:R-:W-:Y:S01]  /*cf50*/  LOP3.LUT R117, R117, 0xffff, RZ, 0xc0, !PT ;  /* 0x0000ffff75757812 */ /* 0x000fe200078ec0ff */
[----:B------:R-:W2:Y:S01]  /*cf60*/  LDL.LU R112, [R1+0x668] ;  /* 0x0006680001707983 */ /* 0x000ea20000300800 */
[----:B------:R-:W-:Y:S02]  /*cf70*/  LOP3.LUT R116, R116, 0xffff, RZ, 0xc0, !PT ;  /* 0x0000ffff74747812 */ /* 0x000fe400078ec0ff */
[----:B-1----:R-:W-:Y:S01]  /*cf80*/  PRMT R19, R120, 0x3340, R121 ;  /* 0x0000334078137816 */ /* 0x002fe20000000079 */
[----:B------:R-:W2:Y:S01]  /*cf90*/  LDL.LU R113, [R1+0x664] ;  /* 0x0006640001717983 */ /* 0x000ea20000300800 */
[----:B------:R-:W-:-:S02]  /*cfa0*/  PRMT R7, R7, 0x3340, R111 ;  /* 0x0000334007077816 */ /* 0x000fc4000000006f */
[----:B------:R-:W-:Y:S01]  /*cfb0*/  PRMT R118, R118, 0x3340, R119 ;  /* 0x0000334076767816 */ /* 0x000fe20000000077 */
[----:B------:R-:W2:Y:S01]  /*cfc0*/  LDL R120, [R1+0x56c] ;  /* 0x00056c0001787983 */ /* 0x000ea20000100800 */
[----:B------:R-:W-:-:S03]  /*cfd0*/  PRMT R18, R116, 0x3340, R117 ;  /* 0x0000334074127816 */ /* 0x000fc60000000075 */
[----:B------:R-:W2:Y:S04]  /*cfe0*/  LDL R111, [R1+0x568] ;  /* 0x00056800016f7983 */ /* 0x000ea80000100800 */
[----:B------:R-:W2:Y:S01]  /*cff0*/  LDL R119, [R1+0x564] ;  /* 0x0005640001777983 */ /* 0x000ea20000100800 */
[----:B----4-:R-:W-:-:S05]  /*d000*/  @!P0 IMAD.MOV.U32 R14, RZ, RZ, R0 ;  /* 0x000000ffff0e8224 */ /* 0x010fca00078e0000 */
[----:B------:R0:W4:Y:S02]  /*d010*/  @!P0 LDG.E.U8 R98, desc[UR14][R14.64] ;  /* 0x0000000e0e628981 */ /* 0x000124000c1e1100 */
[----:B0-----:R-:W-:Y:S01]  /*d020*/  PRMT R15, R11, 0x3340, R99 ;  /* 0x000033400b0f7816 */ /* 0x001fe20000000063 */
[----:B------:R-:W-:-:S05]  /*d030*/  @!P0 IMAD.MOV.U32 R11, RZ, RZ, R243 ;  /* 0x000000ffff0b8224 */ /* 0x000fca00078e00f3 */
[----:B------:R0:W4:Y:S02]  /*d040*/  @!P0 LDG.E.U8 R106, desc[UR14][R10.64] ;  /* 0x0000000e0a6a8981 */ /* 0x000124000c1e1100 */
[----:B0-----:R-:W-:Y:S02]  /*d050*/  @!P0 IMAD.MOV.U32 R10, RZ, RZ, R246 ;  /* 0x000000ffff0a8224 */ /* 0x001fe400078e00f6 */
[----:B------:R-:W-:-:S05]  /*d060*/  @!P0 IMAD.MOV.U32 R11, RZ, RZ, R245 ;  /* 0x000000ffff0b8224 */ /* 0x000fca00078e00f5 */
[----:B------:R0:W4:Y:S02]  /*d070*/  @!P0 LDG.E.U8 R100, desc[UR14][R10.64] ;  /* 0x0000000e0a648981 */ /* 0x000124000c1e1100 */
[----:B0-----:R-:W-:Y:S02]  /*d080*/  @!P0 IMAD.MOV.U32 R10, RZ, RZ, R230 ;  /* 0x000000ffff0a8224 */ /* 0x001fe400078e00e6 */
[----:B------:R-:W-:-:S05]  /*d090*/  @!P0 IMAD.MOV.U32 R11, RZ, RZ, R229 ;  /* 0x000000ffff0b8224 */ /* 0x000fca00078e00e5 */
[----:B------:R0:W4:Y:S02]  /*d0a0*/  @!P0 LDG.E.U8 R107, desc[UR14][R10.64] ;  /* 0x0000000e0a6b8981 */ /* 0x000124000c1e1100 */
[----:B0-----:R-:W-:Y:S02]  /*d0b0*/  PRMT R10, R115, 0x5410, R114 ;  /* 0x00005410730a7816 */ /* 0x001fe40000000072 */
[----:B------:R-:W4:Y:S04]  /*d0c0*/  LDL.LU R114, [R1+0x660] ;  /* 0x0006600001727983 */ /* 0x000f280000300800 */
[----:B------:R-:W4:Y:S04]  /*d0d0*/  LDL.LU R115, [R1+0x65c] ;  /* 0x00065c0001737983 */ /* 0x000f280000300800 */
[----:B------:R-:W4:Y:S04]  /*d0e0*/  LDL R117, [R1+0x560] ;  /* 0x0005600001757983 */ /* 0x000f280000100800 */
[----:B------:R-:W4:Y:S01]  /*d0f0*/  LDL R116, [R1+0x55c] ;  /* 0x00055c0001747983 */ /* 0x000f220000100800 */
[----:B------:R-:W-:-:S02]  /*d100*/  LOP3.LUT R12, R12, 0xffff, RZ, 0xc0, !PT ;  /* 0x0000ffff0c0c7812 */ /* 0x000fc400078ec0ff */
[----:B------:R-:W-:Y:S01]  /*d110*/  LOP3.LUT R105, R105, 0xffff, RZ, 0xc0, !PT ;  /* 0x0000ffff69697812 */ /* 0x000fe200078ec0ff */
[----:B------:R-:W-:-:S03]  /*d120*/  @!P0 IMAD.MOV.U32 R13, RZ, RZ, R208 ;  /* 0x000000ffff0d8224 */ /* 0x000fc600078e00d0 */
[----:B------:R-:W-:Y:S01]  /*d130*/  PRMT R6, R12, 0x3340, R105 ;  /* 0x000033400c067816 */ /* 0x000fe20000000069 */
[----:B------:R-:W-:Y:S01]  /*d140*/  @!P0 IMAD.MOV.U32 R12, RZ, RZ, R227 ;  /* 0x000000ffff0c8224 */ /* 0x000fe200078e00e3 */
[----:B------:R-:W-:Y:S02]  /*d150*/  PRMT R105, RZ, 0x7610, R105 ;  /* 0x00007610ff697816 */ /* 0x000fe40000000069 */
[----:B------:R-:W-:Y:S02]  /*d160*/  LOP3.LUT R20, R20, 0xffff, RZ, 0xc0, !PT ;  /* 0x0000ffff14147812 */ /* 0x000fe400078ec0ff */
[----:B------:R-:W-:Y:S02]  /*d170*/  LOP3.LUT R109, R109, 0xffff, RZ, 0xc0, !PT ;  /* 0x0000ffff6d6d7812 */ /* 0x000fe400078ec0ff */
[----:B------:R0:W4:Y:S01]  /*d180*/  @!P0 LDG.E.U8 R105, desc[UR14][R12.64] ;  /* 0x0000000e0c698981 */ /* 0x000122000c1e1100 */
[----:B------:R-:W-:Y:S02]  /*d190*/  PRMT R99, RZ, 0x7610, R99 ;  /* 0x00007610ff637816 */ /* 0x000fe40000000063 */
[----:B------:R-:W-:Y:S01]  /*d1a0*/  PRMT R123, R20, 0x3340, R109 ;  /* 0x00003340147b7816 */ /* 0x000fe2000000006d */
[----:B0-----:R-:W-:-:S02]  /*d1b0*/  @!P0 IMAD.MOV.U32 R12, RZ, RZ, R223 ;  /* 0x000000ffff0c8224 */ /* 0x001fc400078e00df */
[----:B------:R-:W-:Y:S01]  /*d1c0*/  @!P0 IMAD.MOV.U32 R13, RZ, RZ, R209 ;  /* 0x000000ffff0d8224 */ /* 0x000fe200078e00d1 */
[----:B------:R-:W-:Y:S02]  /*d1d0*/  PRMT R11, R123, 0x5410, R122 ;  /* 0x000054107b0b7816 */ /* 0x000fe4000000007a */
[----:B------:R-:W4:Y:S04]  /*d1e0*/  LDL.LU R122, [R1+0x658] ;  /* 0x00065800017a7983 */ /* 0x000f280000300800 */
[----:B------:R0:W4:Y:S04]  /*d1f0*/  @!P0 LDG.E.U8 R99, desc[UR14][R12.64] ;  /* 0x0000000e0c638981 */ /* 0x000128000c1e1100 */
[----:B------:R-:W4:Y:S01]  /*d200*/  LDL.LU R123, [R1+0x654] ;  /* 0x00065400017b7983 */ /* 0x000f220000300800 */
[----:B0-----:R-:W-:-:S03]  /*d210*/  PRMT R12, R138, 0x5410, R139 ;  /* 0x000054108a0c7816 */ /* 0x001fc6000000008b */
[----:B------:R-:W4:Y:S01]  /*d220*/  LDL.LU R139, [R1+0x650] ;  /* 0x00065000018b7983 */ /* 0x000f220000300800 */
[----:B------:R-:W-:Y:S01]  /*d230*/  PRMT R124, RZ, 0x7610, R124 ;  /* 0x00007610ff7c7816 */ /* 0x000fe2000000007c */
[----:B------:R-:W-:Y:S01]  /*d240*/  @!P0 IMAD.MOV.U32 R90, RZ, RZ, R226 ;  /* 0x000000ffff5a8224 */ /* 0x000fe200078e00e2 */
[----:B------:R-:W-:Y:S01]  /*d250*/  PRMT R102, RZ, 0x7610, R102 ;  /* 0x00007610ff667816 */ /* 0x000fe20000000066 */
[----:B------:R-:W-:Y:S01]  /*d260*/  @!P0 IMAD.MOV.U32 R91, RZ, RZ, R228 ;  /* 0x000000ffff5b8224 */ /* 0x000fe200078e00e4 */
[----:B------:R-:W-:Y:S01]  /*d270*/  PRMT R108, RZ, 0x7610, R108 ;  /* 0x00007610ff6c7816 */ /* 0x000fe2000000006c */
[----:B------:R-:W-:Y:S02]  /*d280*/  @!P0 IMAD.MOV.U32 R88, RZ, RZ, R234 ;  /* 0x000000ffff588224 */ /* 0x000fe400078e00ea */
[----:B------:R-:W-:Y:S01]  /*d290*/  @!P0 IMAD.MOV.U32 R89, RZ, RZ, R233 ;  /* 0x000000ffff598224 */ /* 0x000fe200078e00e9 */
[----:B------:R0:W4:Y:S01]  /*d2a0*/  @!P0 LDG.E.U8 R124, desc[UR14][R90.64] ;  /* 0x0000000e5a7c8981 */ /* 0x000122000c1e1100 */
[----:B------:R-:W-:Y:S01]  /*d2b0*/  @!P0 IMAD.MOV.U32 R22, RZ, RZ, R202 ;  /* 0x000000ffff168224 */ /* 0x000fe200078e00ca */
[----:B------:R-:W-:Y:S01]  /*d2c0*/  PRMT R92, RZ, 0x7610, R92 ;  /* 0x00007610ff5c7816 */ /* 0x000fe2000000005c */
[----:B------:R-:W-:Y:S01]  /*d2d0*/  @!P0 IMAD.MOV.U32 R23, RZ, RZ, R201 ;  /* 0x000000ffff178224 */ /* 0x000fe200078e00c9 */
[----:B------:R-:W-:Y:S01]  /*d2e0*/  PRMT R109, RZ, 0x7610, R109 ;  /* 0x00007610ff6d7816 */ /* 0x000fe2000000006d */
[----:B------:R-:W-:Y:S01]  /*d2f0*/  @!P0 IMAD.MOV.U32 R20, RZ, RZ, R237 ;  /* 0x000000ffff148224 */ /* 0x000fe200078e00ed */
[----:B------:R1:W4:Y:S01]  /*d300*/  @!P0 LDG.E.U8 R102, desc[UR14][R88.64] ;  /* 0x0000000e58668981 */ /* 0x000322000c1e1100 */
[----:B------:R-:W-:Y:S01]  /*d310*/  @!P0 IMAD.MOV.U32 R21, RZ, RZ, R198 ;  /* 0x000000ffff158224 */ /* 0x000fe200078e00c6 */
[----:B------:R-:W-:Y:S01]  /*d320*/  PRMT R93, RZ, 0x7610, R93 ;  /* 0x00007610ff5d7816 */ /* 0x000fe2000000005d */
[----:B0-----:R-:W-:Y:S01]  /*d330*/  @!P0 IMAD.MOV.U32 R90, RZ, RZ, R250 ;  /* 0x000000ffff5a8224 */ /* 0x001fe200078e00fa */
[----:B------:R3:W4:Y:S01]  /*d340*/  @!P0 LDG.E.U8 R108, desc[UR14][R22.64] ;  /* 0x0000000e166c8981 */ /* 0x000722000c1e1100 */
[----:B------:R-:W-:Y:S01]  /*d350*/  @!P0 IMAD.MOV.U32 R91, RZ, RZ, R249 ;  /* 0x000000ffff5b8224 */ /* 0x000fe200078e00f9 */
[----:B------:R-:W-:-:S02]  /*d360*/  PRMT R94, RZ, 0x7610, R94 ;  /* 0x00007610ff5e7816 */ /* 0x000fc4000000005e */
[----:B------:R0:W4:Y:S01]  /*d370*/  @!P0 LDG.E.U8 R109, desc[UR14][R20.64] ;  /* 0x0000000e146d8981 */ /* 0x000122000c1e1100 */
[----:B-1----:R-:W-:Y:S02]  /*d380*/  @!P0 IMAD.MOV.U32 R88, RZ, RZ, R218 ;  /* 0x000000ffff588224 */ /* 0x002fe400078e00da */
[----:B------:R-:W-:Y:S01]  /*d390*/  @!P0 IMAD.MOV.U32 R89, RZ, RZ, R217 ;  /* 0x000000ffff598224 */ /* 0x000fe200078e00d9 */
[----:B------:R-:W4:Y:S01]  /*d3a0*/  @!P0 LDG.E.U8 R92, desc[UR14][R90.64] ;  /* 0x0000000e5a5c8981 */ /* 0x000f22000c1e1100 */
[----:B------:R-:W-:Y:S01]  /*d3b0*/  PRMT R95, RZ, 0x7610, R95 ;  /* 0x00007610ff5f7816 */ /* 0x000fe2000000005f */
[----:B---3--:R-:W-:Y:S02]  /*d3c0*/  @!P0 IMAD.MOV.U32 R22, RZ, RZ, R222 ;  /* 0x000000ffff168224 */ /* 0x008fe400078e00de */
[----:B------:R-:W-:Y:S01]  /*d3d0*/  @!P0 IMAD.MOV.U32 R23, RZ, RZ, R205 ;  /* 0x000000ffff178224 */ /* 0x000fe200078e00cd */
[----:B------:R-:W3:Y:S01]  /*d3e0*/  @!P0 LDG.E.U8 R93, desc[UR14][R88.64] ;  /* 0x0000000e585d8981 */ /* 0x000ee2000c1e1100 */
[----:B0-----:R-:W-:-:S02]  /*d3f0*/  @!P0 IMAD.MOV.U32 R20, RZ, RZ, R224 ;  /* 0x000000ffff148224 */ /* 0x001fc400078e00e0 */
[----:B------:R-:W-:Y:S01]  /*d400*/  @!P0 IMAD.MOV.U32 R21, RZ, RZ, R241 ;  /* 0x000000ffff158224 */ /* 0x000fe200078e00f1 */
[----:B------:R-:W3:Y:S04]  /*d410*/  @!P0 LDG.E.U8 R94, desc[UR14][R22.64] ;  /* 0x0000000e165e8981 */ /* 0x000ee8000c1e1100 */
[----:B------:R0:W3:Y:S01]  /*d420*/  @!P0 LDG.E.U8 R95, desc[UR14][R20.64] ;  /* 0x0000000e145f8981 */ /* 0x0000e2000c1e1100 */
[----:B------:R-:W-:-:S03]  /*d430*/  PRMT R13, R3, 0x5410, R2 ;  /* 0x00005410030d7816 */ /* 0x000fc60000000002 */
[----:B------:R-:W3:Y:S04]  /*d440*/  LDL.LU R138, [R1+0x64c] ;  /* 0x00064c00018a7983 */ /* 0x000ee80000300800 */
[----:B------:R-:W3:Y:S04]  /*d450*/  LDL.LU R2, [R1+0x648] ;  /* 0x0006480001027983 */ /* 0x000ee80000300800 */
[----:B------:R-:W3:Y:S01]  /*d460*/  LDL.LU R3, [R1+0x644] ;  /* 0x0006440001037983 */ /* 0x000ee20000300800 */
        /* <DEDUP_REMOVED lines=32> */
[----:B------:R-:W-:Y:S02]  /*d670*/  PRMT R169, R169, 0x3340, R170 ;  /* 0x00003340a9a97816 */ /* 0x000fe400000000aa */
[----:B0-----:R-:W-:Y:S02]  /*d680*/  PRMT R20, R171, 0x3340, R172 ;  /* 0x00003340ab147816 */ /* 0x001fe400000000ac */
        /* <DEDUP_REMOVED lines=19> */
[----:B------:R-:W-:Y:S01]  /*d7c0*/  PRMT R19, R118, 0x5410, R19 ;  /* 0x0000541076137816 */ /* 0x000fe20000000013 */
[----:B--2---:R-:W-:Y:S01]  /*d7d0*/  STS.128 [R120+UR12], R8 ;  /* 0x0000000878007988 */ /* 0x004fe20008000c0c */
[----:B------:R-:W-:Y:S01]  /*d7e0*/  PRMT R20, R169, 0x5410, R20 ;  /* 0x00005410a9147816 */ /* 0x000fe20000000014 */
[----:B------:R-:W0:Y:S01]  /*d7f0*/  LDC R6, c[0x0][0x238] ;  /* 0x00008e00ff067b82 */ /* 0x000e220000000800 */
[----:B------:R-:W-:-:S02]  /*d800*/  PRMT R21, R173, 0x5410, R21 ;  /* 0x00005410ad157816 */ /* 0x000fc40000000015 */
[----:B------:R-:W-:Y:S02]  /*d810*/  PRMT R22, R177, 0x5410, R22 ;  /* 0x00005410b1167816 */ /* 0x000fe40000000016 */
[----:B------:R-:W-:Y:S01]  /*d820*/  PRMT R23, R181, 0x5410, R23 ;  /* 0x00005410b5177816 */ /* 0x000fe20000000017 */
[----:B------:R1:W-:Y:S01]  /*d830*/  STS.128 [R111+UR12], R12 ;  /* 0x0000000c6f007988 */ /* 0x0003e20008000c0c */
[----:B------:R-:W-:Y:S02]  /*d840*/  PRMT R88, R185, 0x5410, R88 ;  /* 0x00005410b9587816 */ /* 0x000fe40000000058 */
[----:B------:R-:W-:Y:S02]  /*d850*/  PRMT R89, R189, 0x5410, R89 ;  /* 0x00005410bd597816 */ /* 0x000fe40000000059 */
[----:B------:R-:W-:Y:S02]  /*d860*/  PRMT R90, R193, 0x5410, R90 ;  /* 0x00005410c15a7816 */ /* 0x000fe4000000005a */
[----:B------:R-:W-:Y:S01]  /*d870*/  PRMT R91, R163, 0x5410, R91 ;  /* 0x00005410a35b7816 */ /* 0x000fe2000000005b */
[----:B------:R-:W-:Y:S04]  /*d880*/  STS.128 [R119+UR12], R16 ;  /* 0x0000001077007988 */ /* 0x000fe80008000c0c */
[----:B------:R-:W2:Y:S01]  /*d890*/  LDL.LU R5, [R1+0x640] ;  /* 0x0006400001057983 */ /* 0x000ea20000300800 */
[----:B-1----:R-:W1:Y:S03]  /*d8a0*/  S2R R111, SR_TID.X ;  /* 0x00000000006f7919 */ /* 0x002e660000002100 */
[----:B------:R-:W2:Y:S01]  /*d8b0*/  LDL.LU R4, [R1+0x63c] ;  /* 0x00063c0001047983 */ /* 0x000ea20000300800 */
[----:B-1----:R-:W-:-:S03]  /*d8c0*/  LOP3.LUT R111, R111, 0x7f, RZ, 0xc0, !PT ;  /* 0x0000007f6f6f7812 */ /* 0x002fc600078ec0ff */
[----:B----4-:R-:W-:Y:S04]  /*d8d0*/  STS.128 [R117+UR12], R20 ;  /* 0x0000001475007988 */ /* 0x010fe80008000c0c */
[----:B------:R1:W-:Y:S02]  /*d8e0*/  STS.128 [R116+UR12], R88 ;  /* 0x0000005874007988 */ /* 0x0003e40008000c0c */
[----:B-1----:R-:W1:Y:S02]  /*d8f0*/  S2R R116, SR_TID.X ;  /* 0x0000000000747919 */ /* 0x002e640000002100 */
[----:B------:R-:W-:Y:S01]  /*d900*/  STS.U8 [R111+UR12+0x4000], R139 ;  /* 0x0040008b6f007988 */ /* 0x000fe2000800000c */
[----:B-1----:R-:W-:-:S03]  /*d910*/  LOP3.LUT R116, R116, 0x7f, RZ, 0xc0, !PT ;  /* 0x0000007f74747812 */ /* 0x002fc600078ec0ff */
[----:B------:R-:W-:Y:S01]  /*d920*/  STS.U8 [R111+UR12+0x4400], R123 ;  /* 0x0044007b6f007988 */ /* 0x000fe2000800000c */
[----:B------:R-:W-:-:S03]  /*d930*/  LOP3.LUT R117, R116, 0x10, RZ, 0x3c, !PT ;  /* 0x0000001074757812 */ /* 0x000fc600078e3cff */
[----:B------:R-:W-:Y:S04]  /*d940*/  STS.U8 [R111+UR12+0x4800], R122 ;  /* 0x0048007a6f007988 */ /* 0x000fe8000800000c */
        /* <DEDUP_REMOVED lines=12> */
[----:B------:R1:W-:Y:S02]  /*da10*/  STS.U8 [R117+UR12+0x5c80], R134 ;  /* 0x005c808675007988 */ /* 0x0003e4000800000c */
[----:B-1----:R-:W1:Y:S01]  /*da20*/  S2R R117, SR_TID.X ;  /* 0x0000000000757919 */ /* 0x002e620000002100 */
[----:B------:R-:W-:-:S05]  /*da30*/  LOP3.LUT R116, R116, 0x20, RZ, 0x3c, !PT ;  /* 0x0000002074747812 */ /* 0x000fca00078e3cff */
[----:B------:R-:W-:Y:S01]  /*da40*/  STS.U8 [R116+UR12+0x4100], R135 ;  /* 0x0041008774007988 */ /* 0x000fe2000800000c */
[----:B-1----:R-:W-:-:S04]  /*da50*/  LOP3.LUT R117, R117, 0x7f, RZ, 0xc0, !PT ;  /* 0x0000007f75757812 */ /* 0x002fc800078ec0ff */
[C---:B------:R-:W-:Y:S02]  /*da60*/  LOP3.LUT R8, R117.reuse, 0x30, RZ, 0x3c, !PT ;  /* 0x0000003075087812 */ /* 0x040fe400078e3cff */
[----:B------:R-:W-:Y:S02]  /*da70*/  LOP3.LUT R7, R117, 0x40, RZ, 0x3c, !PT ;  /* 0x0000004075077812 */ /* 0x000fe400078e3cff */
[----:B------:R-:W1:Y:S01]  /*da80*/  S2R R117, SR_TID.X ;  /* 0x0000000000757919 */ /* 0x000e620000002100 */
        /* <DEDUP_REMOVED lines=10> */
[----:B------:R-:W-:Y:S01]  /*db30*/  STS.U8 [R8+UR12+0x4d80], R148 ;  /* 0x004d809408007988 */ /* 0x000fe2000800000c */
[----:B-1----:R-:W-:-:S03]  /*db40*/  LOP3.LUT R117, R117, 0x7f, RZ, 0xc0, !PT ;  /* 0x0000007f75757812 */ /* 0x002fc600078ec0ff */
[----:B------:R-:W-:Y:S04]  /*db50*/  STS.U8 [R8+UR12+0x5180], R149 ;  /* 0x0051809508007988 */ /* 0x000fe8000800000c */
[----:B------:R-:W-:Y:S04]  /*db60*/  STS.U8 [R8+UR12+0x5580], R150 ;  /* 0x0055809608007988 */ /* 0x000fe8000800000c */
[----:B------:R-:W-:Y:S04]  /*db70*/  STS.U8 [R8+UR12+0x5980], R151 ;  /* 0x0059809708007988 */ /* 0x000fe8000800000c */
[----:B------:R1:W-:Y:S04]  /*db80*/  STS.U8 [R8+UR12+0x5d80], R152 ;  /* 0x005d809808007988 */ /* 0x0003e8000800000c */
[----:B------:R-:W-:Y:S04]  /*db90*/  STS.U8 [R7+UR12+0x4200], R153 ;  /* 0x0042009907007988 */ /* 0x000fe8000800000c */
[----:B------:R-:W-:Y:S01]  /*dba0*/  STS.U8 [R7+UR12+0x4600], R154 ;  /* 0x0046009a07007988 */ /* 0x000fe2000800000c */
[----:B-1----:R-:W-:-:S03]  /*dbb0*/  LOP3.LUT R8, R117, 0x50, RZ, 0x3c, !PT ;  /* 0x0000005075087812 */ /* 0x002fc600078e3cff */
[----:B------:R-:W-:Y:S04]  /*dbc0*/  STS.U8 [R7+UR12+0x4a00], R156 ;  /* 0x004a009c07007988 */ /* 0x000fe8000800000c */
[----:B------:R-:W-:Y:S04]  /*dbd0*/  STS.U8 [R7+UR12+0x4e00], R157 ;  /* 0x004e009d07007988 */ /* 0x000fe8000800000c */
        /* <DEDUP_REMOVED lines=11> */
[----:B---3--:R-:W-:Y:S04]  /*dc90*/  STS.U8 [R8+UR12+0x5a80], R93 ;  /* 0x005a805d08007988 */ /* 0x008fe8000800000c */
[----:B------:R1:W-:Y:S04]  /*dca0*/  STS.U8 [R8+UR12+0x5e80], R108 ;  /* 0x005e806c08007988 */ /* 0x0003e8000800000c */
        /* <DEDUP_REMOVED lines=8> */
[----:B------:R1:W-:Y:S01]  /*dd30*/  STS.U8 [R7+UR12+0x5f00], R104 ;  /* 0x005f006807007988 */ /* 0x0003e2000800000c */
[----:B0-----:R-:W-:-:S03]  /*dd40*/  IMAD.SHL.U32 R6, R6, 0x80, RZ ;  /* 0x0000008006067824 */ /* 0x001fc600078e00ff */
[----:B-1----:R-:W3:Y:S04]  /*dd50*/  LDL R7, [R1+0x558] ;  /* 0x0005580001077983 */ /* 0x002ee80000100800 */
[----:B------:R-:W4:Y:S04]  /*dd60*/  LDL.LU R120, [R1+0x514] ;  /* 0x0005140001787983 */ /* 0x000f280000300800 */
[----:B------:R-:W3:Y:S04]  /*dd70*/  LDL.LU R121, [R1+0x504] ;  /* 0x0005040001797983 */ /* 0x000ee80000300800 */
[----:B------:R-:W3:Y:S04]  /*dd80*/  LDL.LU R111, [R1+0x4fc] ;  /* 0x0004fc00016f7983 */ /* 0x000ee80000300800 */
[----:B------:R-:W3:Y:S04]  /*dd90*/  LDL.LU R184, [R1+0x4ec] ;  /* 0x0004ec0001b87983 */ /* 0x000ee80000300800 */
[----:B------:R-:W3:Y:S04]  /*dda0*/  LDL.LU R182, [R1+0x510] ;  /* 0x0005100001b67983 */ /* 0x000ee80000300800 */
[----:B------:R-:W3:Y:S04]  /*ddb0*/  LDL.LU R179, [R1+0x4e4] ;  /* 0x0004e40001b37983 */ /* 0x000ee80000300800 */
[----:B------:R-:W3:Y:S01]  /*ddc0*/  LDL.LU R180, [R1+0x508] ;  /* 0x0005080001b47983 */ /* 0x000ee20000300800 */
[----:B------:R-:W-:-:S03]  /*ddd0*/  IADD3 R3, P6, R6, R3, RZ ;  /* 0x0000000306037210 */ /* 0x000fc60007fde0ff */
[----:B------:R-:W3:Y:S04]  /*dde0*/  LDL.LU R178, [R1+0x4dc] ;  /* 0x0004dc0001b27983 */ /* 0x000ee80000300800 */
[----:B------:R-:W3:Y:S04]  /*ddf0*/  LDL.LU R175, [R1+0x500] ;  /* 0x0005000001af7983 */ /* 0x000ee80000300800 */
[----:B------:R-:W3:Y:S04]  /*de00*/  LDL.LU R176, [R1+0x4d4] ;  /* 0x0004d40001b07983 */ /* 0x000ee80000300800 */
[----:B------:R-:W3:Y:S04]  /*de10*/  LDL.LU R172, [R1+0x4f8] ;  /* 0x0004f80001ac7983 */ /* 0x000ee80000300800 */
[----:B------:R-:W3:Y:S04]  /*de20*/  LDL.LU R119, [R1+0x4cc] ;  /* 0x0004cc0001777983 */ /* 0x000ee80000300800 */
[----:B------:R-:W3:Y:S04]  /*de30*/  LDL.LU R116, [R1+0x4f0] ;  /* 0x0004f00001747983 */ /* 0x000ee80000300800 */
[----:B------:R-:W3:Y:S04]  /*de40*/  LDL.LU R117, [R1+0x4c4] ;  /* 0x0004c40001757983 */ /* 0x000ee80000300800 */
[----:B------:R-:W3:Y:S04]  /*de50*/  LDL.LU R170, [R1+0x4e8] ;  /* 0x0004e80001aa7983 */ /* 0x000ee80000300800 */
[----:B------:R0:W-:Y:S04]  /*de60*/  STL [R1+0x50c], R3 ;  /* 0x00050c0301007387 */ /* 0x0001e80000100800 */
[----:B0-----:R-:W3:Y:S01]  /*de70*/  LDL.LU R3, [R1+0x638] ;  /* 0x0006380001037983 */ /* 0x001ee20000300800 */
[----:B------:R-:W-:-:S02]  /*de80*/  IADD3 R2, P3, R6, R2, RZ ;  /* 0x0000000206027210 */ /* 0x000fc40007f7e0ff */
[C---:B--2---:R-:W-:Y:S02]  /*de90*/  IADD3 R5, P4, R6.reuse, R5, RZ ;  /* 0x0000000506057210 */ /* 0x044fe40007f9e0ff */
[C---:B----4-:R-:W-:Y:S02]  /*dea0*/  IADD3 R120, P5, R6.reuse, R120, RZ ;  /* 0x0000007806787210 */ /* 0x050fe40007fbe0ff */
[----:B---3--:R-:W-:-:S03]  /*deb0*/  IADD3 R121, P1, R6, R121, RZ ;  /* 0x0000007906797210 */ /* 0x008fc60007f3e0ff */
[----:B------:R0:W-:Y:S01]  /*dec0*/  STL [R1+0x514], R120 ;  /* 0x0005147801007387 */ /* 0x0001e20000100800 */
[----:B------:R-:W-:-:S03]  /*ded0*/  IADD3 R111, P2, R6, R111, RZ ;  /* 0x0000006f066f7210 */ /* 0x000fc60007f5e0ff */
[----:B0-----:R-:W2:Y:S04]  /*dee0*/  LDL.LU R120, [R1+0x4bc] ;  /* 0x0004bc0001787983 */ /* 0x001ea80000300800 */
[----:B------:R0:W-:Y:S04]  /*def0*/  STL [R1+0x4f4], R2 ;  /* 0x0004f40201007387 */ /* 0x0001e80000100800 */
[----:B------:R1:W-:Y:S04]  /*df00*/  STL [R1+0x504], R121 ;  /* 0x0005047901007387 */ /* 0x0003e80000100800 */
[----:B------:R3:W-:Y:S01]  /*df10*/  STL [R1+0x4fc], R111 ;  /* 0x0004fc6f01007387 */ /* 0x0007e20000100800 */
[----:B0-----:R-:W-:-:S03]  /*df20*/  SHF.R.S32.HI R2, RZ, 0x1f, R6 ;  /* 0x0000001fff027819 */ /* 0x001fc60000011406 */
[----:B------:R-:W4:Y:S04]  /*df30*/  LDL.LU R174, [R1+0x4e0] ;  /* 0x0004e00001ae7983 */ /* 0x000f280000300800 */
[----:B------:R-:W4:Y:S04]  /*df40*/  LDL.LU R171, [R1+0x4b4] ;  /* 0x0004b40001ab7983 */ /* 0x000f280000300800 */
[----:B-1----:R-:W4:Y:S01]  /*df50*/  LDL.LU R121, [R1+0x4d8] ;  /* 0x0004d80001797983 */ /* 0x002f220000300800 */
[----:B------:R-:W-:Y:S01]  /*df60*/  IMAD.X R182, R2, 0x1, R182, P5 ;  /* 0x0000000102b67824 */ /* 0x000fe200028e06b6 */
[----:B------:R-:W-:-:S02]  /*df70*/  IADD3 R179, P5, R6, R179, RZ ;  /* 0x000000b306b37210 */ /* 0x000fc40007fbe0ff */
[----:B---3--:R-:W3:Y:S01]  /*df80*/  LDL.LU R111, [R1+0x4ac] ;  /* 0x0004ac00016f7983 */ /* 0x008ee20000300800 */
[----:B------:R-:W-:Y:S01]  /*df90*/  IMAD.X R180, R2, 0x1, R180, P6 ;  /* 0x0000000102b47824 */ /* 0x000fe200030e06b4 */
[----:B------:R-:W-:Y:S01]  /*dfa0*/  IADD3 R178, P6, R6, R178, RZ ;  /* 0x000000b206b27210 */ /* 0x000fe20007fde0ff */
[C---:B------:R-:W-:Y:S02]  /*dfb0*/  IMAD.X R175, R2.reuse, 0x1, R175, P1 ;  /* 0x0000000102af7824 */ /* 0x040fe400008e06af */
[----:B------:R-:W-:Y:S01]  /*dfc0*/  IMAD.X R172, R2, 0x1, R172, P2 ;  /* 0x0000000102ac7824 */ /* 0x000fe200010e06ac */
[C---:B------:R-:W-:Y:S02]  /*dfd0*/  IADD3 R119, P2, R6.reuse, R119, RZ ;  /* 0x0000007706777210 */ /* 0x040fe40007f5e0ff */
[----:B------:R-:W-:Y:S01]  /*dfe0*/  IADD3 R176, P1, R6, R176, RZ ;  /* 0x000000b006b07210 */ /* 0x000fe20007f3e0ff */
[C---:B------:R-:W-:Y:S02]  /*dff0*/  IMAD.X R116, R2.reuse, 0x1, R116, P3 ;  /* 0x0000000102747824 */ /* 0x040fe400018e0674 */
[----:B------:R-:W-:Y:S01]  /*e000*/  IMAD.X R3, R2, 0x1, R3, P4 ;  /* 0x0000000102037824 */ /* 0x000fe200020e0603 */
[----:B------:R-:W-:-:S05]  /*e010*/  IADD3 R184, P4, R6, R184, RZ ;  /* 0x000000b806b87210 */ /* 0x000fca0007f9e0ff */
[----:B------:R-:W-:Y:S04]  /*e020*/  STL [R1+0x4ec], R184 ;  /* 0x0004ecb801007387 */ /* 0x000fe80000100800 */
[----:B------:R-:W-:Y:S04]  /*e030*/  STL [R1+0x510], R182 ;  /* 0x000510b601007387 */ /* 0x000fe80000100800 */
[----:B------:R-:W-:Y:S04]  /*e040*/  STL [R1+0x4e4], R179 ;  /* 0x0004e4b301007387 */ /* 0x000fe80000100800 */
[----:B------:R-:W-:Y:S04]  /*e050*/  STL [R1+0x508], R180 ;  /* 0x000508b401007387 */ /* 0x000fe80000100800 */
[----:B------:R-:W-:Y:S04]  /*e060*/  STL [R1+0x4dc], R178 ;  /* 0x0004dcb201007387 */ /* 0x000fe80000100800 */
[----:B------:R-:W-:Y:S04]  /*e070*/  STL [R1+0x500], R175 ;  /* 0x000500af01007387 */ /* 0x000fe80000100800 */
[----:B------:R0:W-:Y:S04]  /*e080*/  STL [R1+0x4cc], R119 ;  /* 0x0004cc7701007387 */ /* 0x0001e80000100800 */
[----:B------:R-:W-:Y:S04]  /*e090*/  STL [R1+0x4d4], R176 ;  /* 0x0004d4b001007387 */ /* 0x000fe80000100800 */
[----:B0-----:R-:W3:Y:S04]  /*e0a0*/  LDL.LU R119, [R1+0x4d0] ;  /* 0x0004d00001777983 */ /* 0x001ee80000300800 */
[----:B------:R-:W-:Y:S04]  /*e0b0*/  STL [R1+0x4f8], R172 ;  /* 0x0004f8ac01007387 */ /* 0x000fe80000100800 */
[----:B------:R0:W-:Y:S04]  /*e0c0*/  STL [R1+0x4f0], R116 ;  /* 0x0004f07401007387 */ /* 0x0001e80000100800 */
[----:B0-----:R-:W3:Y:S01]  /*e0d0*/  LDL.LU R116, [R1+0x4a4] ;  /* 0x0004a40001747983 */ /* 0x001ee20000300800 */
[----:B------:R-:W-:-:S03]  /*e0e0*/  IADD3 R117, P3, R6, R117, RZ ;  /* 0x0000007506757210 */ /* 0x000fc60007f7e0ff */
[----:B------:R-:W3:Y:S04]  /*e0f0*/  LDL.LU R192, [R1+0x4c8] ;  /* 0x0004c80001c07983 */ /* 0x000ee80000300800 */
[----:B------:R-:W3:Y:S04]  /*e100*/  LDL.LU R190, [R1+0x49c] ;  /* 0x00049c0001be7983 */ /* 0x000ee80000300800 */
[----:B------:R-:W3:Y:S04]  /*e110*/  LDL.LU R187, [R1+0x4c0] ;  /* 0x0004c00001bb7983 */ /* 0x000ee80000300800 */
[----:B------:R0:W-:Y:S04]  /*e120*/  STL [R1+0x4c4], R117 ;  /* 0x0004c47501007387 */ /* 0x0001e80000100800 */
[----:B------:R-:W3:Y:S04]  /*e130*/  LDL.LU R188, [R1+0x494] ;  /* 0x0004940001bc7983 */ /* 0x000ee80000300800 */
[----:B0-----:R-:W3:Y:S01]  /*e140*/  LDL.LU R117, [R1+0x4b8] ;  /* 0x0004b80001757983 */ /* 0x001ee20000300800 */
[----:B------:R-:W-:-:S03]  /*e150*/  IMAD.X R170, R2, 0x1, R170, P4 ;  /* 0x0000000102aa7824 */ /* 0x000fc600020e06aa */
[----:B------:R-:W3:Y:S04]  /*e160*/  LDL.LU R186, [R1+0x48c] ;  /* 0x00048c0001ba7983 */ /* 0x000ee80000300800 */
[----:B------:R0:W-:Y:S04]  /*e170*/  STL [R1+0x4e8], R170 ;  /* 0x0004e8aa01007387 */ /* 0x0001e80000100800 */
[----:B0-----:R-:W3:Y:S04]  /*e180*/  LDL.LU R170, [R1+0x4b0] ;  /* 0x0004b00001aa7983 */ /* 0x001ee80000300800 */
[----:B------:R-:W3:Y:S04]  /*e190*/  LDL.LU R176, [R1+0x484] ;  /* 0x0004840001b07983 */ /* 0x000ee80000300800 */
[----:B------:R-:W3:Y:S01]  /*e1a0*/  LDL.LU R172, [R1+0x4a8] ;  /* 0x0004a80001ac7983 */ /* 0x000ee20000300800 */
[----:B--2---:R-:W-:-:S05]  /*e1b0*/  IADD3 R120, P4, R6, R120, RZ ;  /* 0x0000007806787210 */ /* 0x004fca0007f9e0ff */
[----:B------:R0:W-:Y:S04]  /*e1c0*/  STL [R1+0x4bc], R120 ;  /* 0x0004bc7801007387 */ /* 0x0001e80000100800 */
[----:B0-----:R-:W2:Y:S01]  /*e1d0*/  LDL.LU R120, [R1+0x47c] ;  /* 0x00047c0001787983 */ /* 0x001ea20000300800 */
[----:B----4-:R-:W-:-:S03]  /*e1e0*/  IMAD.X R174, R2, 0x1, R174, P5 ;  /* 0x0000000102ae7824 */ /* 0x010fc600028e06ae */
[----:B------:R-:W4:Y:S01]  /*e1f0*/  LDL.LU R183, [R1+0x4a0] ;  /* 0x0004a00001b77983 */ /* 0x000f220000300800 */
[----:B------:R-:W-:Y:S01]  /*e200*/  IADD3 R171, P5, R6, R171, RZ ;  /* 0x000000ab06ab7210 */ /* 0x000fe20007fbe0ff */
[----:B------:R-:W-:Y:S02]  /*e210*/  IMAD.X R121, R2, 0x1, R121, P6 ;  /* 0x0000000102797824 */ /* 0x000fe400030e0679 */
[----:B------:R-:W-:Y:S01]  /*e220*/  STL [R1+0x4e0], R174 ;  /* 0x0004e0ae01007387 */ /* 0x000fe20000100800 */
[----:B---3--:R-:W-:-:S03]  /*e230*/  IADD3 R111, P6, R6, R111, RZ ;  /* 0x0000006f066f7210 */ /* 0x008fc60007fde0ff */
[----:B------:R0:W-:Y:S04]  /*e240*/  STL [R1+0x4d8], R121 ;  /* 0x0004d87901007387 */ /* 0x0001e80000100800 */
[----:B------:R1:W-:Y:S04]  /*e250*/  STL [R1+0x4b4], R171 ;  /* 0x0004b4ab01007387 */ /* 0x0003e80000100800 */
[----:B0-----:R-:W3:Y:S04]  /*e260*/  LDL.LU R121, [R1+0x474] ;  /* 0x0004740001797983 */ /* 0x001ee80000300800 */
[----:B------:R-:W3:Y:S04]  /*e270*/  LDL.LU R184, [R1+0x498] ;  /* 0x0004980001b87983 */ /* 0x000ee80000300800 */
[----:B------:R-:W3:Y:S04]  /*e280*/  LDL.LU R182, [R1+0x46c] ;  /* 0x00046c0001b67983 */ /* 0x000ee80000300800 */
[----:B------:R-:W3:Y:S04]  /*e290*/  LDL.LU R179, [R1+0x490] ;  /* 0x0004900001b37983 */ /* 0x000ee80000300800 */
[----:B------:R0:W-:Y:S04]  /*e2a0*/  STL [R1+0x4ac], R111 ;  /* 0x0004ac6f01007387 */ /* 0x0001e80000100800 */
[----:B------:R-:W3:Y:S04]  /*e2b0*/  LDL.LU R180, [R1+0x464] ;  /* 0x0004640001b47983 */ /* 0x000ee80000300800 */
[----:B------:R-:W3:Y:S04]  /*e2c0*/  LDL.LU R178, [R1+0x488] ;  /* 0x0004880001b27983 */ /* 0x000ee80000300800 */
[----:B------:R-:W3:Y:S04]  /*e2d0*/  LDL.LU R175, [R1+0x45c] ;  /* 0x00045c0001af7983 */ /* 0x000ee80000300800 */
[----:B------:R-:W3:Y:S04]  /*e2e0*/  LDL.LU R174, [R1+0x480] ;  /* 0x0004800001ae7983 */ /* 0x000ee80000300800 */
[----:B-1----:R-:W3:Y:S04]  /*e2f0*/  LDL.LU R171, [R1+0x454] ;  /* 0x0004540001ab7983 */ /* 0x002ee80000300800 */
[----:B0-----:R-:W3:Y:S01]  /*e300*/  LDL.LU R111, [R1+0x478] ;  /* 0x00047800016f7983 */ /* 0x001ee20000300800 */
[----:B------:R-:W-:-:S05]  /*e310*/  IMAD.X R119, R2, 0x1, R119, P1 ;  /* 0x0000000102777824 */ /* 0x000fca00008e0677 */
[----:B------:R0:W-:Y:S04]  /*e320*/  STL [R1+0x4d0], R119 ;  /* 0x0004d07701007387 */ /* 0x0001e80000100800 */
[----:B0-----:R-:W3:Y:S01]  /*e330*/  LDL.LU R119, [R1+0x44c] ;  /* 0x00044c0001777983 */ /* 0x001ee20000300800 */
[----:B------:R-:W-:-:S05]  /*e340*/  IADD3 R116, P1, R6, R116, RZ ;  /* 0x0000007406747210 */ /* 0x000fca0007f3e0ff */
[----:B------:R0:W-:Y:S04]  /*e350*/  STL [R1+0x4a4], R116 ;  /* 0x0004a47401007387 */ /* 0x0001e80000100800 */
[----:B0-----:R-:W3:Y:S01]  /*e360*/  LDL.LU R116, [R1+0x470] ;  /* 0x0004700001747983 */ /* 0x001ee20000300800 */
[----:B------:R-:W-:Y:S01]  /*e370*/  IMAD.X R192, R2, 0x1, R192, P2 ;  /* 0x0000000102c07824 */ /* 0x000fe200010e06c0 */
[----:B------:R-:W-:Y:S01]  /*e380*/  IADD3 R190, P2, R6, R190, RZ ;  /* 0x000000be06be7210 */ /* 0x000fe20007f5e0ff */
[----:B------:R-:W-:-:S03]  /*e390*/  IMAD.X R187, R2, 0x1, R187, P3 ;  /* 0x0000000102bb7824 */ /* 0x000fc600018e06bb */
[----:B------:R-:W-:Y:S01]  /*e3a0*/  STL [R1+0x4c8], R192 ;  /* 0x0004c8c001007387 */ /* 0x000fe20000100800 */
[----:B------:R-:W-:-:S03]  /*e3b0*/  IMAD.X R117, R2, 0x1, R117, P4 ;  /* 0x0000000102757824 */ /* 0x000fc600020e0675 */
[----:B------:R-:W-:Y:S04]  /*e3c0*/  STL [R1+0x49c], R190 ;  /* 0x00049cbe01007387 */ /* 0x000fe80000100800 */
[----:B------:R0:W-:Y:S04]  /*e3d0*/  STL [R1+0x4b8], R117 ;  /* 0x0004b87501007387 */ /* 0x0001e80000100800 */
[----:B------:R-:W-:Y:S04]  /*e3e0*/  STL [R1+0x4c0], R187 ;  /* 0x0004c0bb01007387 */ /* 0x000fe80000100800 */
[----:B0-----:R-:W3:Y:S01]  /*e3f0*/  LDL.LU R117, [R1+0x444] ;  /* 0x0004440001757983 */ /* 0x001ee20000300800 */
[----:B------:R-:W-:Y:S01]  /*e400*/  IADD3 R188, P3, R6, R188, RZ ;  /* 0x000000bc06bc7210 */ /* 0x000fe20007f7e0ff */
[----:B------:R-:W-:Y:S01]  /*e410*/  IMAD.X R170, R2, 0x1, R170, P5 ;  /* 0x0000000102aa7824 */ /* 0x000fe200028e06aa */
[----:B------:R-:W-:-:S03]  /*e420*/  IADD3 R186, P4, R6, R186, RZ ;  /* 0x000000ba06ba7210 */ /* 0x000fc60007f9e0ff */
[----:B------:R-:W-:Y:S01]  /*e430*/  STL [R1+0x494], R188 ;  /* 0x000494bc01007387 */ /* 0x000fe20000100800 */
[----:B------:R-:W-:-:S03]  /*e440*/  IADD3 R176, P5, R6, R176, RZ ;  /* 0x000000b006b07210 */ /* 0x000fc60007fbe0ff */
[----:B------:R0:W-:Y:S01]  /*e450*/  STL [R1+0x4b0], R170 ;  /* 0x0004b0aa01007387 */ /* 0x0001e20000100800 */
[----:B------:R-:W-:-:S03]  /*e460*/  IMAD.X R172, R2, 0x1, R172, P6 ;  /* 0x0000000102ac7824 */ /* 0x000fc600030e06ac */
[----:B0-----:R-:W3:Y:S04]  /*e470*/  LDL.LU R170, [R1+0x468] ;  /* 0x0004680001aa7983 */ /* 0x001ee80000300800 */
[----:B------:R-:W-:Y:S04]  /*e480*/  STL [R1+0x48c], R186 ;  /* 0x00048cba01007387 */ /* 0x000fe80000100800 */
[----:B------:R0:W-:Y:S04]  /*e490*/  STL [R1+0x484], R176 ;  /* 0x000484b001007387 */ /* 0x0001e80000100800 */
[----:B0-----:R-:W3:Y:S04]  /*e4a0*/  LDL.LU R176, [R1+0x43c] ;  /* 0x00043c0001b07983 */ /* 0x001ee80000300800 */
[----:B------:R0:W-:Y:S04]  /*e4b0*/  STL [R1+0x4a8], R172 ;  /* 0x0004a8ac01007387 */ /* 0x0001e80000100800 */
[----:B0-----:R-:W3:Y:S01]  /*e4c0*/  LDL.LU R172, [R1+0x460] ;  /* 0x0004600001ac7983 */ /* 0x001ee20000300800 */
[----:B--2---:R-:W-:Y:S01]  /*e4d0*/  IADD3 R120, P6, R6, R120, RZ ;  /* 0x0000007806787210 */ /* 0x004fe20007fde0ff */
[----:B----4-:R-:W-:-:S04]  /*e4e0*/  IMAD.X R183, R2, 0x1, R183, P1 ;  /* 0x0000000102b77824 */ /* 0x010fc800008e06b7 */
[----:B------:R0:W-:Y:S04]  /*e4f0*/  STL [R1+0x47c], R120 ;  /* 0x00047c7801007387 */ /* 0x0001e80000100800 */
[----:B0-----:R-:W2:Y:S01]  /*e500*/  LDL.LU R120, [R1+0x434] ;  /* 0x0004340001787983 */ /* 0x001ea20000300800 */
[----:B---3--:R-:W-:Y:S01]  /*e510*/  IADD3 R121, P1, R6, R121, RZ ;  /* 0x0000007906797210 */ /* 0x008fe20007f3e0ff */
[----:B------:R-:W-:-:S04]  /*e520*/  IMAD.X R184, R2, 0x1, R184, P2 ;  /* 0x0000000102b87824 */ /* 0x000fc800010e06b8 */
[----:B------:R0:W-:Y:S01]  /*e530*/  STL [R1+0x474], R121 ;  /* 0x0004747901007387 */ /* 0x0001e20000100800 */
[----:B------:R-:W-:Y:S01]  /*e540*/  IADD3 R182, P2, R6, R182, RZ ;  /* 0x000000b606b67210 */ /* 0x000fe20007f5e0ff */
[----:B------:R-:W-:Y:S02]  /*e550*/  IMAD.X R179, R2, 0x1, R179, P3 ;  /* 0x0000000102b37824 */ /* 0x000fe400018e06b3 */
[----:B0-----:R-:W3:Y:S04]  /*e560*/  LDL.LU R121, [R1+0x458] ;  /* 0x0004580001797983 */ /* 0x001ee80000300800 */
[----:B------:R-:W-:Y:S01]  /*e570*/  STL [R1+0x4a0], R183 ;  /* 0x0004a0b701007387 */ /* 0x000fe20000100800 */
[----:B------:R-:W-:-:S03]  /*e580*/  IADD3 R180, P3, R6, R180, RZ ;  /* 0x000000b406b47210 */ /* 0x000fc60007f7e0ff */
[----:B------:R-:W-:Y:S01]  /*e590*/  STL [R1+0x498], R184 ;  /* 0x000498b801007387 */ /* 0x000fe20000100800 */
[----:B------:R-:W-:-:S03]  /*e5a0*/  IMAD.X R178, R2, 0x1, R178, P4 ;  /* 0x0000000102b27824 */ /* 0x000fc600020e06b2 */
[----:B------:R-:W-:Y:S01]  /*e5b0*/  STL [R1+0x46c], R182 ;  /* 0x00046cb601007387 */ /* 0x000fe20000100800 */
[----:B------:R-:W-:-:S03]  /*e5c0*/  IADD3 R175, P4, R6, R175, RZ ;  /* 0x000000af06af7210 */ /* 0x000fc60007f9e0ff */
[----:B------:R-:W-:Y:S01]  /*e5d0*/  STL [R1+0x490], R179 ;  /* 0x000490b301007387 */ /* 0x000fe20000100800 */
[----:B------:R-:W-:-:S03]  /*e5e0*/  IMAD.X R174, R2, 0x1, R174, P5 ;  /* 0x0000000102ae7824 */ /* 0x000fc600028e06ae */
[----:B------:R-:W-:Y:S01]  /*e5f0*/  STL [R1+0x464], R180 ;  /* 0x000464b401007387 */ /* 0x000fe20000100800 */
[----:B------:R-:W-:-:S03]  /*e600*/  IMAD.X R111, R2, 0x1, R111, P6 ;  /* 0x00000001026f7824 */ /* 0x000fc600030e066f */
[----:B------:R-:W-:Y:S01]  /*e610*/  STL [R1+0x488], R178 ;  /* 0x000488b201007387 */ /* 0x000fe20000100800 */
[----:B------:R-:W-:-:S03]  /*e620*/  IADD3 R171, P5, R6, R171, RZ ;  /* 0x000000ab06ab7210 */ /* 0x000fc60007fbe0ff */
[----:B------:R-:W-:Y:S04]  /*e630*/  STL [R1+0x45c], R175 ;  /* 0x00045caf01007387 */ /* 0x000fe80000100800 */
[----:B------:R0:W-:Y:S04]  /*e640*/  STL [R1+0x478], R111 ;  /* 0x0004786f01007387 */ /* 0x0001e80000100800 */
[----:B------:R-:W-:Y:S04]  /*e650*/  STL [R1+0x480], R174 ;  /* 0x000480ae01007387 */ /* 0x000fe80000100800 */
[----:B0-----:R-:W4:Y:S04]  /*e660*/  LDL.LU R111, [R1+0x42c] ;  /* 0x00042c00016f7983 */ /* 0x001f280000300800 */
[----:B------:R-:W-:Y:S01]  /*e670*/  STL [R1+0x454], R171 ;  /* 0x000454ab01007387 */ /* 0x000fe20000100800 */
[----:B------:R-:W-:-:S05]  /*e680*/  IADD3 R119, P6, R6, R119, RZ ;  /* 0x0000007706777210 */ /* 0x000fca0007fde0ff */
[----:B------:R0:W-:Y:S04]  /*e690*/  STL [R1+0x44c], R119 ;  /* 0x00044c7701007387 */ /* 0x0001e80000100800 */
[----:B0-----:R-:W4:Y:S01]  /*e6a0*/  LDL.LU R119, [R1+0x450] ;  /* 0x0004500001777983 */ /* 0x001f220000300800 */
[----:B------:R-:W-:-:S03]  /*e6b0*/  IMAD.X R116, R2, 0x1, R116, P1 ;  /* 0x0000000102747824 */ /* 0x000fc600008e0674 */
[----:B------:R-:W4:Y:S04]  /*e6c0*/  LDL.LU R192, [R1+0x424] ;  /* 0x0004240001c07983 */ /* 0x000f280000300800 */
[----:B------:R-:W4:Y:S04]  /*e6d0*/  LDL.LU R190, [R1+0x448] ;  /* 0x0004480001be7983 */ /* 0x000f280000300800 */
[----:B------:R-:W4:Y:S04]  /*e6e0*/  LDL.LU R187, [R1+0x41c] ;  /* 0x00041c0001bb7983 */ /* 0x000f280000300800 */
[----:B------:R0:W-:Y:S04]  /*e6f0*/  STL [R1+0x470], R116 ;  /* 0x0004707401007387 */ /* 0x0001e80000100800 */
[----:B------:R-:W4:Y:S04]  /*e700*/  LDL.LU R188, [R1+0x440] ;  /* 0x0004400001bc7983 */ /* 0x000f280000300800 */
[----:B0-----:R-:W4:Y:S01]  /*e710*/  LDL.LU R116, [R1+0x414] ;  /* 0x0004140001747983 */ /* 0x001f220000300800 */
[----:B------:R-:W-:-:S03]  /*e720*/  IADD3 R117, P1, R6, R117, RZ ;  /* 0x0000007506757210 */ /* 0x000fc60007f3e0ff */
[----:B------:R-:W4:Y:S04]  /*e730*/  LDL.LU R186, [R1+0x438] ;  /* 0x0004380001ba7983 */ /* 0x000f280000300800 */
[----:B------:R0:W-:Y:S04]  /*e740*/  STL [R1+0x444], R117 ;  /* 0x0004447501007387 */ /* 0x0001e80000100800 */
[----:B0-----:R-:W4:Y:S04]  /*e750*/  LDL.LU R117, [R1+0x40c] ;  /* 0x00040c0001757983 */ /* 0x001f280000300800 */
[----:B------:R-:W4:Y:S01]  /*e760*/  LDL.LU R174, [R1+0x430] ;  /* 0x0004300001ae7983 */ /* 0x000f220000300800 */
[----:B------:R-:W-:-:S03]  /*e770*/  IMAD.X R170, R2, 0x1, R170, P2 ;  /* 0x0000000102aa7824 */ /* 0x000fc600010e06aa */
[----:B------:R-:W4:Y:S04]  /*e780*/  LDL.LU R171, [R1+0x404] ;  /* 0x0004040001ab7983 */ /* 0x000f280000300800 */
[----:B------:R0:W-:Y:S04]  /*e790*/  STL [R1+0x468], R170 ;  /* 0x000468aa01007387 */ /* 0x0001e80000100800 */
[----:B0-----:R-:W4:Y:S01]  /*e7a0*/  LDL.LU R170, [R1+0x428] ;  /* 0x0004280001aa7983 */ /* 0x001f220000300800 */
[----:B------:R-:W-:-:S03]  /*e7b0*/  IADD3 R176, P2, R6, R176, RZ ;  /* 0x000000b006b07210 */ /* 0x000fc60007f5e0ff */
[----:B------:R-:W4:Y:S04]  /*e7c0*/  LDL.LU R183, [R1+0x3fc] ;  /* 0x0003fc0001b77983 */ /* 0x000f280000300800 */
[----:B------:R-:W-:Y:S01]  /*e7d0*/  STL [R1+0x43c], R176 ;  /* 0x00043cb001007387 */ /* 0x000fe20000100800 */
[----:B------:R-:W-:-:S05]  /*e7e0*/  IMAD.X R172, R2, 0x1, R172, P3 ;  /* 0x0000000102ac7824 */ /* 0x000fca00018e06ac */
[----:B------:R0:W-:Y:S04]  /*e7f0*/  STL [R1+0x460], R172 ;  /* 0x000460ac01007387 */ /* 0x0001e80000100800 */
[----:B0-----:R-:W4:Y:S01]  /*e800*/  LDL.LU R172, [R1+0x420] ;  /* 0x0004200001ac7983 */ /* 0x001f220000300800 */
[----:B--2---:R-:W-:-:S05]  /*e810*/  IADD3 R120, P3, R6, R120, RZ ;  /* 0x0000007806787210 */ /* 0x004fca0007f7e0ff */
[----:B------:R0:W-:Y:S04]  /*e820*/  STL [R1+0x434], R120 ;  /* 0x0004347801007387 */ /* 0x0001e80000100800 */
[----:B------:R-:W2:Y:S04]  /*e830*/  LDL.LU R184, [R1+0x3f4] ;  /* 0x0003f40001b87983 */ /* 0x000ea80000300800 */
[----:B------:R-:W2:Y:S04]  /*e840*/  LDL.LU R182, [R1+0x418] ;  /* 0x0004180001b67983 */ /* 0x000ea80000300800 */
[----:B------:R-:W2:Y:S01]  /*e850*/  LDL.LU R179, [R1+0x3ec] ;  /* 0x0003ec0001b37983 */ /* 0x000ea20000300800 */
[----:B---3--:R-:W-:-:S05]  /*e860*/  IMAD.X R121, R2, 0x1, R121, P4 ;  /* 0x0000000102797824 */ /* 0x008fca00020e0679 */
[----:B------:R1:W-:Y:S04]  /*e870*/  STL [R1+0x458], R121 ;  /* 0x0004587901007387 */ /* 0x0003e80000100800 */
[----:B------:R-:W3:Y:S04]  /*e880*/  LDL.LU R180, [R1+0x410] ;  /* 0x0004100001b47983 */ /* 0x000ee80000300800 */
[----:B------:R-:W3:Y:S04]  /*e890*/  LDL.LU R178, [R1+0x3e4] ;  /* 0x0003e40001b27983 */ /* 0x000ee80000300800 */
[----:B------:R-:W3:Y:S04]  /*e8a0*/  LDL.LU R175, [R1+0x408] ;  /* 0x0004080001af7983 */ /* 0x000ee80000300800 */
[----:B------:R-:W3:Y:S04]  /*e8b0*/  LDL.LU R176, [R1+0x3dc] ;  /* 0x0003dc0001b07983 */ /* 0x000ee80000300800 */
[----:B0-----:R-:W3:Y:S04]  /*e8c0*/  LDL.LU R120, [R1+0x400] ;  /* 0x0004000001787983 */ /* 0x001ee80000300800 */
[----:B-1----:R-:W3:Y:S01]  /*e8d0*/  LDL.LU R121, [R1+0x3d4] ;  /* 0x0003d40001797983 */ /* 0x002ee20000300800 */
[----:B----4-:R-:W-:-:S05]  /*e8e0*/  IADD3 R111, P4, R6, R111, RZ ;  /* 0x0000006f066f7210 */ /* 0x010fca0007f9e0ff */
[----:B------:R0:W-:Y:S04]  /*e8f0*/  STL [R1+0x42c], R111 ;  /* 0x00042c6f01007387 */ /* 0x0001e80000100800 */
[----:B0-----:R-:W4:Y:S01]  /*e900*/  LDL.LU R111, [R1+0x3f8] ;  /* 0x0003f800016f7983 */ /* 0x001f220000300800 */
[----:B------:R-:W-:-:S05]  /*e910*/  IMAD.X R119, R2, 0x1, R119, P5 ;  /* 0x0000000102777824 */ /* 0x000fca00028e0677 */
[----:B------:R0:W-:Y:S01]  /*e920*/  STL [R1+0x450], R119 ;  /* 0x0004507701007387 */ /* 0x0001e20000100800 */
[----:B------:R-:W-:Y:S01]  /*e930*/  IADD3 R192, P5, R6, R192, RZ ;  /* 0x000000c006c07210 */ /* 0x000fe20007fbe0ff */
[----:B------:R-:W-:Y:S02]  /*e940*/  IMAD.X R190, R2, 0x1, R190, P6 ;  /* 0x0000000102be7824 */ /* 0x000fe400030e06be */
[----:B0-----:R-:W4:Y:S01]  /*e950*/  LDL.LU R119, [R1+0x3cc] ;  /* 0x0003cc0001777983 */ /* 0x001f220000300800 */
[----:B------:R-:W-:Y:S01]  /*e960*/  IADD3 R187, P6, R6, R187, RZ ;  /* 0x000000bb06bb7210 */ /* 0x000fe20007fde0ff */
[----:B------:R-:W-:Y:S02]  /*e970*/  IMAD.X R188, R2, 0x1, R188, P1 ;  /* 0x0000000102bc7824 */ /* 0x000fe400008e06bc */
[----:B------:R-:W-:Y:S01]  /*e980*/  STL [R1+0x424], R192 ;  /* 0x000424c001007387 */ /* 0x000fe20000100800 */
[----:B------:R-:W-:-:S03]  /*e990*/  IADD3 R116, P1, R6, R116, RZ ;  /* 0x0000007406747210 */ /* 0x000fc60007f3e0ff */
[----:B------:R-:W-:Y:S04]  /*e9a0*/  STL [R1+0x448], R190 ;  /* 0x000448be01007387 */ /* 0x000fe80000100800 */
[----:B------:R0:W-:Y:S04]  /*e9b0*/  STL [R1+0x414], R116 ;  /* 0x0004147401007387 */ /* 0x0001e80000100800 */
[----:B------:R-:W-:Y:S04]  /*e9c0*/  STL [R1+0x41c], R187 ;  /* 0x00041cbb01007387 */ /* 0x000fe80000100800 */
[----:B0-----:R-:W4:Y:S01]  /*e9d0*/  LDL.LU R116, [R1+0x3f0] ;  /* 0x0003f00001747983 */ /* 0x001f220000300800 */
[----:B------:R-:W-:Y:S01]  /*e9e0*/  IMAD.X R186, R2, 0x1, R186, P2 ;  /* 0x0000000102ba7824 */ /* 0x000fe200010e06ba */
[----:B------:R-:W-:-:S02]  /*e9f0*/  IADD3 R117, P2, R6, R117, RZ ;  /* 0x0000007506757210 */ /* 0x000fc40007f5e0ff */
[----:B------:R-:W-:Y:S04]  /*ea00*/  STL [R1+0x440], R188 ;  /* 0x000440bc01007387 */ /* 0x000fe80000100800 */
[----:B------:R0:W-:Y:S04]  /*ea10*/  STL [R1+0x40c], R117 ;  /* 0x00040c7501007387 */ /* 0x0001e80000100800 */
[----:B0-----:R-:W4:Y:S01]  /*ea20*/  LDL.LU R117, [R1+0x3c4] ;  /* 0x0003c40001757983 */ /* 0x001f220000300800 */
[----:B------:R-:W-:Y:S01]  /*ea30*/  IMAD.X R174, R2, 0x1, R174, P3 ;  /* 0x0000000102ae7824 */ /* 0x000fe200018e06ae */
[----:B------:R-:W-:-:S02]  /*ea40*/  IADD3 R171, P3, R6, R171, RZ ;  /* 0x000000ab06ab7210 */ /* 0x000fc40007f7e0ff */
[----:B------:R-:W-:Y:S01]  /*ea50*/  STL [R1+0x438], R186 ;  /* 0x000438ba01007387 */ /* 0x000fe20000100800 */
[----:B------:R-:W-:-:S03]  /*ea60*/  IMAD.X R170, R2, 0x1, R170, P4 ;  /* 0x0000000102aa7824 */ /* 0x000fc600020e06aa */
[----:B------:R0:W-:Y:S04]  /*ea70*/  STL [R1+0x430], R174 ;  /* 0x000430ae01007387 */ /* 0x0001e80000100800 */
[----:B0-----:R-:W4:Y:S04]  /*ea80*/  LDL.LU R174, [R1+0x3e8] ;  /* 0x0003e80001ae7983 */ /* 0x001f280000300800 */
[----:B------:R0:W-:Y:S01]  /*ea90*/  STL [R1+0x404], R171 ;  /* 0x000404ab01007387 */ /* 0x0001e20000100800 */
[----:B------:R-:W-:-:S03]  /*eaa0*/  IADD3 R183, P4, R6, R183, RZ ;  /* 0x000000b706b77210 */ /* 0x000fc60007f9e0ff */
[----:B0-----:R-:W4:Y:S04]  /*eab0*/  LDL.LU R171, [R1+0x3bc] ;  /* 0x0003bc0001ab7983 */ /* 0x001f280000300800 */
[----:B------:R0:W-:Y:S01]  /*eac0*/  STL [R1+0x428], R170 ;  /* 0x000428aa01007387 */ /* 0x0001e20000100800 */
[----:B------:R-:W-:-:S03]  /*ead0*/  IMAD.X R172, R2, 0x1, R172, P5 ;  /* 0x0000000102ac7824 */ /* 0x000fc600028e06ac */
[----:B0-----:R-:W4:Y:S04]  /*eae0*/  LDL.LU R170, [R1+0x3e0] ;  /* 0x0003e00001aa7983 */ /* 0x001f280000300800 */
[----:B------:R0:W-:Y:S04]  /*eaf0*/  STL [R1+0x420], R172 ;  /* 0x000420ac01007387 */ /* 0x0001e80000100800 */
[----:B0-----:R-:W4:Y:S04]  /*eb00*/  LDL.LU R172, [R1+0x3b4] ;  /* 0x0003b40001ac7983 */ /* 0x001f280000300800 */
[----:B------:R-:W-:Y:S01]  /*eb10*/  STL [R1+0x3fc], R183 ;  /* 0x0003fcb701007387 */ /* 0x000fe20000100800 */
[----:B--2---:R-:W-:Y:S01]  /*eb20*/  IADD3 R184, P5, R6, R184, RZ ;  /* 0x000000b806b87210 */ /* 0x004fe20007fbe0ff */
[----:B------:R-:W-:-:S04]  /*eb30*/  IMAD.X R182, R2, 0x1, R182, P6 ;  /* 0x0000000102b67824 */ /* 0x000fc800030e06b6 */
[----:B------:R-:W-:Y:S01]  /*eb40*/  STL [R1+0x3f4], R184 ;  /* 0x0003f4b801007387 */ /* 0x000fe20000100800 */
[----:B------:R-:W-:-:S03]  /*eb50*/  IADD3 R179, P6, R6, R179, RZ ;  /* 0x000000b306b37210 */ /* 0x000fc60007fde0ff */
[----:B------:R-:W-:Y:S04]  /*eb60*/  STL [R1+0x418], R182 ;  /* 0x000418b601007387 */ /* 0x000fe80000100800 */
[----:B------:R-:W-:Y:S01]  /*eb70*/  STL [R1+0x3ec], R179 ;  /* 0x0003ecb301007387 */ /* 0x000fe20000100800 */
[----:B---3--:R-:W-:Y:S01]  /*eb80*/  IMAD.X R180, R2, 0x1, R180, P1 ;  /* 0x0000000102b47824 */ /* 0x008fe200008e06b4 */
[----:B------:R-:W-:-:S04]  /*eb90*/  IADD3 R178, P1, R6, R178, RZ ;  /* 0x000000b206b27210 */ /* 0x000fc80007f3e0ff */
[----:B------:R-:W-:Y:S01]  /*eba0*/  STL [R1+0x410], R180 ;  /* 0x000410b401007387 */ /* 0x000fe20000100800 */
[----:B------:R-:W-:-:S03]  /*ebb0*/  IMAD.X R175, R2, 0x1, R175, P2 ;  /* 0x0000000102af7824 */ /* 0x000fc600010e06af */
[----:B------:R-:W-:Y:S01]  /*ebc0*/  STL [R1+0x3e4], R178 ;  /* 0x0003e4b201007387 */ /* 0x000fe20000100800 */
[----:B------:R-:W-:Y:S01]  /*ebd0*/  IADD3 R176, P2, R6, R176, RZ ;  /* 0x000000b006b07210 */ /* 0x000fe20007f5e0ff */
[----:B------:R-:W-:Y:S02]  /*ebe0*/  IMAD.X R120, R2, 0x1, R120, P3 ;  /* 0x0000000102787824 */ /* 0x000fe400018e0678 */
[----:B------:R-:W-:Y:S01]  /*ebf0*/  STL [R1+0x408], R175 ;  /* 0x000408af01007387 */ /* 0x000fe20000100800 */
[----:B------:R-:W-:-:S03]  /*ec00*/  IADD3 R121, P3, R6, R121, RZ ;  /* 0x0000007906797210 */ /* 0x000fc60007f7e0ff */
[----:B------:R0:W-:Y:S04]  /*ec10*/  STL [R1+0x400], R120 ;  /* 0x0004007801007387 */ /* 0x0001e80000100800 */
[----:B------:R-:W-:Y:S04]  /*ec20*/  STL [R1+0x3dc], R176 ;  /* 0x0003dcb001007387 */ /* 0x000fe80000100800 */
[----:B0-----:R-:W2:Y:S01]  /*ec30*/  LDL.LU R120, [R1+0x3d8] ;  /* 0x0003d80001787983 */ /* 0x001ea20000300800 */
[----:B----4-:R-:W-:-:S05]  /*ec40*/  IMAD.X R111, R2, 0x1, R111, P4 ;  /* 0x00000001026f7824 */ /* 0x010fca00020e066f */
[----:B------:R0:W-:Y:S04]  /*ec50*/  STL [R1+0x3f8], R111 ;  /* 0x0003f86f01007387 */ /* 0x0001e80000100800 */
[----:B------:R1:W-:Y:S04]  /*ec60*/  STL [R1+0x3d4], R121 ;  /* 0x0003d47901007387 */ /* 0x0003e80000100800 */
[----:B0-----:R-:W3:Y:S04]  /*ec70*/  LDL.LU R111, [R1+0x3ac] ;  /* 0x0003ac00016f7983 */ /* 0x001ee80000300800 */
[----:B------:R-:W4:Y:S04]  /*ec80*/  LDL.LU R187, [R1+0x3d0] ;  /* 0x0003d00001bb7983 */ /* 0x000f280000300800 */
[----:B------:R-:W4:Y:S01]  /*ec90*/  LDL.LU R188, [R1+0x3a4] ;  /* 0x0003a40001bc7983 */ /* 0x000f220000300800 */
[----:B------:R-:W-:-:S03]  /*eca0*/  IADD3 R119, P4, R6, R119, RZ ;  /* 0x0000007706777210 */ /* 0x000fc60007f9e0ff */
[----:B------:R-:W4:Y:S04]  /*ecb0*/  LDL.LU R180, [R1+0x3c8] ;  /* 0x0003c80001b47983 */ /* 0x000f280000300800 */
[----:B------:R0:W-:Y:S04]  /*ecc0*/  STL [R1+0x3cc], R119 ;  /* 0x0003cc7701007387 */ /* 0x0001e80000100800 */
[----:B------:R-:W4:Y:S04]  /*ecd0*/  LDL.LU R175, [R1+0x39c] ;  /* 0x00039c0001af7983 */ /* 0x000f280000300800 */
[----:B-1----:R-:W4:Y:S04]  /*ece0*/  LDL.LU R121, [R1+0x3c0] ;  /* 0x0003c00001797983 */ /* 0x002f280000300800 */
[----:B------:R-:W4:Y:S04]  /*ecf0*/  LDL.LU R176, [R1+0x394] ;  /* 0x0003940001b07983 */ /* 0x000f280000300800 */
[----:B0-----:R-:W4:Y:S01]  /*ed00*/  LDL.LU R119, [R1+0x3b8] ;  /* 0x0003b80001777983 */ /* 0x001f220000300800 */
[----:B------:R-:W-:-:S05]  /*ed10*/  IMAD.X R116, R2, 0x1, R116, P5 ;  /* 0x0000000102747824 */ /* 0x000fca00028e0674 */
[----:B------:R0:W-:Y:S04]  /*ed20*/  STL [R1+0x3f0], R116 ;  /* 0x0003f07401007387 */ /* 0x0001e80000100800 */
[----:B0-----:R-:W4:Y:S01]  /*ed30*/  LDL.LU R116, [R1+0x38c] ;  /* 0x00038c0001747983 */ /* 0x001f220000300800 */
[----:B------:R-:W-:-:S05]  /*ed40*/  IADD3 R117, P5, R6, R117, RZ ;  /* 0x0000007506757210 */ /* 0x000fca0007fbe0ff */
[----:B------:R0:W-:Y:S04]  /*ed50*/  STL [R1+0x3c4], R117 ;  /* 0x0003c47501007387 */ /* 0x0001e80000100800 */
[----:B0-----:R-:W4:Y:S01]  /*ed60*/  LDL.LU R117, [R1+0x3b0] ;  /* 0x0003b00001757983 */ /* 0x001f220000300800 */
[----:B------:R-:W-:Y:S01]  /*ed70*/  IMAD.X R174, R2, 0x1, R174, P6 ;  /* 0x0000000102ae7824 */ /* 0x000fe200030e06ae */
[----:B------:R-:W-:Y:S01]  /*ed80*/  IADD3 R171, P6, R6, R171, RZ ;  /* 0x000000ab06ab7210 */ /* 0x000fe20007fde0ff */
[----:B------:R-:W-:-:S05]  /*ed90*/  IMAD.X R170, R2, 0x1, R170, P1 ;  /* 0x0000000102aa7824 */ /* 0x000fca00008e06aa */
[----:B------:R0:W-:Y:S04]  /*eda0*/  STL [R1+0x3e0], R170 ;  /* 0x0003e0aa01007387 */ /* 0x0001e80000100800 */
[----:B------:R1:W-:Y:S01]  /*edb0*/  STL [R1+0x3e8], R174 ;  /* 0x0003e8ae01007387 */ /* 0x0003e20000100800 */
[----:B------:R-:W-:-:S03]  /*edc0*/  IADD3 R172, P1, R6, R172, RZ ;  /* 0x000000ac06ac7210 */ /* 0x000fc60007f3e0ff */
[----:B0-----:R-:W4:Y:S04]  /*edd0*/  LDL.LU R170, [R1+0x384] ;  /* 0x0003840001aa7983 */ /* 0x001f280000300800 */
[----:B------:R0:W-:Y:S04]  /*ede0*/  STL [R1+0x3bc], R171 ;  /* 0x0003bcab01007387 */ /* 0x0001e80000100800 */
[----:B------:R-:W4:Y:S04]  /*edf0*/  LDL.LU R186, [R1+0x3a8] ;  /* 0x0003a80001ba7983 */ /* 0x000f280000300800 */
[----:B------:R-:W4:Y:S04]  /*ee00*/  LDL.LU R183, [R1+0x37c] ;  /* 0x00037c0001b77983 */ /* 0x000f280000300800 */
[----:B------:R-:W4:Y:S04]  /*ee10*/  LDL.LU R184, [R1+0x3a0] ;  /* 0x0003a00001b87983 */ /* 0x000f280000300800 */
[----:B------:R0:W-:Y:S04]  /*ee20*/  STL [R1+0x3b4], R172 ;  /* 0x0003b4ac01007387 */ /* 0x0001e80000100800 */
[----:B------:R-:W4:Y:S04]  /*ee30*/  LDL.LU R182, [R1+0x374] ;  /* 0x0003740001b67983 */ /* 0x000f280000300800 */
[----:B------:R-:W4:Y:S04]  /*ee40*/  LDL.LU R179, [R1+0x398] ;  /* 0x0003980001b37983 */ /* 0x000f280000300800 */
[----:B------:R-:W4:Y:S04]  /*ee50*/  LDL.LU R178, [R1+0x36c] ;  /* 0x00036c0001b27983 */ /* 0x000f280000300800 */
[----:B-1----:R-:W4:Y:S04]  /*ee60*/  LDL.LU R174, [R1+0x390] ;  /* 0x0003900001ae7983 */ /* 0x002f280000300800 */
[----:B0-----:R-:W4:Y:S04]  /*ee70*/  LDL.LU R171, [R1+0x364] ;  /* 0x0003640001ab7983 */ /* 0x001f280000300800 */
[----:B------:R-:W4:Y:S01]  /*ee80*/  LDL.LU R172, [R1+0x388] ;  /* 0x0003880001ac7983 */ /* 0x000f220000300800 */
[----:B--2---:R-:W-:-:S05]  /*ee90*/  IMAD.X R120, R2, 0x1, R120, P2 ;  /* 0x0000000102787824 */ /* 0x004fca00010e0678 */
[----:B------:R0:W-:Y:S04]  /*eea0*/  STL [R1+0x3d8], R120 ;  /* 0x0003d87801007387 */ /* 0x0001e80000100800 */
[----:B0-----:R-:W2:Y:S01]  /*eeb0*/  LDL.LU R120, [R1+0x35c] ;  /* 0x00035c0001787983 */ /* 0x001ea20000300800 */
[----:B---3--:R-:W-:Y:S01]  /*eec0*/  IADD3 R111, P2, R6, R111, RZ ;  /* 0x0000006f066f7210 */ /* 0x008fe20007f5e0ff */
[----:B----4-:R-:W-:-:S04]  /*eed0*/  IMAD.X R187, R2, 0x1, R187, P3 ;  /* 0x0000000102bb7824 */ /* 0x010fc800018e06bb */
[----:B------:R0:W-:Y:S01]  /*eee0*/  STL [R1+0x3ac], R111 ;  /* 0x0003ac6f01007387 */ /* 0x0001e20000100800 */
[----:B------:R-:W-:Y:S01]  /*eef0*/  IADD3 R188, P3, R6, R188, RZ ;  /* 0x000000bc06bc7210 */ /* 0x000fe20007f7e0ff */
[----:B------:R-:W-:Y:S02]  /*ef00*/  IMAD.X R180, R2, 0x1, R180, P4 ;  /* 0x0000000102b47824 */ /* 0x000fe400020e06b4 */
[----:B0-----:R-:W3:Y:S04]  /*ef10*/  LDL.LU R111, [R1+0x380] ;  /* 0x00038000016f7983 */ /* 0x001ee80000300800 */
[----:B------:R-:W-:Y:S01]  /*ef20*/  STL [R1+0x3d0], R187 ;  /* 0x0003d0bb01007387 */ /* 0x000fe20000100800 */
[----:B------:R-:W-:Y:S01]  /*ef30*/  IADD3 R175, P4, R6, R175, RZ ;  /* 0x000000af06af7210 */ /* 0x000fe20007f9e0ff */
[----:B------:R-:W-:-:S02]  /*ef40*/  IMAD.X R121, R2, 0x1, R121, P5 ;  /* 0x0000000102797824 */ /* 0x000fc400028e0679 */
[----:B------:R-:W-:Y:S04]  /*ef50*/  STL [R1+0x3a4], R188 ;  /* 0x0003a4bc01007387 */ /* 0x000fe80000100800 */
[----:B------:R0:W-:Y:S01]  /*ef60*/  STL [R1+0x3c0], R121 ;  /* 0x0003c07901007387 */ /* 0x0001e20000100800 */
[----:B------:R-:W-:-:S03]  /*ef70*/  IMAD.X R119, R2, 0x1, R119, P6 ;  /* 0x0000000102777824 */ /* 0x000fc600030e0677 */
[----:B------:R-:W-:Y:S01]  /*ef80*/  STL [R1+0x3c8], R180 ;  /* 0x0003c8b401007387 */ /* 0x000fe20000100800 */
[----:B------:R-:W-:-:S03]  /*ef90*/  IADD3 R176, P5, R6, R176, RZ ;  /* 0x000000b006b07210 */ /* 0x000fc60007fbe0ff */
[----:B0-----:R-:W4:Y:S04]  /*efa0*/  LDL.LU R121, [R1+0x354] ;  /* 0x0003540001797983 */ /* 0x001f280000300800 */
[----:B------:R-:W-:Y:S04]  /*efb0*/  STL [R1+0x39c], R175 ;  /* 0x00039caf01007387 */ /* 0x000fe80000100800 */
[----:B------:R0:W-:Y:S01]  /*efc0*/  STL [R1+0x3b8], R119 ;  /* 0x0003b87701007387 */ /* 0x0001e20000100800 */
[----:B------:R-:W-:-:S03]  /*efd0*/  IADD3 R116, P6, R6, R116, RZ ;  /* 0x0000007406747210 */ /* 0x000fc60007fde0ff */
[----:B0-----:R-:W4:Y:S04]  /*efe0*/  LDL.LU R119, [R1+0x378] ;  /* 0x0003780001777983 */ /* 0x001f280000300800 */
[----:B------:R-:W-:Y:S04]  /*eff0*/  STL [R1+0x394], R176 ;  /* 0x000394b001007387 */ /* 0x000fe80000100800 */
[----:B------:R0:W-:Y:S04]  /*f000*/  STL [R1+0x38c], R116 ;  /* 0x00038c7401007387 */ /* 0x0001e80000100800 */
[----:B0-----:R-:W4:Y:S01]  /*f010*/  LDL.LU R116, [R1+0x34c] ;  /* 0x00034c0001747983 */ /* 0x001f220000300800 */
[----:B------:R-:W-:-:S03]  /*f020*/  IMAD.X R117, R2, 0x1, R117, P1 ;  /* 0x0000000102757824 */ /* 0x000fc600008e0675 */
[----:B------:R-:W4:Y:S04]  /*f030*/  LDL.LU R180, [R1+0x370] ;  /* 0x0003700001b47983 */ /* 0x000f280000300800 */
[----:B------:R-:W4:Y:S04]  /*f040*/  LDL.LU R175, [R1+0x344] ;  /* 0x0003440001af7983 */ /* 0x000f280000300800 */
[----:B------:R0:W-:Y:S04]  /*f050*/  STL [R1+0x3b0], R117 ;  /* 0x0003b07501007387 */ /* 0x0001e80000100800 */
[----:B0-----:R-:W4:Y:S04]  /*f060*/  LDL.LU R117, [R1+0x368] ;  /* 0x0003680001757983 */ /* 0x001f280000300800 */
[----:B------:R-:W4:Y:S01]  /*f070*/  LDL.LU R176, [R1+0x33c] ;  /* 0x00033c0001b07983 */ /* 0x000f220000300800 */
[----:B------:R-:W-:-:S05]  /*f080*/  IADD3 R170, P1, R6, R170, RZ ;  /* 0x000000aa06aa7210 */ /* 0x000fca0007f3e0ff */
[----:B------:R0:W-:Y:S01]  /*f090*/  STL [R1+0x384], R170 ;  /* 0x000384aa01007387 */ /* 0x0001e20000100800 */
[----:B------:R-:W-:Y:S01]  /*f0a0*/  IMAD.X R186, R2, 0x1, R186, P2 ;  /* 0x0000000102ba7824 */ /* 0x000fe200010e06ba */
[----:B------:R-:W-:Y:S02]  /*f0b0*/  IADD3 R183, P2, R6, R183, RZ ;  /* 0x000000b706b77210 */ /* 0x000fe40007f5e0ff */
[----:B0-----:R-:W4:Y:S01]  /*f0c0*/  LDL.LU R170, [R1+0x360] ;  /* 0x0003600001aa7983 */ /* 0x001f220000300800 */
[----:B------:R-:W-:-:S03]  /*f0d0*/  IMAD.X R184, R2, 0x1, R184, P3 ;  /* 0x0000000102b87824 */ /* 0x000fc600018e06b8 */
        /* <DEDUP_REMOVED lines=12> */
[----:B------:R0:W-:Y:S04]  /*f1a0*/  STL [R1+0x388], R172 ;  /* 0x000388ac01007387 */ /* 0x0001e80000100800 */
[----:B------:R-:W-:Y:S04]  /*f1b0*/  STL [R1+0x390], R174 ;  /* 0x000390ae01007387 */ /* 0x000fe80000100800 */
[----:B0-----:R-:W4:Y:S04]  /*f1c0*/  LDL.LU R172, [R1+0x334] ;  /* 0x0003340001ac7983 */ /* 0x001f280000300800 */
[----:B------:R-:W-:Y:S01]  /*f1d0*/  STL [R1+0x364], R171 ;  /* 0x000364ab01007387 */ /* 0x000fe20000100800 */
[----:B--2---:R-:W-:-:S05]  /*f1e0*/  IADD3 R120, P6, R6, R120, RZ ;  /* 0x0000007806787210 */ /* 0x004fca0007fde0ff */
[----:B------:R0:W-:Y:S04]  /*f1f0*/  STL [R1+0x35c], R120 ;  /* 0x00035c7801007387 */ /* 0x0001e80000100800 */
[----:B0-----:R-:W2:Y:S04]  /*f200*/  LDL.LU R120, [R1+0x358] ;  /* 0x0003580001787983 */ /* 0x001ea80000300800 */
[----:B------:R-:W2:Y:S04]  /*f210*/  LDL.LU R187, [R1+0x32c] ;  /* 0x00032c0001bb7983 */ /* 0x000ea80000300800 */
[----:B------:R-:W2:Y:S04]  /*f220*/  LDL.LU R188, [R1+0x350] ;  /* 0x0003500001bc7983 */ /* 0x000ea80000300800 */
[----:B------:R-:W2:Y:S01]  /*f230*/  LDL.LU R178, [R1+0x324] ;  /* 0x0003240001b27983 */ /* 0x000ea20000300800 */
[----:B---3--:R-:W-:-:S05]  /*f240*/  IMAD.X R111, R2, 0x1, R111, P1 ;  /* 0x00000001026f7824 */ /* 0x008fca00008e066f */
[----:B------:R0:W-:Y:S04]  /*f250*/  STL [R1+0x380], R111 ;  /* 0x0003806f01007387 */ /* 0x0001e80000100800 */
[----:B------:R-:W3:Y:S04]  /*f260*/  LDL.LU R174, [R1+0x348] ;  /* 0x0003480001ae7983 */ /* 0x000ee80000300800 */
[----:B0-----:R-:W3:Y:S04]  /*f270*/  LDL.LU R111, [R1+0x31c] ;  /* 0x00031c00016f7983 */ /* 0x001ee80000300800 */
[----:B------:R-:W3:Y:S01]  /*f280*/  LDL.LU R171, [R1+0x340] ;  /* 0x0003400001ab7983 */ /* 0x000ee20000300800 */
[----:B----4-:R-:W-:-:S05]  /*f290*/  IADD3 R121, P1, R6, R121, RZ ;  /* 0x0000007906797210 */ /* 0x010fca0007f3e0ff */
[----:B------:R0:W-:Y:S04]  /*f2a0*/  STL [R1+0x354], R121 ;  /* 0x0003547901007387 */ /* 0x0001e80000100800 */
[----:B0-----:R-:W4:Y:S01]  /*f2b0*/  LDL.LU R121, [R1+0x314] ;  /* 0x0003140001797983 */ /* 0x001f220000300800 */
[----:B------:R-:W-:-:S05]  /*f2c0*/  IMAD.X R119, R2, 0x1, R119, P2 ;  /* 0x0000000102777824 */ /* 0x000fca00010e0677 */
[----:B------:R0:W-:Y:S04]  /*f2d0*/  STL [R1+0x378], R119 ;  /* 0x0003787701007387 */ /* 0x0001e80000100800 */
[----:B0-----:R-:W4:Y:S01]  /*f2e0*/  LDL.LU R119, [R1+0x338] ;  /* 0x0003380001777983 */ /* 0x001f220000300800 */
[----:B------:R-:W-:-:S05]  /*f2f0*/  IADD3 R116, P2, R6, R116, RZ ;  /* 0x0000007406747210 */ /* 0x000fca0007f5e0ff */
[----:B------:R0:W-:Y:S04]  /*f300*/  STL [R1+0x34c], R116 ;  /* 0x00034c7401007387 */ /* 0x0001e80000100800 */
[----:B0-----:R-:W4:Y:S01]  /*f310*/  LDL.LU R116, [R1+0x30c] ;  /* 0x00030c0001747983 */ /* 0x001f220000300800 */
[C---:B------:R-:W-:Y:S02]  /*f320*/  IMAD.X R180, R2.reuse, 0x1, R180, P3 ;  /* 0x0000000102b47824 */ /* 0x040fe400018e06b4 */
[----:B------:R-:W-:-:S05]  /*f330*/  IMAD.X R117, R2, 0x1, R117, P4 ;  /* 0x0000000102757824 */ /* 0x000fca00020e0675 */
[----:B------:R0:W-:Y:S04]  /*f340*/  STL [R1+0x368], R117 ;  /* 0x0003687501007387 */ /* 0x0001e80000100800 */
[----:B------:R1:W-:Y:S04]  /*f350*/  STL [R1+0x370], R180 ;  /* 0x000370b401007387 */ /* 0x0003e80000100800 */
[----:B0-----:R-:W4:Y:S01]  /*f360*/  LDL.LU R117, [R1+0x330] ;  /* 0x0003300001757983 */ /* 0x001f220000300800 */
[C---:B------:R-:W-:Y:S02]  /*f370*/  IADD3 R175, P3, R6.reuse, R175, RZ ;  /* 0x000000af06af7210 */ /* 0x040fe40007f7e0ff */
[----:B------:R-:W-:-:S03]  /*f380*/  IADD3 R176, P4, R6, R176, RZ ;  /* 0x000000b006b07210 */ /* 0x000fc60007f9e0ff */
[----:B------:R0:W-:Y:S04]  /*f390*/  STL [R1+0x344], R175 ;  /* 0x000344af01007387 */ /* 0x0001e80000100800 */
[----:B------:R-:W4:Y:S04]  /*f3a0*/  LDL.LU R186, [R1+0x304] ;  /* 0x0003040001ba7983 */ /* 0x000f280000300800 */
[----:B------:R-:W4:Y:S01]  /*f3b0*/  LDL.LU R183, [R1+0x328] ;  /* 0x0003280001b77983 */ /* 0x000f220000300800 */
[----:B------:R-:W-:-:S03]  /*f3c0*/  IMAD.X R170, R2, 0x1, R170, P5 ;  /* 0x0000000102aa7824 */ /* 0x000fc600028e06aa */
[----:B------:R0:W-:Y:S04]  /*f3d0*/  STL [R1+0x33c], R176 ;  /* 0x00033cb001007387 */ /* 0x0001e80000100800 */
[----:B------:R-:W4:Y:S04]  /*f3e0*/  LDL.LU R184, [R1+0x2fc] ;  /* 0x0002fc0001b87983 */ /* 0x000f280000300800 */
[----:B------:R0:W-:Y:S04]  /*f3f0*/  STL [R1+0x360], R170 ;  /* 0x000360aa01007387 */ /* 0x0001e80000100800 */
[----:B------:R-:W4:Y:S04]  /*f400*/  LDL.LU R182, [R1+0x320] ;  /* 0x0003200001b67983 */ /* 0x000f280000300800 */
[----:B------:R-:W4:Y:S04]  /*f410*/  LDL.LU R179, [R1+0x2f4] ;  /* 0x0002f40001b37983 */ /* 0x000f280000300800 */
[----:B-1----:R-:W4:Y:S04]  /*f420*/  LDL.LU R180, [R1+0x318] ;  /* 0x0003180001b47983 */ /* 0x002f280000300800 */
[----:B0-----:R-:W4:Y:S04]  /*f430*/  LDL.LU R175, [R1+0x2ec] ;  /* 0x0002ec0001af7983 */ /* 0x001f280000300800 */
[----:B------:R-:W4:Y:S04]  /*f440*/  LDL.LU R176, [R1+0x310] ;  /* 0x0003100001b07983 */ /* 0x000f280000300800 */
[----:B------:R-:W4:Y:S01]  /*f450*/  LDL.LU R170, [R1+0x2e4] ;  /* 0x0002e40001aa7983 */ /* 0x000f220000300800 */
[----:B------:R-:W-:-:S05]  /*f460*/  IADD3 R172, P5, R6, R172, RZ ;  /* 0x000000ac06ac7210 */ /* 0x000fca0007fbe0ff */
[----:B------:R0:W-:Y:S04]  /*f470*/  STL [R1+0x334], R172 ;  /* 0x000334ac01007387 */ /* 0x0001e80000100800 */
[----:B0-----:R-:W4:Y:S01]  /*f480*/  LDL.LU R172, [R1+0x308] ;  /* 0x0003080001ac7983 */ /* 0x001f220000300800 */
[----:B--2---:R-:W-:Y:S01]  /*f490*/  IMAD.X R120, R2, 0x1, R120, P6 ;  /* 0x0000000102787824 */ /* 0x004fe200030e0678 */
[----:B------:R-:W-:-:S04]  /*f4a0*/  IADD3 R187, P6, R6, R187, RZ ;  /* 0x000000bb06bb7210 */ /* 0x000fc80007fde0ff */
[----:B------:R0:W-:Y:S01]  /*f4b0*/  STL [R1+0x358], R120 ;  /* 0x0003587801007387 */ /* 0x0001e20000100800 */
[----:B------:R-:W-:Y:S01]  /*f4c0*/  IMAD.X R188, R2, 0x1, R188, P1 ;  /* 0x0000000102bc7824 */ /* 0x000fe200008e06bc */
[----:B------:R-:W-:Y:S02]  /*f4d0*/  IADD3 R178, P1, R6, R178, RZ ;  /* 0x000000b206b27210 */ /* 0x000fe40007f3e0ff */
[----:B0-----:R-:W2:Y:S04]  /*f4e0*/  LDL.LU R120, [R1+0x2dc] ;  /* 0x0002dc0001787983 */ /* 0x001ea80000300800 */
[----:B------:R-:W-:Y:S04]  /*f4f0*/  STL [R1+0x32c], R187 ;  /* 0x00032cbb01007387 */ /* 0x000fe80000100800 */
[----:B------:R-:W-:Y:S01]  /*f500*/  STL [R1+0x350], R188 ;  /* 0x000350bc01007387 */ /* 0x000fe20000100800 */
[----:B---3--:R-:W-:Y:S01]  /*f510*/  IMAD.X R174, R2, 0x1, R174, P2 ;  /* 0x0000000102ae7824 */ /* 0x008fe200010e06ae */
[----:B------:R-:W-:Y:S01]  /*f520*/  IADD3 R111, P2, R6, R111, RZ ;  /* 0x0000006f066f7210 */ /* 0x000fe20007f5e0ff */
[----:B------:R-:W-:-:S04]  /*f530*/  IMAD.X R171, R2, 0x1, R171, P3 ;  /* 0x0000000102ab7824 */ /* 0x000fc800018e06ab */
[----:B------:R0:W-:Y:S04]  /*f540*/  STL [R1+0x31c], R111 ;  /* 0x00031c6f01007387 */ /* 0x0001e80000100800 */
[----:B------:R-:W-:Y:S04]  /*f550*/  STL [R1+0x324], R178 ;  /* 0x000324b201007387 */ /* 0x000fe80000100800 */
[----:B0-----:R-:W3:Y:S04]  /*f560*/  LDL.LU R111, [R1+0x300] ;  /* 0x00030000016f7983 */ /* 0x001ee80000300800 */
[----:B------:R-:W-:Y:S01]  /*f570*/  STL [R1+0x348], R174 ;  /* 0x000348ae01007387 */ /* 0x000fe20000100800 */
[----:B----4-:R-:W-:-:S05]  /*f580*/  IADD3 R121, P3, R6, R121, RZ ;  /* 0x0000007906797210 */ /* 0x010fca0007f7e0ff */
[----:B------:R0:W-:Y:S04]  /*f590*/  STL [R1+0x314], R121 ;  /* 0x0003147901007387 */ /* 0x0001e80000100800 */
[----:B0-----:R-:W4:Y:S01]  /*f5a0*/  LDL.LU R121, [R1+0x2d4] ;  /* 0x0002d40001797983 */ /* 0x001f220000300800 */
[----:B------:R-:W-:-:S03]  /*f5b0*/  IMAD.X R119, R2, 0x1, R119, P4 ;  /* 0x0000000102777824 */ /* 0x000fc600020e0677 */
[----:B------:R-:W-:Y:S04]  /*f5c0*/  STL [R1+0x340], R171 ;  /* 0x000340ab01007387 */ /* 0x000fe80000100800 */
[----:B------:R0:W-:Y:S04]  /*f5d0*/  STL [R1+0x338], R119 ;  /* 0x0003387701007387 */ /* 0x0001e80000100800 */
[----:B0-----:R-:W4:Y:S01]  /*f5e0*/  LDL.LU R119, [R1+0x2f8] ;  /* 0x0002f80001777983 */ /* 0x001f220000300800 */
[----:B------:R-:W-:-:S03]  /*f5f0*/  IADD3 R116, P4, R6, R116, RZ ;  /* 0x0000007406747210 */ /* 0x000fc60007f9e0ff */
[----:B------:R-:W4:Y:S04]  /*f600*/  LDL.LU R178, [R1+0x2cc] ;  /* 0x0002cc0001b27983 */ /* 0x000f280000300800 */
[----:B------:R-:W4:Y:S04]  /*f610*/  LDL.LU R174, [R1+0x2f0] ;  /* 0x0002f00001ae7983 */ /* 0x000f280000300800 */
[----:B------:R0:W-:Y:S04]  /*f620*/  STL [R1+0x30c], R116 ;  /* 0x00030c7401007387 */ /* 0x0001e80000100800 */
[----:B0-----:R-:W4:Y:S01]  /*f630*/  LDL.LU R116, [R1+0x2c4] ;  /* 0x0002c40001747983 */ /* 0x001f220000300800 */
[----:B------:R-:W-:-:S03]  /*f640*/  IMAD.X R117, R2, 0x1, R117, P5 ;  /* 0x0000000102757824 */ /* 0x000fc600028e0675 */
[----:B------:R-:W4:Y:S04]  /*f650*/  LDL.LU R171, [R1+0x2e8] ;  /* 0x0002e80001ab7983 */ /* 0x000f280000300800 */
[----:B------:R0:W-:Y:S04]  /*f660*/  STL [R1+0x330], R117 ;  /* 0x0003307501007387 */ /* 0x0001e80000100800 */
[----:B0-----:R-:W4:Y:S01]  /*f670*/  LDL.LU R117, [R1+0x2bc] ;  /* 0x0002bc0001757983 */ /* 0x001f220000300800 */
[----:B------:R-:W-:Y:S01]  /*f680*/  IADD3 R186, P5, R6, R186, RZ ;  /* 0x000000ba06ba7210 */ /* 0x000fe20007fbe0ff */
[----:B------:R-:W-:-:S04]  /*f690*/  IMAD.X R183, R2, 0x1, R183, P6 ;  /* 0x0000000102b77824 */ /* 0x000fc800030e06b7 */
        /* <DEDUP_REMOVED lines=9> */
[----:B------:R-:W-:Y:S01]  /*f730*/  IADD3 R175, P2, R6, R175, RZ ;  /* 0x000000af06af7210 */ /* 0x000fe20007f5e0ff */
[----:B------:R-:W-:Y:S01]  /*f740*/  IMAD.X R176, R2, 0x1, R176, P3 ;  /* 0x0000000102b07824 */ /* 0x000fe200018e06b0 */
[----:B------:R-:W-:Y:S01]  /*f750*/  IADD3 R170, P3, R6, R170, RZ ;  /* 0x000000aa06aa7210 */ /* 0x000fe20007f7e0ff */
[----:B------:R-:W-:Y:S04]  /*f760*/  STL [R1+0x318], R180 ;  /* 0x000318b401007387 */ /* 0x000fe80000100800 */
[----:B------:R0:W-:Y:S04]  /*f770*/  STL [R1+0x2e4], R170 ;  /* 0x0002e4aa01007387 */ /* 0x0001e80000100800 */
[----:B------:R-:W-:Y:S04]  /*f780*/  STL [R1+0x2ec], R175 ;  /* 0x0002ecaf01007387 */ /* 0x000fe80000100800 */
[----:B0-----:R-:W4:Y:S04]  /*f790*/  LDL.LU R170, [R1+0x2e0] ;  /* 0x0002e00001aa7983 */ /* 0x001f280000300800 */
[----:B------:R-:W-:Y:S01]  /*f7a0*/  STL [R1+0x310], R176 ;  /* 0x000310b001007387 */ /* 0x000fe20000100800 */
[----:B------:R-:W-:-:S05]  /*f7b0*/  IMAD.X R172, R2, 0x1, R172, P4 ;  /* 0x0000000102ac7824 */ /* 0x000fca00020e06ac */
[----:B------:R0:W-:Y:S04]  /*f7c0*/  STL [R1+0x308], R172 ;  /* 0x000308ac01007387 */ /* 0x0001e80000100800 */
[----:B0-----:R-:W4:Y:S04]  /*f7d0*/  LDL.LU R172, [R1+0x2b4] ;  /* 0x0002b40001ac7983 */ /* 0x001f280000300800 */
[----:B------:R-:W4:Y:S04]  /*f7e0*/  LDL.LU R187, [R1+0x2d8] ;  /* 0x0002d80001bb7983 */ /* 0x000f280000300800 */
[----:B------:R-:W4:Y:S04]  /*f7f0*/  LDL.LU R188, [R1+0x2ac] ;  /* 0x0002ac0001bc7983 */ /* 0x000f280000300800 */
[----:B------:R-:W4:Y:S01]  /*f800*/  LDL.LU R186, [R1+0x2d0] ;  /* 0x0002d00001ba7983 */ /* 0x000f220000300800 */
[----:B--2---:R-:W-:-:S05]  /*f810*/  IADD3 R120, P4, R6, R120, RZ ;  /* 0x0000007806787210 */ /* 0x004fca0007f9e0ff */
[----:B------:R0:W-:Y:S04]  /*f820*/  STL [R1+0x2dc], R120 ;  /* 0x0002dc7801007387 */ /* 0x0001e80000100800 */
[----:B------:R-:W2:Y:S04]  /*f830*/  LDL.LU R175, [R1+0x2a4] ;  /* 0x0002a40001af7983 */ /* 0x000ea80000300800 */
[----:B0-----:R-:W2:Y:S04]  /*f840*/  LDL.LU R120, [R1+0x2c8] ;  /* 0x0002c80001787983 */ /* 0x001ea80000300800 */
[----:B------:R-:W2:Y:S01]  /*f850*/  LDL.LU R176, [R1+0x29c] ;  /* 0x00029c0001b07983 */ /* 0x000ea20000300800 */
[----:B---3--:R-:W-:-:S05]  /*f860*/  IMAD.X R111, R2, 0x1, R111, P5 ;  /* 0x00000001026f7824 */ /* 0x008fca00028e066f */
[----:B------:R0:W-:Y:S04]  /*f870*/  STL [R1+0x300], R111 ;  /* 0x0003006f01007387 */ /* 0x0001e80000100800 */
[----:B0-----:R-:W3:Y:S01]  /*f880*/  LDL.LU R111, [R1+0x2c0] ;  /* 0x0002c000016f7983 */ /* 0x001ee20000300800 */
[----:B----4-:R-:W-:-:S05]  /*f890*/  IADD3 R121, P5, R6, R121, RZ ;  /* 0x0000007906797210 */ /* 0x010fca0007fbe0ff */
[----:B------:R0:W-:Y:S04]  /*f8a0*/  STL [R1+0x2d4], R121 ;  /* 0x0002d47901007387 */ /* 0x0001e80000100800 */
[----:B0-----:R-:W4:Y:S01]  /*f8b0*/  LDL.LU R121, [R1+0x294] ;  /* 0x0002940001797983 */ /* 0x001f220000300800 */
[----:B------:R-:W-:Y:S01]  /*f8c0*/  IMAD.X R119, R2, 0x1, R119, P6 ;  /* 0x0000000102777824 */ /* 0x000fe200030e0677 */
[----:B------:R-:W-:-:S04]  /*f8d0*/  IADD3 R178, P6, R6, R178, RZ ;  /* 0x000000b206b27210 */ /* 0x000fc80007fde0ff */
[----:B------:R0:W-:Y:S01]  /*f8e0*/  STL [R1+0x2f8], R119 ;  /* 0x0002f87701007387 */ /* 0x0001e20000100800 */
[----:B------:R-:W-:-:S03]  /*f8f0*/  IMAD.X R174, R2, 0x1, R174, P1 ;  /* 0x0000000102ae7824 */ /* 0x000fc600008e06ae */
[----:B0-----:R-:W4:Y:S01]  /*f900*/  LDL.LU R119, [R1+0x2b8] ;  /* 0x0002b80001777983 */ /* 0x001f220000300800 */
[----:B------:R-:W-:-:S05]  /*f910*/  IADD3 R116, P1, R6, R116, RZ ;  /* 0x0000007406747210 */ /* 0x000fca0007f3e0ff */
[----:B------:R0:W-:Y:S04]  /*f920*/  STL [R1+0x2c4], R116 ;  /* 0x0002c47401007387 */ /* 0x0001e80000100800 */
[----:B------:R1:W-:Y:S04]  /*f930*/  STL [R1+0x2cc], R178 ;  /* 0x0002ccb201007387 */ /* 0x0003e80000100800 */
[----:B0-----:R-:W4:Y:S01]  /*f940*/  LDL.LU R116, [R1+0x28c] ;  /* 0x00028c0001747983 */ /* 0x001f220000300800 */
[----:B------:R-:W-:Y:S01]  /*f950*/  IMAD.X R171, R2, 0x1, R171, P2 ;  /* 0x0000000102ab7824 */ /* 0x000fe200010e06ab */
[----:B------:R-:W-:-:S02]  /*f960*/  IADD3 R117, P2, R6, R117, RZ ;  /* 0x0000007506757210 */ /* 0x000fc40007f5e0ff */
[----:B------:R0:W-:Y:S04]  /*f970*/  STL [R1+0x2f0], R174 ;  /* 0x0002f0ae01007387 */ /* 0x0001e80000100800 */
[----:B------:R-:W4:Y:S04]  /*f980*/  LDL.LU R183, [R1+0x2b0] ;  /* 0x0002b00001b77983 */ /* 0x000f280000300800 */
[----:B------:R-:W4:Y:S04]  /*f990*/  LDL.LU R184, [R1+0x284] ;  /* 0x0002840001b87983 */ /* 0x000f280000300800 */
        /* <DEDUP_REMOVED lines=9> */
[----:B------:R-:W-:-:S05]  /*fa30*/  IMAD.X R170, R2, 0x1, R170, P3 ;  /* 0x0000000102aa7824 */ /* 0x000fca00018e06aa */
[----:B------:R0:W-:Y:S04]  /*fa40*/  STL [R1+0x2e0], R170 ;  /* 0x0002e0aa01007387 */ /* 0x0001e80000100800 */
[----:B0-----:R-:W4:Y:S01]  /*fa50*/  LDL.LU R170, [R1+0x264] ;  /* 0x0002640001aa7983 */ /* 0x001f220000300800 */
[----:B------:R-:W-:Y:S01]  /*fa60*/  IADD3 R172, P3, R6, R172, RZ ;  /* 0x000000ac06ac7210 */ /* 0x000fe20007f7e0ff */
[----:B------:R-:W-:-:S04]  /*fa70*/  IMAD.X R187, R2, 0x1, R187, P4 ;  /* 0x0000000102bb7824 */ /* 0x000fc800020e06bb */
[----:B------:R0:W-:Y:S01]  /*fa80*/  STL [R1+0x2b4], R172 ;  /* 0x0002b4ac01007387 */ /* 0x0001e20000100800 */
[----:B------:R-:W-:Y:S01]  /*fa90*/  IADD3 R188, P4, R6, R188, RZ ;  /* 0x000000bc06bc7210 */ /* 0x000fe20007f9e0ff */
[----:B------:R-:W-:Y:S02]  /*faa0*/  IMAD.X R186, R2, 0x1, R186, P5 ;  /* 0x0000000102ba7824 */ /* 0x000fe400028e06ba */
[----:B0-----:R-:W4:Y:S04]  /*fab0*/  LDL.LU R172, [R1+0x288] ;  /* 0x0002880001ac7983 */ /* 0x001f280000300800 */
[----:B------:R-:W-:Y:S04]  /*fac0*/  STL [R1+0x2d8], R187 ;  /* 0x0002d8bb01007387 */ /* 0x000fe80000100800 */
[----:B------:R-:W-:Y:S01]  /*fad0*/  STL [R1+0x2ac], R188 ;  /* 0x0002acbc01007387 */ /* 0x000fe20000100800 */
[----:B--2---:R-:W-:Y:S01]  /*fae0*/  IADD3 R175, P5, R6, R175, RZ ;  /* 0x000000af06af7210 */ /* 0x004fe20007fbe0ff */
[----:B------:R-:W-:-:S05]  /*faf0*/  IMAD.X R120, R2, 0x1, R120, P6 ;  /* 0x0000000102787824 */ /* 0x000fca00030e0678 */
[----:B------:R0:W-:Y:S01]  /*fb00*/  STL [R1+0x2c8], R120 ;  /* 0x0002c87801007387 */ /* 0x0001e20000100800 */
[----:B------:R-:W-:-:S03]  /*fb10*/  IADD3 R176, P6, R6, R176, RZ ;  /* 0x000000b006b07210 */ /* 0x000fc60007fde0ff */
[----:B------:R-:W-:Y:S04]  /*fb20*/  STL [R1+0x2d0], R186 ;  /* 0x0002d0ba01007387 */ /* 0x000fe80000100800 */
[----:B0-----:R-:W2:Y:S04]  /*fb30*/  LDL.LU R120, [R1+0x25c] ;  /* 0x00025c0001787983 */ /* 0x001ea80000300800 */
[----:B------:R-:W-:Y:S01]  /*fb40*/  STL [R1+0x2a4], R175 ;  /* 0x0002a4af01007387 */ /* 0x000fe20000100800 */
[----:B---3--:R-:W-:-:S05]  /*fb50*/  IMAD.X R111, R2, 0x1, R111, P1 ;  /* 0x00000001026f7824 */ /* 0x008fca00008e066f */
[----:B------:R0:W-:Y:S04]  /*fb60*/  STL [R1+0x2c0], R111 ;  /* 0x0002c06f01007387 */ /* 0x0001e80000100800 */
[----:B0-----:R-:W3:Y:S04]  /*fb70*/  LDL.LU R111, [R1+0x280] ;  /* 0x00028000016f7983 */ /* 0x001ee80000300800 */
[----:B------:R-:W-:Y:S01]  /*fb80*/  STL [R1+0x29c], R176 ;  /* 0x00029cb001007387 */ /* 0x000fe20000100800 */
[----:B----4-:R-:W-:-:S05]  /*fb90*/  IADD3 R121, P1, R6, R121, RZ ;  /* 0x0000007906797210 */ /* 0x010fca0007f3e0ff */
[----:B------:R0:W-:Y:S04]  /*fba0*/  STL [R1+0x294], R121 ;  /* 0x0002947901007387 */ /* 0x0001e80000100800 */
[----:B0-----:R-:W4:Y:S01]  /*fbb0*/  LDL.LU R121, [R1+0x254] ;  /* 0x0002540001797983 */ /* 0x001f220000300800 */
[----:B------:R-:W-:-:S03]  /*fbc0*/  IMAD.X R119, R2, 0x1, R119, P2 ;  /* 0x0000000102777824 */ /* 0x000fc600010e0677 */
[----:B------:R-:W4:Y:S04]  /*fbd0*/  LDL.LU R175, [R1+0x278] ;  /* 0x0002780001af7983 */ /* 0x000f280000300800 */
[----:B------:R-:W4:Y:S04]  /*fbe0*/  LDL.LU R176, [R1+0x24c] ;  /* 0x00024c0001b07983 */ /* 0x000f280000300800 */
[----:B------:R0:W-:Y:S04]  /*fbf0*/  STL [R1+0x2b8], R119 ;  /* 0x0002b87701007387 */ /* 0x0001e80000100800 */
[----:B0-----:R-:W4:Y:S01]  /*fc00*/  LDL.LU R119, [R1+0x270] ;  /* 0x0002700001777983 */ /* 0x001f220000300800 */
[----:B------:R-:W-:-:S05]  /*fc10*/  IADD3 R116, P2, R6, R116, RZ ;  /* 0x0000007406747210 */ /* 0x000fca0007f5e0ff */
[----:B------:R0:W-:Y:S04]  /*fc20*/  STL [R1+0x28c], R116 ;  /* 0x00028c7401007387 */ /* 0x0001e80000100800 */
[----:B0-----:R-:W4:Y:S01]  /*fc30*/  LDL.LU R116, [R1+0x244] ;  /* 0x0002440001747983 */ /* 0x001f220000300800 */
[----:B------:R-:W-:Y:S01]  /*fc40*/  IMAD.X R183, R2, 0x1, R183, P3 ;  /* 0x0000000102b77824 */ /* 0x000fe200018e06b7 */
[----:B------:R-:W-:Y:S01]  /*fc50*/  IADD3 R184, P3, R6, R184, RZ ;  /* 0x000000b806b87210 */ /* 0x000fe20007f7e0ff */
[----:B------:R-:W-:-:S03]  /*fc60*/  IMAD.X R182, R2, 0x1, R182, P4 ;  /* 0x0000000102b67824 */ /* 0x000fc600020e06b6 */
[----:B------:R-:W-:Y:S04]  /*fc70*/  STL [R1+0x2b0], R183 ;  /* 0x0002b0b701007387 */ /* 0x000fe80000100800 */
        /* <DEDUP_REMOVED lines=9> */
[----:B------:R-:W-:-:S05]  /*fd10*/  IMAD.X R117, R2, 0x1, R117, P1 ;  /* 0x0000000102757824 */ /* 0x000fca00008e0675 */
[----:B------:R0:W-:Y:S04]  /*fd20*/  STL [R1+0x290], R117 ;  /* 0x0002907501007387 */ /* 0x0001e80000100800 */
[----:B------:R-:W-:Y:S04]  /*fd30*/  STL [R1+0x298], R174 ;  /* 0x000298ae01007387 */ /* 0x000fe80000100800 */
[----:B0-----:R-:W4:Y:S01]  /*fd40*/  LDL.LU R117, [R1+0x268] ;  /* 0x0002680001757983 */ /* 0x001f220000300800 */
[C---:B------:R-:W-:Y:S02]  /*fd50*/  IADD3 R171, P6, R6.reuse, R171, RZ ;  /* 0x000000ab06ab7210 */ /* 0x040fe40007fde0ff */
[----:B------:R-:W-:-:S03]  /*fd60*/  IADD3 R170, P1, R6, R170, RZ ;  /* 0x000000aa06aa7210 */ /* 0x000fc60007f3e0ff */
[----:B------:R-:W-:Y:S04]  /*fd70*/  STL [R1+0x26c], R171 ;  /* 0x00026cab01007387 */ /* 0x000fe80000100800 */
[----:B------:R0:W-:Y:S04]  /*fd80*/  STL [R1+0x264], R170 ;  /* 0x000264aa01007387 */ /* 0x0001e80000100800 */
[----:B0-----:R-:W4:Y:S04]  /*fd90*/  LDL.LU R170, [R1+0x23c] ;  /* 0x00023c0001aa7983 */ /* 0x001f280000300800 */
[----:B------:R-:W4:Y:S04]  /*fda0*/  LDL.LU R190, [R1+0x260] ;  /* 0x0002600001be7983 */ /* 0x000f280000300800 */
[----:B------:R-:W4:Y:S01]  /*fdb0*/  LDL.LU R187, [R1+0x234] ;  /* 0x0002340001bb7983 */ /* 0x000f220000300800 */
[----:B------:R-:W-:-:S03]  /*fdc0*/  IMAD.X R172, R2, 0x1, R172, P2 ;  /* 0x0000000102ac7824 */ /* 0x000fc600010e06ac */
[----:B------:R-:W4:Y:S04]  /*fdd0*/  LDL.LU R188, [R1+0x258] ;  /* 0x0002580001bc7983 */ /* 0x000f280000300800 */
[----:B------:R0:W-:Y:S04]  /*fde0*/  STL [R1+0x288], R172 ;  /* 0x000288ac01007387 */ /* 0x0001e80000100800 */
[----:B------:R-:W4:Y:S04]  /*fdf0*/  LDL.LU R174, [R1+0x22c] ;  /* 0x00022c0001ae7983 */ /* 0x000f280000300800 */
[----:B------:R-:W4:Y:S04]  /*fe00*/  LDL.LU R171, [R1+0x250] ;  /* 0x0002500001ab7983 */ /* 0x000f280000300800 */
[----:B0-----:R-:W4:Y:S01]  /*fe10*/  LDL.LU R172, [R1+0x224] ;  /* 0x0002240001ac7983 */ /* 0x001f220000300800 */
[----:B--2---:R-:W-:-:S05]  /*fe20*/  IADD3 R120, P2, R6, R120, RZ ;  /* 0x0000007806787210 */ /* 0x004fca0007f5e0ff */
[----:B------:R0:W-:Y:S04]  /*fe30*/  STL [R1+0x25c], R120 ;  /* 0x00025c7801007387 */ /* 0x0001e80000100800 */
[----:B0-----:R-:W2:Y:S01]  /*fe40*/  LDL.LU R120, [R1+0x248] ;  /* 0x0002480001787983 */ /* 0x001ea20000300800 */
[----:B---3--:R-:W-:-:S05]  /*fe50*/  IMAD.X R111, R2, 0x1, R111, P3 ;  /* 0x00000001026f7824 */ /* 0x008fca00018e066f */
[----:B------:R0:W-:Y:S04]  /*fe60*/  STL [R1+0x280], R111 ;  /* 0x0002806f01007387 */ /* 0x0001e80000100800 */
[----:B0-----:R-:W3:Y:S01]  /*fe70*/  LDL.LU R111, [R1+0x21c] ;  /* 0x00021c00016f7983 */ /* 0x001ee20000300800 */
[----:B----4-:R-:W-:Y:S01]  /*fe80*/  IADD3 R121, P3, R6, R121, RZ ;  /* 0x0000007906797210 */ /* 0x010fe20007f7e0ff */
[----:B------:R-:W-:-:S04]  /*fe90*/  IMAD.X R175, R2, 0x1, R175, P4 ;  /* 0x0000000102af7824 */ /* 0x000fc800020e06af */
[----:B------:R0:W-:Y:S01]  /*fea0*/  STL [R1+0x254], R121 ;  /* 0x0002547901007387 */ /* 0x0001e20000100800 */
[----:B------:R-:W-:-:S03]  /*feb0*/  IADD3 R176, P4, R6, R176, RZ ;  /* 0x000000b006b07210 */ /* 0x000fc60007f9e0ff */
[----:B0-----:R-:W4:Y:S04]  /*fec0*/  LDL.LU R121, [R1+0x240] ;  /* 0x0002400001797983 */ /* 0x001f280000300800 */
[----:B------:R-:W4:Y:S01]  /*fed0*/  LDL.LU R186, [R1+0x214] ;  /* 0x0002140001ba7983 */ /* 0x000f220000300800 */
[----:B------:R-:W-:-:S03]  /*fee0*/  IMAD.X R119, R2, 0x1, R119, P5 ;  /* 0x0000000102777824 */ /* 0x000fc600028e0677 */
[----:B------:R-:W-:Y:S04]  /*fef0*/  STL [R1+0x278], R175 ;  /* 0x000278af01007387 */ /* 0x000fe80000100800 */
[----:B------:R0:W-:Y:S04]  /*ff00*/  STL [R1+0x270], R119 ;  /* 0x0002707701007387 */ /* 0x0001e80000100800 */
[----:B------:R1:W-:Y:S04]  /*ff10*/  STL [R1+0x24c], R176 ;  /* 0x00024cb001007387 */ /* 0x0003e80000100800 */
[----:B0-----:R-:W4:Y:S01]  /*ff20*/  LDL.LU R119, [R1+0x238] ;  /* 0x0002380001777983 */ /* 0x001f220000300800 */
[----:B------:R-:W-:-:S03]  /*ff30*/  IADD3 R116, P5, R6, R116, RZ ;  /* 0x0000007406747210 */ /* 0x000fc60007fbe0ff */
[----:B------:R-:W4:Y:S04]  /*ff40*/  LDL.LU R183, [R1+0x20c] ;  /* 0x00020c0001b77983 */ /* 0x000f280000300800 */
[----:B------:R-:W4:Y:S04]  /*ff50*/  LDL.LU R184, [R1+0x230] ;  /* 0x0002300001b87983 */ /* 0x000f280000300800 */
[----:B------:R-:W4:Y:S04]  /*ff60*/  LDL.LU R182, [R1+0x204] ;  /* 0x0002040001b67983 */ /* 0x000f280000300800 */
[----:B------:R0:W-:Y:S04]  /*ff70*/  STL [R1+0x244], R116 ;  /* 0x0002447401007387 */ /* 0x0001e80000100800 */
[----:B------:R-:W4:Y:S04]  /*ff80*/  LDL.LU R179, [R1+0x228] ;  /* 0x0002280001b37983 */ /* 0x000f280000300800 */
[----:B------:R-:W4:Y:S04]  /*ff90*/  LDL.LU R180, [R1+0x1fc] ;  /* 0x0001fc0001b47983 */ /* 0x000f280000300800 */
[----:B------:R-:W4:Y:S04]  /*ffa0*/  LDL.LU R178, [R1+0x220] ;  /* 0x0002200001b27983 */ /* 0x000f280000300800 */
[----:B------:R-:W4:Y:S04]  /*ffb0*/  LDL.LU R175, [R1+0x1f4] ;  /* 0x0001f40001af7983 */ /* 0x000f280000300800 */
[----:B-1----:R-:W4:Y:S04]  /*ffc0*/  LDL.LU R176, [R1+0x218] ;  /* 0x0002180001b07983 */ /* 0x002f280000300800 */
[----:B0-----:R-:W4:Y:S01]  /*ffd0*/  LDL.LU R116, [R1+0x1ec] ;  /* 0x0001ec0001747983 */ /* 0x001f220000300800 */
        /* <DEDUP_REMOVED lines=8> */
[----:B0-----:R-:W4:Y:S01]  /*10060*/  LDL.LU R170, [R1+0x1e4] ;  /* 0x0001e40001aa7983 */ /* 0x001f220000300800 */
[----:B------:R-:W-:-:S03]  /*10070*/  IADD3 R174, P2, R6, R174, RZ ;  /* 0x000000ae06ae7210 */ /* 0x000fc60007f5e0ff */
[----:B------:R-:W-:Y:S01]  /*10080*/  STL [R1+0x260], R190 ;  /* 0x000260be01007387 */ /* 0x000fe20000100800 */
[----:B------:R-:W-:-:S03]  /*10090*/  IMAD.X R171, R2, 0x1, R171, P3 ;  /* 0x0000000102ab7824 */ /* 0x000fc600018e06ab */
[----:B------:R-:W-:Y:S04]  /*100a0*/  STL [R1+0x234], R187 ;  /* 0x000234bb01007387 */ /* 0x000fe80000100800 */
[----:B------:R0:W-:Y:S01]  /*100b0*/  STL [R1+0x22c], R174 ;  /* 0x00022cae01007387 */ /* 0x0001e20000100800 */
[----:B------:R-:W-:-:S03]  /*100c0*/  IADD3 R172, P3, R6, R172, RZ ;  /* 0x000000ac06ac7210 */ /* 0x000fc60007f7e0ff */
[----:B------:R-:W-:Y:S04]  /*100d0*/  STL [R1+0x258], R188 ;  /* 0x000258bc01007387 */ /* 0x000fe80000100800 */
[----:B0-----:R-:W4:Y:S04]  /*100e0*/  LDL.LU R174, [R1+0x208] ;  /* 0x0002080001ae7983 */ /* 0x001f280000300800 */
[----:B------:R-:W-:Y:S01]  /*100f0*/  STL [R1+0x250], R171 ;  /* 0x000250ab01007387 */ /* 0x000fe20000100800 */
[----:B--2---:R-:W-:-:S05]  /*10100*/  IMAD.X R120, R2, 0x1, R120, P4 ;  /* 0x0000000102787824 */ /* 0x004fca00020e0678 */
[----:B------:R0:W-:Y:S04]  /*10110*/  STL [R1+0x248], R120 ;  /* 0x0002487801007387 */ /* 0x0001e80000100800 */
[----:B0-----:R-:W2:Y:S04]  /*10120*/  LDL.LU R120, [R1+0x1dc] ;  /* 0x0001dc0001787983 */ /* 0x001ea80000300800 */
[----:B------:R-:W-:Y:S01]  /*10130*/  STL [R1+0x224], R172 ;  /* 0x000224ac01007387 */ /* 0x000fe20000100800 */
[----:B---3--:R-:W-:-:S05]  /*10140*/  IADD3 R111, P4, R6, R111, RZ ;  /* 0x0000006f066f7210 */ /* 0x008fca0007f9e0ff */
[----:B------:R0:W-:Y:S04]  /*10150*/  STL [R1+0x21c], R111 ;  /* 0x00021c6f01007387 */ /* 0x0001e80000100800 */
[----:B0-----:R-:W3:Y:S04]  /*10160*/  LDL.LU R111, [R1+0x200] ;  /* 0x00020000016f7983 */ /* 0x001ee80000300800 */
[----:B------:R-:W3:Y:S04]  /*10170*/  LDL.LU R171, [R1+0x1d4] ;  /* 0x0001d40001ab7983 */ /* 0x000ee80000300800 */
[----:B------:R-:W3:Y:S01]  /*10180*/  LDL.LU R172, [R1+0x1f8] ;  /* 0x0001f80001ac7983 */ /* 0x000ee20000300800 */
[----:B----4-:R-:W-:-:S05]  /*10190*/  IMAD.X R121, R2, 0x1, R121, P5 ;  /* 0x0000000102797824 */ /* 0x010fca00028e0679 */
[----:B------:R0:W-:Y:S01]  /*101a0*/  STL [R1+0x240], R121 ;  /* 0x0002407901007387 */ /* 0x0001e20000100800 */
[----:B------:R-:W-:-:S03]  /*101b0*/  IADD3 R186, P5, R6, R186, RZ ;  /* 0x000000ba06ba7210 */ /* 0x000fc60007fbe0ff */
[----:B0-----:R-:W4:Y:S01]  /*101c0*/  LDL.LU R121, [R1+0x1cc] ;  /* 0x0001cc0001797983 */ /* 0x001f220000300800 */
[----:B------:R-:W-:Y:S01]  /*101d0*/  IMAD.X R119, R2, 0x1, R119, P6 ;  /* 0x0000000102777824 */ /* 0x000fe200030e0677 */
[----:B------:R-:W-:-:S04]  /*101e0*/  IADD3 R183, P6, R6, R183, RZ ;  /* 0x000000b706b77210 */ /* 0x000fc80007fde0ff */
[----:B------:R0:W-:Y:S01]  /*101f0*/  STL [R1+0x238], R119 ;  /* 0x0002387701007387 */ /* 0x0001e20000100800 */
[----:B------:R-:W-:Y:S01]  /*10200*/  IMAD.X R184, R2, 0x1, R184, P1 ;  /* 0x0000000102b87824 */ /* 0x000fe200008e06b8 */
[----:B------:R-:W-:Y:S02]  /*10210*/  IADD3 R182, P1, R6, R182, RZ ;  /* 0x000000b606b67210 */ /* 0x000fe40007f3e0ff */
[----:B0-----:R-:W4:Y:S04]  /*10220*/  LDL.LU R119, [R1+0x1f0] ;  /* 0x0001f00001777983 */ /* 0x001f280000300800 */
        /* <DEDUP_REMOVED lines=8> */
[----:B------:R-:W-:Y:S02]  /*102b0*/  IMAD.X R176, R2, 0x1, R176, P4 ;  /* 0x0000000102b07824 */ /* 0x000fe400020e06b0 */
[----:B------:R-:W-:Y:S01]  /*102c0*/  STL [R1+0x228], R179 ;  /* 0x000228b301007387 */ /* 0x000fe20000100800 */
[----:B------:R-:W-:-:S03]  /*102d0*/  IADD3 R116, P4, R6, R116, RZ ;  /* 0x0000007406747210 */ /* 0x000fc60007f9e0ff */
[----:B------:R-:W-:Y:S04]  /*102e0*/  STL [R1+0x1fc], R180 ;  /* 0x0001fcb401007387 */ /* 0x000fe80000100800 */
[----:B------:R-:W-:Y:S04]  /*102f0*/  STL [R1+0x220], R178 ;  /* 0x000220b201007387 */ /* 0x000fe80000100800 */
[----:B------:R0:W-:Y:S04]  /*10300*/  STL [R1+0x1ec], R116 ;  /* 0x0001ec7401007387 */ /* 0x0001e80000100800 */
[----:B------:R-:W-:Y:S04]  /*10310*/  STL [R1+0x1f4], R175 ;  /* 0x0001f4af01007387 */ /* 0x000fe80000100800 */
[----:B0-----:R-:W4:Y:S01]  /*10320*/  LDL.LU R116, [R1+0x1c4] ;  /* 0x0001c40001747983 */ /* 0x001f220000300800 */
[----:B------:R-:W-:-:S03]  /*10330*/  IMAD.X R117, R2, 0x1, R117, P5 ;  /* 0x0000000102757824 */ /* 0x000fc600028e0675 */
[----:B------:R-:W-:Y:S04]  /*10340*/  STL [R1+0x218], R176 ;  /* 0x000218b001007387 */ /* 0x000fe80000100800 */
[----:B------:R0:W-:Y:S04]  /*10350*/  STL [R1+0x210], R117 ;  /* 0x0002107501007387 */ /* 0x0001e80000100800 */
[----:B0-----:R-:W4:Y:S04]  /*10360*/  LDL.LU R117, [R1+0x1e8] ;  /* 0x0001e80001757983 */ /* 0x001f280000300800 */
[----:B------:R-:W4:Y:S01]  /*10370*/  LDL.LU R190, [R1+0x1bc] ;  /* 0x0001bc0001be7983 */ /* 0x000f220000300800 */
[----:B------:R-:W-:-:S03]  /*10380*/  IADD3 R170, P5, R6, R170, RZ ;  /* 0x000000aa06aa7210 */ /* 0x000fc60007fbe0ff */
[----:B------:R-:W4:Y:S04]  /*10390*/  LDL.LU R187, [R1+0x1e0] ;  /* 0x0001e00001bb7983 */ /* 0x000f280000300800 */
[----:B------:R-:W4:Y:S04]  /*103a0*/  LDL.LU R188, [R1+0x1b4] ;  /* 0x0001b40001bc7983 */ /* 0x000f280000300800 */
[----:B------:R0:W-:Y:S04]  /*103b0*/  STL [R1+0x1e4], R170 ;  /* 0x0001e4aa01007387 */ /* 0x0001e80000100800 */
[----:B------:R-:W4:Y:S04]  /*103c0*/  LDL.LU R180, [R1+0x1d8] ;  /* 0x0001d80001b47983 */ /* 0x000f280000300800 */
[----:B0-----:R-:W4:Y:S04]  /*103d0*/  LDL.LU R170, [R1+0x1ac] ;  /* 0x0001ac0001aa7983 */ /* 0x001f280000300800 */
[----:B------:R-:W4:Y:S01]  /*103e0*/  LDL.LU R178, [R1+0x1d0] ;  /* 0x0001d00001b27983 */ /* 0x000f220000300800 */
[----:B------:R-:W-:-:S03]  /*103f0*/  IMAD.X R174, R2, 0x1, R174, P6 ;  /* 0x0000000102ae7824 */ /* 0x000fc600030e06ae */
[----:B------:R-:W4:Y:S04]  /*10400*/  LDL.LU R175, [R1+0x1a4] ;  /* 0x0001a40001af7983 */ /* 0x000f280000300800 */
[----:B------:R-:W-:Y:S01]  /*10410*/  STL [R1+0x208], R174 ;  /* 0x000208ae01007387 */ /* 0x000fe20000100800 */
[----:B--2---:R-:W-:-:S05]  /*10420*/  IADD3 R120, P6, R6, R120, RZ ;  /* 0x0000007806787210 */ /* 0x004fca0007fde0ff */
[----:B------:R0:W-:Y:S04]  /*10430*/  STL [R1+0x1dc], R120 ;  /* 0x0001dc7801007387 */ /* 0x0001e80000100800 */
[----:B0-----:R-:W2:Y:S01]  /*10440*/  LDL.LU R120, [R1+0x1c8] ;  /* 0x0001c80001787983 */ /* 0x001ea20000300800 */
[----:B---3--:R-:W-:Y:S01]  /*10450*/  IMAD.X R111, R2, 0x1, R111, P1 ;  /* 0x00000001026f7824 */ /* 0x008fe200008e066f */
[----:B------:R-:W-:-:S04]  /*10460*/  IADD3 R171, P1, R6, R171, RZ ;  /* 0x000000ab06ab7210 */ /* 0x000fc80007f3e0ff */
[----:B------:R0:W-:Y:S01]  /*10470*/  STL [R1+0x200], R111 ;  /* 0x0002006f01007387 */ /* 0x0001e20000100800 */
[----:B------:R-:W-:-:S03]  /*10480*/  IMAD.X R172, R2, 0x1, R172, P2 ;  /* 0x0000000102ac7824 */ /* 0x000fc600010e06ac */
[----:B0-----:R-:W3:Y:S04]  /*10490*/  LDL.LU R111, [R1+0x19c] ;  /* 0x00019c00016f7983 */ /* 0x001ee80000300800 */
[----:B------:R-:W3:Y:S01]  /*104a0*/  LDL.LU R186, [R1+0x1c0] ;  /* 0x0001c00001ba7983 */ /* 0x000ee20000300800 */
[----:B----4-:R-:W-:-:S03]  /*104b0*/  IADD3 R121, P2, R6, R121, RZ ;  /* 0x0000007906797210 */ /* 0x010fc60007f5e0ff */
[----:B------:R-:W-:Y:S04]  /*104c0*/  STL [R1+0x1d4], R171 ;  /* 0x0001d4ab01007387 */ /* 0x000fe80000100800 */
[----:B------:R0:W-:Y:S04]  /*104d0*/  STL [R1+0x1cc], R121 ;  /* 0x0001cc7901007387 */ /* 0x0001e80000100800 */
[----:B------:R1:W-:Y:S04]  /*104e0*/  STL [R1+0x1f8], R172 ;  /* 0x0001f8ac01007387 */ /* 0x0003e80000100800 */
[----:B0-----:R-:W4:Y:S04]  /*104f0*/  LDL.LU R121, [R1+0x194] ;  /* 0x0001940001797983 */ /* 0x001f280000300800 */
[----:B------:R-:W4:Y:S01]  /*10500*/  LDL.LU R183, [R1+0x1b8] ;  /* 0x0001b80001b77983 */ /* 0x000f220000300800 */
[----:B------:R-:W-:-:S03]  /*10510*/  IMAD.X R119, R2, 0x1, R119, P3 ;  /* 0x0000000102777824 */ /* 0x000fc600018e0677 */
        /* <DEDUP_REMOVED lines=9> */
[----:B------:R-:W-:-:S05]  /*105b0*/  IADD3 R116, P3, R6, R116, RZ ;  /* 0x0000007406747210 */ /* 0x000fca0007f7e0ff */
[----:B------:R0:W-:Y:S04]  /*105c0*/  STL [R1+0x1c4], R116 ;  /* 0x0001c47401007387 */ /* 0x0001e80000100800 */
[----:B0-----:R-:W4:Y:S01]  /*105d0*/  LDL.LU R116, [R1+0x16c] ;  /* 0x00016c0001747983 */ /* 0x001f220000300800 */
[----:B------:R-:W-:-:S05]  /*105e0*/  IMAD.X R117, R2, 0x1, R117, P4 ;  /* 0x0000000102757824 */ /* 0x000fca00020e0675 */
[----:B------:R0:W-:Y:S04]  /*105f0*/  STL [R1+0x1e8], R117 ;  /* 0x0001e87501007387 */ /* 0x0001e80000100800 */
[----:B0-----:R-:W4:Y:S01]  /*10600*/  LDL.LU R117, [R1+0x190] ;  /* 0x0001900001757983 */ /* 0x001f220000300800 */
[----:B------:R-:W-:Y:S01]  /*10610*/  IADD3 R190, P4, R6, R190, RZ ;  /* 0x000000be06be7210 */ /* 0x000fe20007f9e0ff */
[----:B------:R-:W-:Y:S01]  /*10620*/  IMAD.X R187, R2, 0x1, R187, P5 ;  /* 0x0000000102bb7824 */ /* 0x000fe200028e06bb */
[----:B------:R-:W-:Y:S01]  /*10630*/  IADD3 R188, P5, R6, R188, RZ ;  /* 0x000000bc06bc7210 */ /* 0x000fe20007fbe0ff */
[----:B------:R-:W-:Y:S02]  /*10640*/  IMAD.X R180, R2, 0x1, R180, P6 ;  /* 0x0000000102b47824 */ /* 0x000fe400030e06b4 */
[----:B------:R-:W-:Y:S01]  /*10650*/  STL [R1+0x1bc], R190 ;  /* 0x0001bcbe01007387 */ /* 0x000fe20000100800 */
[----:B------:R-:W-:-:S03]  /*10660*/  IADD3 R170, P6, R6, R170, RZ ;  /* 0x000000aa06aa7210 */ /* 0x000fc60007fde0ff */
[----:B------:R-:W-:Y:S01]  /*10670*/  STL [R1+0x1e0], R187 ;  /* 0x0001e0bb01007387 */ /* 0x000fe20000100800 */
[----:B------:R-:W-:-:S03]  /*10680*/  IMAD.X R178, R2, 0x1, R178, P1 ;  /* 0x0000000102b27824 */ /* 0x000fc600008e06b2 */
[----:B------:R0:W-:Y:S01]  /*10690*/  STL [R1+0x1ac], R170 ;  /* 0x0001acaa01007387 */ /* 0x0001e20000100800 */
[----:B------:R-:W-:-:S03]  /*106a0*/  IADD3 R175, P1, R6, R175, RZ ;  /* 0x000000af06af7210 */ /* 0x000fc60007f3e0ff */
[----:B------:R-:W-:Y:S04]  /*106b0*/  STL [R1+0x1b4], R188 ;  /* 0x0001b4bc01007387 */ /* 0x000fe80000100800 */
[----:B0-----:R-:W4:Y:S04]  /*106c0*/  LDL.LU R170, [R1+0x164] ;  /* 0x0001640001aa7983 */ /* 0x001f280000300800 */
[----:B------:R0:W-:Y:S04]  /*106d0*/  STL [R1+0x1d8], R180 ;  /* 0x0001d8b401007387 */ /* 0x0001e80000100800 */
[----:B0-----:R-:W4:Y:S04]  /*106e0*/  LDL.LU R180, [R1+0x188] ;  /* 0x0001880001b47983 */ /* 0x001f280000300800 */
[----:B------:R-:W-:Y:S01]  /*106f0*/  STL [R1+0x1d0], R178 ;  /* 0x0001d0b201007387 */ /* 0x000fe20000100800 */
[----:B--2---:R-:W-:-:S05]  /*10700*/  IMAD.X R120, R2, 0x1, R120, P2 ;  /* 0x0000000102787824 */ /* 0x004fca00010e0678 */
[----:B------:R0:W-:Y:S04]  /*10710*/  STL [R1+0x1c8], R120 ;  /* 0x0001c87801007387 */ /* 0x0001e80000100800 */
[----:B------:R1:W-:Y:S04]  /*10720*/  STL [R1+0x1a4], R175 ;  /* 0x0001a4af01007387 */ /* 0x0003e80000100800 */
[----:B0-----:R-:W2:Y:S04]  /*10730*/  LDL.LU R120, [R1+0x15c] ;  /* 0x00015c0001787983 */ /* 0x001ea80000300800 */
[----:B------:R-:W2:Y:S04]  /*10740*/  LDL.LU R178, [R1+0x180] ;  /* 0x0001800001b27983 */ /* 0x000ea80000300800 */
[----:B-1----:R-:W2:Y:S01]  /*10750*/  LDL.LU R175, [R1+0x154] ;  /* 0x0001540001af7983 */ /* 0x002ea20000300800 */
[----:B---3--:R-:W-:Y:S01]  /*10760*/  IADD3 R111, P2, R6, R111, RZ ;  /* 0x0000006f066f7210 */ /* 0x008fe20007f5e0ff */
[----:B------:R-:W-:-:S04]  /*10770*/  IMAD.X R186, R2, 0x1, R186, P3 ;  /* 0x0000000102ba7824 */ /* 0x000fc800018e06ba */
[----:B------:R0:W-:Y:S04]  /*10780*/  STL [R1+0x19c], R111 ;  /* 0x00019c6f01007387 */ /* 0x0001e80000100800 */
[----:B0-----:R-:W3:Y:S01]  /*10790*/  LDL.LU R111, [R1+0x178] ;  /* 0x00017800016f7983 */ /* 0x001ee20000300800 */
[----:B----4-:R-:W-:Y:S01]  /*107a0*/  IADD3 R121, P3, R6, R121, RZ ;  /* 0x0000007906797210 */ /* 0x010fe20007f7e0ff */
[----:B------:R-:W-:-:S04]  /*107b0*/  IMAD.X R183, R2, 0x1, R183, P4 ;  /* 0x0000000102b77824 */ /* 0x000fc800020e06b7 */
[----:B------:R0:W-:Y:S01]  /*107c0*/  STL [R1+0x194], R121 ;  /* 0x0001947901007387 */ /* 0x0001e20000100800 */
[----:B------:R-:W-:Y:S01]  /*107d0*/  IADD3 R184, P4, R6, R184, RZ ;  /* 0x000000b806b87210 */ /* 0x000fe20007f9e0ff */
[----:B------:R-:W-:Y:S02]  /*107e0*/  IMAD.X R182, R2, 0x1, R182, P5 ;  /* 0x0000000102b67824 */ /* 0x000fe400028e06b6 */
[----:B0-----:R-:W4:Y:S04]  /*107f0*/  LDL.LU R121, [R1+0x14c] ;  /* 0x00014c0001797983 */ /* 0x001f280000300800 */
        /* <DEDUP_REMOVED lines=11> */
[----:B------:R-:W-:Y:S04]  /*108b0*/  STL [R1+0x1a8], R176 ;  /* 0x0001a8b001007387 */ /* 0x000fe80000100800 */
[----:B------:R-:W-:Y:S04]  /*108c0*/  STL [R1+0x17c], R174 ;  /* 0x00017cae01007387 */ /* 0x000fe80000100800 */
[----:B------:R0:W-:Y:S04]  /*108d0*/  STL [R1+0x198], R119 ;  /* 0x0001987701007387 */ /* 0x0001e80000100800 */
[----:B------:R-:W-:Y:S04]  /*108e0*/  STL [R1+0x1a0], R171 ;  /* 0x0001a0ab01007387 */ /* 0x000fe80000100800 */
[----:B0-----:R-:W4:Y:S01]  /*108f0*/  LDL.LU R119, [R1+0x170] ;  /* 0x0001700001777983 */ /* 0x001f220000300800 */
[----:B------:R-:W-:-:S03]  /*10900*/  IADD3 R116, P2, R6, R116, RZ ;  /* 0x0000007406747210 */ /* 0x000fc60007f5e0ff */
[----:B------:R-:W-:Y:S04]  /*10910*/  STL [R1+0x174], R172 ;  /* 0x000174ac01007387 */ /* 0x000fe80000100800 */
        /* <DEDUP_REMOVED lines=8> */
[----:B0-----:R-:W4:Y:S04]  /*109a0*/  LDL.LU R117, [R1+0x158] ;  /* 0x0001580001757983 */ /* 0x001f280000300800 */
[----:B------:R-:W4:Y:S01]  /*109b0*/  LDL.LU R172, [R1+0x12c] ;  /* 0x00012c0001ac7983 */ /* 0x000f220000300800 */
[----:B------:R-:W-:-:S05]  /*109c0*/  IADD3 R170, P3, R6, R170, RZ ;  /* 0x000000aa06aa7210 */ /* 0x000fca0007f7e0ff */
[----:B------:R0:W-:Y:S01]  /*109d0*/  STL [R1+0x164], R170 ;  /* 0x000164aa01007387 */ /* 0x0001e20000100800 */
[----:B------:R-:W-:-:S03]  /*109e0*/  IMAD.X R180, R2, 0x1, R180, P4 ;  /* 0x0000000102b47824 */ /* 0x000fc600020e06b4 */
[----:B0-----:R-:W4:Y:S01]  /*109f0*/  LDL.LU R170, [R1+0x150] ;  /* 0x0001500001aa7983 */ /* 0x001f220000300800 */
[----:B--2---:R-:W-:Y:S01]  /*10a00*/  IADD3 R120, P4, R6, R120, RZ ;  /* 0x0000007806787210 */ /* 0x004fe20007f9e0ff */
[----:B------:R-:W-:-:S04]  /*10a10*/  IMAD.X R178, R2, 0x1, R178, P5 ;  /* 0x0000000102b27824 */ /* 0x000fc800028e06b2 */
[----:B------:R0:W-:Y:S01]  /*10a20*/  STL [R1+0x15c], R120 ;  /* 0x00015c7801007387 */ /* 0x0001e20000100800 */
[----:B------:R-:W-:-:S03]  /*10a30*/  IADD3 R175, P5, R6, R175, RZ ;  /* 0x000000af06af7210 */ /* 0x000fc60007fbe0ff */
[----:B------:R-:W-:Y:S04]  /*10a40*/  STL [R1+0x188], R180 ;  /* 0x000188b401007387 */ /* 0x000fe80000100800 */
[----:B0-----:R-:W2:Y:S04]  /*10a50*/  LDL.LU R120, [R1+0x124] ;  /* 0x0001240001787983 */ /* 0x001ea80000300800 */
[----:B------:R-:W2:Y:S04]  /*10a60*/  LDL.LU R188, [R1+0x148] ;  /* 0x0001480001bc7983 */ /* 0x000ea80000300800 */
[----:B------:R-:W-:Y:S01]  /*10a70*/  STL [R1+0x180], R178 ;  /* 0x000180b201007387 */ /* 0x000fe20000100800 */
[----:B---3--:R-:W-:-:S05]  /*10a80*/  IMAD.X R111, R2, 0x1, R111, P6 ;  /* 0x00000001026f7824 */ /* 0x008fca00030e066f */
[----:B------:R0:W-:Y:S04]  /*10a90*/  STL [R1+0x178], R111 ;  /* 0x0001786f01007387 */ /* 0x0001e80000100800 */
[----:B------:R1:W-:Y:S04]  /*10aa0*/  STL [R1+0x154], R175 ;  /* 0x000154af01007387 */ /* 0x0003e80000100800 */
[----:B0-----:R-:W3:Y:S04]  /*10ab0*/  LDL.LU R111, [R1+0x11c] ;  /* 0x00011c00016f7983 */ /* 0x001ee80000300800 */
[----:B------:R-:W3:Y:S04]  /*10ac0*/  LDL.LU R186, [R1+0x140] ;  /* 0x0001400001ba7983 */ /* 0x000ee80000300800 */
[----:B------:R-:W3:Y:S01]  /*10ad0*/  LDL.LU R183, [R1+0x114] ;  /* 0x0001140001b77983 */ /* 0x000ee20000300800 */
[----:B----4-:R-:W-:-:S03]  /*10ae0*/  IADD3 R121, P6, R6, R121, RZ ;  /* 0x0000007906797210 */ /* 0x010fc60007fde0ff */
        /* <DEDUP_REMOVED lines=17> */
[----:B------:R-:W-:Y:S01]  /*10c00*/  STL [R1+0x168], R187 ;  /* 0x000168bb01007387 */ /* 0x000fe20000100800 */
[----:B------:R-:W-:-:S03]  /*10c10*/  IMAD.X R117, R2, 0x1, R117, P4 ;  /* 0x0000000102757824 */ /* 0x000fc600020e0675 */
[----:B------:R-:W-:Y:S04]  /*10c20*/  STL [R1+0x13c], R176 ;  /* 0x00013cb001007387 */ /* 0x000fe80000100800 */
[----:B------:R0:W-:Y:S04]  /*10c30*/  STL [R1+0x158], R117 ;  /* 0x0001587501007387 */ /* 0x0001e80000100800 */
[----:B------:R1:W-:Y:S01]  /*10c40*/  STL [R1+0x160], R174 ;  /* 0x000160ae01007387 */ /* 0x0003e20000100800 */
[----:B------:R-:W-:-:S03]  /*10c50*/  IADD3 R171, P3, R6, R171, RZ ;  /* 0x000000ab06ab7210 */ /* 0x000fc60007f7e0ff */
[----:B0-----:R-:W4:Y:S04]  /*10c60*/  LDL.LU R117, [R1+0x110] ;  /* 0x0001100001757983 */ /* 0x001f280000300800 */
[----:B------:R0:W-:Y:S04]  /*10c70*/  STL [R1+0x134], R171 ;  /* 0x000134ab01007387 */ /* 0x0001e80000100800 */
[----:B------:R-:W4:Y:S01]  /*10c80*/  LDL.LU R176, [R1+0x108] ;  /* 0x0001080001b07983 */ /* 0x000f220000300800 */
[----:B------:R-:W-:Y:S01]  /*10c90*/  IADD3 R172, P4, R6, R172, RZ ;  /* 0x000000ac06ac7210 */ /* 0x000fe20007f9e0ff */
[----:B------:R-:W-:-:S02]  /*10ca0*/  IMAD.X R170, R2, 0x1, R170, P5 ;  /* 0x0000000102aa7824 */ /* 0x000fc400028e06aa */
[----:B-1----:R-:W4:Y:S04]  /*10cb0*/  LDL.LU R174, [R1+0xdc] ;  /* 0x0000dc0001ae7983 */ /* 0x002f280000300800 */
[----:B------:R1:W-:Y:S04]  /*10cc0*/  STL [R1+0x12c], R172 ;  /* 0x00012cac01007387 */ /* 0x0003e80000100800 */
[----:B0-----:R-:W4:Y:S04]  /*10cd0*/  LDL.LU R171, [R1+0x100] ;  /* 0x0001000001ab7983 */ /* 0x001f280000300800 */
[----:B------:R0:W-:Y:S04]  /*10ce0*/  STL [R1+0x150], R170 ;  /* 0x000150aa01007387 */ /* 0x0001e80000100800 */
[----:B-1----:R-:W4:Y:S04]  /*10cf0*/  LDL.LU R172, [R1+0xd4] ;  /* 0x0000d40001ac7983 */ /* 0x002f280000300800 */
[----:B0-----:R-:W4:Y:S01]  /*10d00*/  LDL.LU R170, [R1+0xf8] ;  /* 0x0000f80001aa7983 */ /* 0x001f220000300800 */
[----:B--2---:R-:W-:Y:S01]  /*10d10*/  IADD3 R120, P5, R6, R120, RZ ;  /* 0x0000007806787210 */ /* 0x004fe20007fbe0ff */
[----:B------:R-:W-:-:S04]  /*10d20*/  IMAD.X R188, R2, 0x1, R188, P6 ;  /* 0x0000000102bc7824 */ /* 0x000fc800030e06bc */
[----:B------:R0:W-:Y:S04]  /*10d30*/  STL [R1+0x124], R120 ;  /* 0x0001247801007387 */ /* 0x0001e80000100800 */
[----:B0-----:R-:W2:Y:S01]  /*10d40*/  LDL.LU R120, [R1+0xcc] ;  /* 0x0000cc0001787983 */ /* 0x001ea20000300800 */
[----:B---3--:R-:W-:Y:S01]  /*10d50*/  IADD3 R111, P6, R111, UR13, RZ ;  /* 0x0000000d6f6f7c10 */ /* 0x008fe2000ffde0ff */
[----:B------:R-:W-:-:S04]  /*10d60*/  IMAD.X R186, R2, 0x1, R186, P1 ;  /* 0x0000000102ba7824 */ /* 0x000fc800008e06ba */
[----:B------:R0:W-:Y:S01]  /*10d70*/  STL [R1+0x11c], R111 ;  /* 0x00011c6f01007387 */ /* 0x0001e20000100800 */
[----:B------:R-:W-:Y:S01]  /*10d80*/  IADD3 R183, P1, R183, UR13, RZ ;  /* 0x0000000db7b77c10 */ /* 0x000fe2000ff3e0ff */
[----:B----4-:R-:W-:Y:S02]  /*10d90*/  IMAD.X R184, R2, 0x1, R184, P2 ;  /* 0x0000000102b87824 */ /* 0x010fe400010e06b8 */
[----:B0-----:R-:W3:Y:S04]  /*10da0*/  LDL.LU R111, [R1+0xc4] ;  /* 0x0000c400016f7983 */ /* 0x001ee80000300800 */
[----:B------:R-:W-:Y:S01]  /*10db0*/  STL [R1+0x148], R188 ;  /* 0x000148bc01007387 */ /* 0x000fe20000100800 */
[----:B------:R-:W-:-:S03]  /*10dc0*/  IADD3 R182, P2, R182, UR13, RZ ;  /* 0x0000000db6b67c10 */ /* 0x000fc6000ff5e0ff */
[----:B------:R-:W-:Y:S01]  /*10dd0*/  STL [R1+0x140], R186 ;  /* 0x000140ba01007387 */ /* 0x000fe20000100800 */
[----:B------:R-:W-:-:S03]  /*10de0*/  IMAD.X R179, R2, 0x1, R179, P3 ;  /* 0x0000000102b37824 */ /* 0x000fc600018e06b3 */
        /* <DEDUP_REMOVED lines=8> */
[----:B------:R0:W-:Y:S04]  /*10e70*/  STL [R1+0x104], R180 ;  /* 0x000104b401007387 */ /* 0x0001e80000100800 */
[----:B0-----:R-:W4:Y:S04]  /*10e80*/  LDL.LU R180, [R1+0xd8] ;  /* 0x0000d80001b47983 */ /* 0x001f280000300800 */
[----:B------:R0:W-:Y:S04]  /*10e90*/  STL [R1+0x128], R178 ;  /* 0x000128b201007387 */ /* 0x0001e80000100800 */
[----:B------:R1:W-:Y:S04]  /*10ea0*/  STL [R1+0xfc], R175 ;  /* 0x0000fcaf01007387 */ /* 0x0003e80000100800 */
[----:B0-----:R-:W4:Y:S01]  /*10eb0*/  LDL.LU R178, [R1+0xd0] ;  /* 0x0000d00001b27983 */ /* 0x001f220000300800 */
[----:B------:R-:W-:-:S03]  /*10ec0*/  IADD3 R119, P5, R119, UR13, RZ ;  /* 0x0000000d77777c10 */ /* 0x000fc6000ffbe0ff */
[----:B------:R0:W-:Y:S04]  /*10ed0*/  STL [R1+0x120], R121 ;  /* 0x0001207901007387 */ /* 0x0001e80000100800 */
[----:B-1----:R-:W4:Y:S04]  /*10ee0*/  LDL.LU R175, [R1+0xc8] ;  /* 0x0000c80001af7983 */ /* 0x002f280000300800 */
[----:B------:R1:W-:Y:S04]  /*10ef0*/  STL [R1+0xf4], R119 ;  /* 0x0000f47701007387 */ /* 0x0003e80000100800 */
[----:B0-----:R-:W4:Y:S04]  /*10f00*/  LDL.LU R121, [R1+0x9c] ;  /* 0x00009c0001797983 */ /* 0x001f280000300800 */
[----:B-1----:R-:W4:Y:S01]  /*10f10*/  LDL.LU R119, [R1+0xc0] ;  /* 0x0000c00001777983 */ /* 0x002f220000300800 */
[----:B------:R-:W-:-:S02]  /*10f20*/  IADD3.X R116, R116, UR40, RZ, P6, !PT ;  /* 0x0000002874747c10 */ /* 0x000fc4000b7fe4ff */
[----:B------:R-:W-:-:S03]  /*10f30*/  IADD3 R222, P6, R222, UR13, RZ ;  /* 0x0000000ddede7c10 */ /* 0x000fc6000ffde0ff */
[----:B------:R-:W-:Y:S04]  /*10f40*/  STL [R1+0x118], R116 ;  /* 0x0001187401007387 */ /* 0x000fe80000100800 */
[----:B------:R0:W-:Y:S04]  /*10f50*/  STL [R1+0xec], R222 ;  /* 0x0000ecde01007387 */ /* 0x0001e80000100800 */
[----:B0-----:R-:W4:Y:S04]  /*10f60*/  LDL.LU R222, [R1+0x634] ;  /* 0x0006340001de7983 */ /* 0x001f280000300800 */
[----:B------:R-:W4:Y:S01]  /*10f70*/  LDL.LU R116, [R1+0x94] ;  /* 0x0000940001747983 */ /* 0x000f220000300800 */
[----:B------:R-:W-:-:S02]  /*10f80*/  IADD3.X R117, R117, UR40, RZ, P1, !PT ;  /* 0x0000002875757c10 */ /* 0x000fc40008ffe4ff */
[----:B------:R-:W-:-:S05]  /*10f90*/  IADD3 R0, P1, R0, UR13, RZ ;  /* 0x0000000d00007c10 */ /* 0x000fca000ff3e0ff */
[----:B------:R0:W-:Y:S01]  /*10fa0*/  STL [R1+0xe4], R0 ;  /* 0x0000e40001007387 */ /* 0x0001e20000100800 */
[----:B------:R-:W-:-:S03]  /*10fb0*/  IADD3.X R176, R176, UR40, RZ, P2, !PT ;  /* 0x00000028b0b07c10 */ /* 0x000fc600097fe4ff */
[----:B0-----:R-:W4:Y:S04]  /*10fc0*/  LDL.LU R0, [R1+0x630] ;  /* 0x0006300001007983 */ /* 0x001f280000300800 */
[----:B------:R0:W-:Y:S04]  /*10fd0*/  STL [R1+0x110], R117 ;  /* 0x0001107501007387 */ /* 0x0001e80000100800 */
[----:B0-----:R-:W4:Y:S04]  /*10fe0*/  LDL.LU R117, [R1+0x8c] ;  /* 0x00008c0001757983 */ /* 0x001f280000300800 */
[----:B------:R0:W-:Y:S04]  /*10ff0*/  STL [R1+0x108], R176 ;  /* 0x000108b001007387 */ /* 0x0001e80000100800 */
[----:B0-----:R-:W4:Y:S01]  /*11000*/  LDL.LU R176, [R1+0x84] ;  /* 0x0000840001b07983 */ /* 0x001f220000300800 */
[----:B------:R-:W-:-:S02]  /*11010*/  IADD3 R174, P2, R174, UR13, RZ ;  /* 0x0000000daeae7c10 */ /* 0x000fc4000ff5e0ff */
[----:B------:R-:W-:Y:S02]  /*11020*/  IADD3.X R171, R171, UR40, RZ, P3, !PT ;  /* 0x00000028abab7c10 */ /* 0x000fe40009ffe4ff */
[----:B------:R-:W-:Y:S02]  /*11030*/  IADD3 R172, P3, R172, UR13, RZ ;  /* 0x0000000dacac7c10 */ /* 0x000fe4000ff7e0ff */
[----:B------:R-:W-:Y:S01]  /*11040*/  IADD3.X R206, R206, UR40, RZ, P5, !PT ;  /* 0x00000028cece7c10 */ /* 0x000fe2000affe4ff */
[----:B------:R-:W-:Y:S01]  /*11050*/  STL [R1+0xdc], R174 ;  /* 0x0000dcae01007387 */ /* 0x000fe20000100800 */
[----:B------:R-:W-:-:S03]  /*11060*/  IADD3.X R170, R170, UR40, RZ, P4, !PT ;  /* 0x00000028aaaa7c10 */ /* 0x000fc6000a7fe4ff */
[----:B------:R-:W-:Y:S01]  /*11070*/  STL [R1+0x100], R171 ;  /* 0x000100ab01007387 */ /* 0x000fe20000100800 */
[----:B------:R-:W-:-:S03]  /*11080*/  IADD3.X R205, R205, UR40, RZ, P6, !PT ;  /* 0x00000028cdcd7c10 */ /* 0x000fc6000b7fe4ff */
[----:B------:R-:W-:Y:S04]  /*11090*/  STL [R1+0xd4], R172 ;  /* 0x0000d4ac01007387 */ /* 0x000fe80000100800 */
[----:B------:R0:W-:Y:S04]  /*110a0*/  STL [R1+0xf0], R206 ;  /* 0x0000f0ce01007387 */ /* 0x0001e80000100800 */
[----:B------:R-:W-:Y:S04]  /*110b0*/  STL [R1+0xf8], R170 ;  /* 0x0000f8aa01007387 */ /* 0x000fe80000100800 */
[----:B0-----:R-:W4:Y:S01]  /*110c0*/  LDL.LU R206, [R1+0x62c] ;  /* 0x00062c0001ce7983 */ /* 0x001f220000300800 */
[----:B------:R-:W-:-:S02]  /*110d0*/  IADD3.X R221, R221, UR40, RZ, P1, !PT ;  /* 0x00000028dddd7c10 */ /* 0x000fc40008ffe4ff */
[----:B------:R-:W-:-:S04]  /*110e0*/  IADD3 R238, P1, R238, UR13, RZ ;  /* 0x0000000deeee7c10 */ /* 0x000fc8000ff3e0ff */
[----:B------:R-:W-:Y:S02]  /*110f0*/  IADD3.X R197, R197, UR40, RZ, P1, !PT ;  /* 0x00000028c5c57c10 */ /* 0x000fe40008ffe4ff */
[----:B--2---:R-:W-:-:S05]  /*11100*/  IADD3 R120, P4, R120, UR13, RZ ;  /* 0x0000000d78787c10 */ /* 0x004fca000ff9e0ff */
[----:B------:R-:W-:Y:S04]  /*11110*/  STL [R1+0xcc], R120 ;  /* 0x0000cc7801007387 */ /* 0x000fe80000100800 */
[----:B------:R-:W2:Y:S01]  /*11120*/  LDL.LU R174, [R1+0x98] ;  /* 0x0000980001ae7983 */ /* 0x000ea20000300800 */
[----:B---3--:R-:W-:-:S05]  /*11130*/  IADD3 R111, P5, R111, UR13, RZ ;  /* 0x0000000d6f6f7c10 */ /* 0x008fca000ffbe0ff */
[----:B------:R0:W-:Y:S04]  /*11140*/  STL [R1+0xc4], R111 ;  /* 0x0000c46f01007387 */ /* 0x0001e80000100800 */
[----:B0-----:R-:W3:Y:S04]  /*11150*/  LDL.LU R111, [R1+0x90] ;  /* 0x00009000016f7983 */ /* 0x001ee80000300800 */
[----:B------:R0:W-:Y:S04]  /*11160*/  STL [R1+0xe8], R205 ;  /* 0x0000e8cd01007387 */ /* 0x0001e80000100800 */
[----:B0-----:R-:W3:Y:S01]  /*11170*/  LDL.LU R205, [R1+0x628] ;  /* 0x0006280001cd7983 */ /* 0x001ee20000300800 */
[----:B----4-:R-:W-:-:S02]  /*11180*/  IADD3.X R180, R180, UR40, RZ, P2, !PT ;  /* 0x00000028b4b47c10 */ /* 0x010fc400097fe4ff */
[----:B------:R-:W-:Y:S02]  /*11190*/  IADD3 R237, P2, R237, UR13, RZ ;  /* 0x0000000deded7c10 */ /* 0x000fe4000ff5e0ff */
[----:B------:R-:W-:Y:S02]  /*111a0*/  IADD3.X R178, R178, UR40, RZ, P3, !PT ;  /* 0x00000028b2b27c10 */ /* 0x000fe40009ffe4ff */
[----:B------:R-:W-:Y:S02]  /*111b0*/  IADD3 R227, P3, R227, UR13, RZ ;  /* 0x0000000de3e37c10 */ /* 0x000fe4000ff7e0ff */
[----:B------:R-:W-:Y:S02]  /*111c0*/  IADD3.X R175, R175, UR40, RZ, P4, !PT ;  /* 0x00000028afaf7c10 */ /* 0x000fe4000a7fe4ff */
[----:B------:R-:W-:Y:S02]  /*111d0*/  IADD3 R121, P4, R121, UR13, RZ ;  /* 0x0000000d79797c10 */ /* 0x000fe4000ff9e0ff */
[----:B------:R-:W-:-:S02]  /*111e0*/  IADD3.X R119, R119, UR40, RZ, P5, !PT ;  /* 0x0000002877777c10 */ /* 0x000fc4000affe4ff */
[----:B------:R-:W-:-:S05]  /*111f0*/  IADD3 R222, P6, R222, UR13, RZ ;  /* 0x0000000ddede7c10 */ /* 0x000fca000ffde0ff */
[----:B------:R0:W-:Y:S04]  /*11200*/  STL [R1+0xbc], R222 ;  /* 0x0000bcde01007387 */ /* 0x0001e80000100800 */
[----:B0-----:R-:W4:Y:S04]  /*11210*/  LDL.LU R222, [R1+0x624] ;  /* 0x0006240001de7983 */ /* 0x001f280000300800 */
[----:B------:R-:W4:Y:S04]  /*11220*/  LDL.LU R171, [R1+0x88] ;  /* 0x0000880001ab7983 */ /* 0x000f280000300800 */
[----:B------:R-:W4:Y:S04]  /*11230*/  LDL.LU R172, [R1+0x5c] ;  /* 0x00005c0001ac7983 */ /* 0x000f280000300800 */
[----:B------:R0:W-:Y:S04]  /*11240*/  STL [R1+0xe0], R221 ;  /* 0x0000e0dd01007387 */ /* 0x0001e80000100800 */
[----:B0-----:R-:W4:Y:S04]  /*11250*/  LDL.LU R221, [R1+0x620] ;  /* 0x0006200001dd7983 */ /* 0x001f280000300800 */
[----:B------:R-:W4:Y:S04]  /*11260*/  LDL.LU R170, [R1+0x54] ;  /* 0x0000540001aa7983 */ /* 0x000f280000300800 */
[----:B------:R0:W-:Y:S01]  /*11270*/  STL [R1+0xb4], R238 ;  /* 0x0000b4ee01007387 */ /* 0x0001e20000100800 */
[----:B------:R-:W-:-:S03]  /*11280*/  IADD3.X R0, R0, UR40, RZ, P6, !PT ;  /* 0x0000002800007c10 */ /* 0x000fc6000b7fe4ff */
[----:B0-----:R-:W4:Y:S04]  /*11290*/  LDL.LU R238, [R1+0x61c] ;  /* 0x00061c0001ee7983 */ /* 0x001f280000300800 */
[----:B------:R-:W4:Y:S04]  /*112a0*/  LDL.LU R120, [R1+0x4c] ;  /* 0x00004c0001787983 */ /* 0x000f280000300800 */
[----:B------:R0:W-:Y:S01]  /*112b0*/  STL [R1+0xac], R237 ;  /* 0x0000aced01007387 */ /* 0x0001e20000100800 */
[----:B------:R-:W-:-:S03]  /*112c0*/  IADD3 R116, P5, R116, UR13, RZ ;  /* 0x0000000d74747c10 */ /* 0x000fc6000ffbe0ff */
[----:B0-----:R-:W4:Y:S04]  /*112d0*/  LDL.LU R237, [R1+0x618] ;  /* 0x0006180001ed7983 */ /* 0x001f280000300800 */
[----:B------:R-:W-:Y:S04]  /*112e0*/  STL [R1+0xd8], R180 ;  /* 0x0000d8b401007387 */ /* 0x000fe80000100800 */
[----:B------:R0:W-:Y:S01]  /*112f0*/  STL [R1+0xa4], R227 ;  /* 0x0000a4e301007387 */ /* 0x0001e20000100800 */
[----:B------:R-:W-:-:S03]  /*11300*/  IADD3 R117, P6, R117, UR13, RZ ;  /* 0x0000000d75757c10 */ /* 0x000fc6000ffde0ff */
[----:B0-----:R-:W4:Y:S04]  /*11310*/  LDL.LU R227, [R1+0x614] ;  /* 0x0006140001e37983 */ /* 0x001f280000300800 */
[----:B------:R-:W-:Y:S04]  /*11320*/  STL [R1+0xd0], R178 ;  /* 0x0000d0b201007387 */ /* 0x000fe80000100800 */
[----:B------:R0:W-:Y:S04]  /*11330*/  STL [R1+0x9c], R121 ;  /* 0x00009c7901007387 */ /* 0x0001e80000100800 */
[----:B------:R-:W-:Y:S04]  /*11340*/  STL [R1+0xc8], R175 ;  /* 0x0000c8af01007387 */ /* 0x000fe80000100800 */
[----:B0-----:R-:W4:Y:S04]  /*11350*/  LDL.LU R121, [R1+0x58] ;  /* 0x0000580001797983 */ /* 0x001f280000300800 */
[----:B------:R0:W-:Y:S01]  /*11360*/  STL [R1+0xc0], R119 ;  /* 0x0000c07701007387 */ /* 0x0001e20000100800 */
[----:B------:R-:W-:-:S02]  /*11370*/  IADD3.X R198, R198, UR40, RZ, P2, !PT ;  /* 0x00000028c6c67c10 */ /* 0x000fc400097fe4ff */
[----:B------:R-:W-:Y:S01]  /*11380*/  IADD3 R176, P1, R176, UR13, RZ ;  /* 0x0000000db0b07c10 */ /* 0x000fe2000ff3e0ff */
[----:B0-----:R-:W4:Y:S04]  /*11390*/  LDL.LU R119, [R1+0x50] ;  /* 0x0000500001777983 */ /* 0x001f280000300800 */
[----:B------:R0:W-:Y:S04]  /*113a0*/  STL [R1+0xb8], R0 ;  /* 0x0000b80001007387 */ /* 0x0001e80000100800 */
[----:B------:R1:W-:Y:S01]  /*113b0*/  STL [R1+0x94], R116 ;  /* 0x0000947401007387 */ /* 0x0003e20000100800 */
[----:B------:R-:W-:-:S03]  /*113c0*/  IADD3 R240, P2, R240, UR13, RZ ;  /* 0x0000000df0f07c10 */ /* 0x000fc6000ff5e0ff */
[----:B0-----:R-:W4:Y:S04]  /*113d0*/  LDL.LU R0, [R1+0x610] ;  /* 0x0006100001007983 */ /* 0x001f280000300800 */
[----:B-1----:R-:W4:Y:S04]  /*113e0*/  LDL.LU R116, [R1+0x1c] ;  /* 0x00001c0001747983 */ /* 0x002f280000300800 */
[----:B------:R0:W-:Y:S04]  /*113f0*/  STL [R1+0xb0], R197 ;  /* 0x0000b0c501007387 */ /* 0x0001e80000100800 */
[----:B------:R1:W-:Y:S04]  /*11400*/  STL [R1+0x8c], R117 ;  /* 0x00008c7501007387 */ /* 0x0003e80000100800 */
[----:B0-----:R-:W4:Y:S04]  /*11410*/  LDL.LU R197, [R1+0x60c] ;  /* 0x00060c0001c57983 */ /* 0x001f280000300800 */
[----:B-1----:R-:W4:Y:S04]  /*11420*/  LDL.LU R117, [R1+0x14] ;  /* 0x0000140001757983 */ /* 0x002f280000300800 */
[----:B------:R0:W-:Y:S04]  /*11430*/  STL [R1+0xa8], R198 ;  /* 0x0000a8c601007387 */ /* 0x0001e80000100800 */
[----:B0-----:R-:W4:Y:S04]  /*11440*/  LDL.LU R198, [R1+0x608] ;  /* 0x0006080001c67983 */ /* 0x001f280000300800 */
[----:B------:R-:W-:Y:S04]  /*11450*/  STL [R1+0x84], R176 ;  /* 0x000084b001007387 */ /* 0x000fe80000100800 */
[----:B------:R0:W-:Y:S04]  /*11460*/  STL [R1+0x7c], R240 ;  /* 0x00007cf001007387 */ /* 0x0001e80000100800 */
[----:B0-----:R-:W4:Y:S01]  /*11470*/  LDL.LU R240, [R1+0x604] ;  /* 0x0006040001f07983 */ /* 0x001f220000300800 */
[----:B------:R-:W-:-:S02]  /*11480*/  IADD3.X R208, R208, UR40, RZ, P3, !PT ;  /* 0x00000028d0d07c10 */ /* 0x000fc40009ffe4ff */
[----:B------:R-:W-:Y:S02]  /*11490*/  IADD3 R207, P3, R207, UR13, RZ ;  /* 0x0000000dcfcf7c10 */ /* 0x000fe4000ff7e0ff */
[----:B--2---:R-:W-:Y:S01]  /*114a0*/  IADD3.X R174, R174, UR40, RZ, P4, !PT ;  /* 0x00000028aeae7c10 */ /* 0x004fe2000a7fe4ff */
[----:B------:R0:W-:Y:S01]  /*114b0*/  STL [R1+0xa0], R208 ;  /* 0x0000a0d001007387 */ /* 0x0001e20000100800 */
[----:B------:R-:W-:-:S03]  /*114c0*/  IADD3 R224, P4, R224, UR13, RZ ;  /* 0x0000000de0e07c10 */ /* 0x000fc6000ff9e0ff */
[----:B0-----:R-:W2:Y:S04]  /*114d0*/  LDL.LU R208, [R1+0x600] ;  /* 0x0006000001d07983 */ /* 0x001ea80000300800 */
[----:B------:R0:W-:Y:S01]  /*114e0*/  STL [R1+0x74], R207 ;  /* 0x000074cf01007387 */ /* 0x0001e20000100800 */
[----:B------:R-:W-:Y:S02]  /*114f0*/  IADD3.X R239, R239, UR40, RZ, P2, !PT ;  /* 0x00000028efef7c10 */ /* 0x000fe400097fe4ff */
[----:B---3--:R-:W-:Y:S01]  /*11500*/  IADD3.X R111, R111, UR40, RZ, P5, !PT ;  /* 0x000000286f6f7c10 */ /* 0x008fe2000affe4ff */
[----:B0-----:R-:W3:Y:S01]  /*11510*/  LDL.LU R207, [R1+0x5fc] ;  /* 0x0005fc0001cf7983 */ /* 0x001ee20000300800 */
[----:B------:R-:W-:-:S03]  /*11520*/  IADD3 R223, P5, R223, UR13, RZ ;  /* 0x0000000ddfdf7c10 */ /* 0x000fc6000ffbe0ff */
[----:B------:R0:W-:Y:S01]  /*11530*/  STL [R1+0x6c], R224 ;  /* 0x00006ce001007387 */ /* 0x0001e20000100800 */
[----:B------:R-:W-:-:S03]  /*11540*/  IADD3.X R211, R211, UR40, RZ, P3, !PT ;  /* 0x00000028d3d37c10 */ /* 0x000fc60009ffe4ff */
[----:B0-----:R-:W2:Y:S04]  /*11550*/  LDL.LU R224, [R1+0x5f8] ;  /* 0x0005f80001e07983 */ /* 0x001ea80000300800 */
[----:B------:R-:W-:Y:S04]  /*11560*/  STL [R1+0x98], R174 ;  /* 0x000098ae01007387 */ /* 0x000fe80000100800 */
[----:B------:R0:W-:Y:S04]  /*11570*/  STL [R1+0x90], R111 ;  /* 0x0000906f01007387 */ /* 0x0001e80000100800 */
[----:B0-----:R-:W3:Y:S04]  /*11580*/  LDL.LU R111, [R1+0x18] ;  /* 0x00001800016f7983 */ /* 0x001ee80000300800 */
[----:B------:R0:W-:Y:S01]  /*11590*/  STL [R1+0x64], R223 ;  /* 0x000064df01007387 */ /* 0x0001e20000100800 */
[----:B------:R-:W-:-:S03]  /*115a0*/  IADD3.X R241, R241, UR40, RZ, P4, !PT ;  /* 0x00000028f1f17c10 */ /* 0x000fc6000a7fe4ff */
[----:B0-----:R-:W2:Y:S01]  /*115b0*/  LDL.LU R223, [R1+0x5f4] ;  /* 0x0005f40001df7983 */ /* 0x001ea20000300800 */
[----:B----4-:R-:W-:Y:S02]  /*115c0*/  IADD3.X R171, R171, UR40, RZ, P6, !PT ;  /* 0x00000028abab7c10 */ /* 0x010fe4000b7fe4ff */
[----:B------:R-:W-:Y:S02]  /*115d0*/  IADD3 R172, P6, R172, UR13, RZ ;  /* 0x0000000dacac7c10 */ /* 0x000fe4000ffde0ff */
[----:B------:R-:W-:Y:S02]  /*115e0*/  IADD3 R120, P2, R120, UR13, RZ ;  /* 0x0000000d78787c10 */ /* 0x000fe4000ff5e0ff */
[----:B------:R-:W-:Y:S02]  /*115f0*/  IADD3 R197, P3, R197, UR13, RZ ;  /* 0x0000000dc5c57c10 */ /* 0x000fe4000ff7e0ff */
[----:B------:R-:W-:Y:S02]  /*11600*/  IADD3.X R240, R240, UR40, RZ, P1, !PT ;  /* 0x00000028f0f07c10 */ /* 0x000fe40008ffe4ff */
[----:B------:R-:W-:-:S03]  /*11610*/  IADD3 R170, P1, R170, UR13, RZ ;  /* 0x0000000daaaa7c10 */ /* 0x000fc6000ff3e0ff */
[----:B------:R0:W-:Y:S04]  /*11620*/  STL [R1+0x80], R240 ;  /* 0x000080f001007387 */ /* 0x0001e80000100800 */
[----:B------:R-:W-:Y:S04]  /*11630*/  STL [R1+0x88], R171 ;  /* 0x000088ab01007387 */ /* 0x000fe80000100800 */
[----:B0-----:R-:W4:Y:S04]  /*11640*/  LDL.LU R240, [R1+0x5f0] ;  /* 0x0005f00001f07983 */ /* 0x001f280000300800 */
[----:B------:R-:W-:Y:S04]  /*11650*/  STL [R1+0x5c], R172 ;  /* 0x00005cac01007387 */ /* 0x000fe80000100800 */
[----:B------:R0:W-:Y:S04]  /*11660*/  STL [R1+0x78], R239 ;  /* 0x000078ef01007387 */ /* 0x0001e80000100800 */
[----:B0-----:R-:W2:Y:S04]  /*11670*/  LDL.LU R239, [R1+0x5ec] ;  /* 0x0005ec0001ef7983 */ /* 0x001ea80000300800 */
[----:B------:R-:W-:Y:S04]  /*11680*/  STL [R1+0x54], R170 ;  /* 0x000054aa01007387 */ /* 0x000fe80000100800 */
[----:B------:R0:W-:Y:S04]  /*11690*/  STL [R1+0x70], R211 ;  /* 0x000070d301007387 */ /* 0x0001e80000100800 */
[----:B0-----:R-:W3:Y:S04]  /*116a0*/  LDL.LU R211, [R1+0x5e8] ;  /* 0x0005e80001d37983 */ /* 0x001ee80000300800 */
[----:B------:R-:W-:Y:S04]  /*116b0*/  STL [R1+0x4c], R120 ;  /* 0x00004c7801007387 */ /* 0x000fe80000100800 */
[----:B------:R0:W-:Y:S04]  /*116c0*/  STL [R1+0x44], R197 ;  /* 0x000044c501007387 */ /* 0x0001e80000100800 */
[----:B0-----:R-:W4:Y:S04]  /*116d0*/  LDL.LU R197, [R1+0x5e4] ;  /* 0x0005e40001c57983 */ /* 0x001f280000300800 */
[----:B------:R0:W-:Y:S04]  /*116e0*/  STL [R1+0x68], R241 ;  /* 0x000068f101007387 */ /* 0x0001e80000100800 */
[----:B0-----:R-:W2:Y:S01]  /*116f0*/  LDL.LU R241, [R1+0x5e0] ;  /* 0x0005e00001f17983 */ /* 0x001ea20000300800 */
[----:B------:R-:W-:-:S02]  /*11700*/  IADD3 R210, P4, R210, UR13, RZ ;  /* 0x0000000dd2d27c10 */ /* 0x000fc4000ff9e0ff */
[----:B------:R-:W-:Y:S02]  /*11710*/  IADD3.X R209, R209, UR40, RZ, P5, !PT ;  /* 0x00000028d1d17c10 */ /* 0x000fe4000affe4ff */
[----:B------:R-:W-:Y:S01]  /*11720*/  IADD3 R226, P5, R226, UR13, RZ ;  /* 0x0000000de2e27c10 */ /* 0x000fe2000ffbe0ff */
[----:B------:R0:W-:Y:S01]  /*11730*/  STL [R1+0x3c], R210 ;  /* 0x00003cd201007387 */ /* 0x0001e20000100800 */
[----:B------:R-:W-:Y:S02]  /*11740*/  IADD3.X R121, R121, UR40, RZ, P6, !PT ;  /* 0x0000002879797c10 */ /* 0x000fe4000b7fe4ff */
[----:B------:R-:W-:Y:S02]  /*11750*/  IADD3 R225, P6, R225, UR13, RZ ;  /* 0x0000000de1e17c10 */ /* 0x000fe4000ffde0ff */
[----:B------:R-:W-:Y:S02]  /*11760*/  IADD3.X R119, R119, UR40, RZ, P1, !PT ;  /* 0x0000002877777c10 */ /* 0x000fe40008ffe4ff */
[----:B------:R-:W-:Y:S01]  /*11770*/  IADD3 R242, P1, R242, UR13, RZ ;  /* 0x0000000df2f27c10 */ /* 0x000fe2000ff3e0ff */
[----:B0-----:R-:W4:Y:S04]  /*11780*/  LDL.LU R210, [R1+0x5dc] ;  /* 0x0005dc0001d27983 */ /* 0x001f280000300800 */
[----:B------:R0:W-:Y:S01]  /*11790*/  STL [R1+0x60], R209 ;  /* 0x000060d101007387 */ /* 0x0001e20000100800 */
[----:B------:R-:W-:-:S03]  /*117a0*/  IADD3.X R198, R198, UR40, RZ, P3, !PT ;  /* 0x00000028c6c67c10 */ /* 0x000fc60009ffe4ff */
[----:B0-----:R-:W4:Y:S04]  /*117b0*/  LDL.LU R209, [R1+0x5d8] ;  /* 0x0005d80001d17983 */ /* 0x001f280000300800 */
[----:B------:R0:W-:Y:S04]  /*117c0*/  STL [R1+0x34], R226 ;  /* 0x000034e201007387 */ /* 0x0001e80000100800 */
[----:B0-----:R-:W4:Y:S04]  /*117d0*/  LDL.LU R226, [R1+0x5d4] ;  /* 0x0005d40001e27983 */ /* 0x001f280000300800 */
[----:B------:R0:W-:Y:S04]  /*117e0*/  STL [R1+0x2c], R225 ;  /* 0x00002ce101007387 */ /* 0x0001e80000100800 */
[----:B0-----:R-:W4:Y:S04]  /*117f0*/  LDL.LU R225, [R1+0x5d0] ;  /* 0x0005d00001e17983 */ /* 0x001f280000300800 */
[----:B------:R-:W-:Y:S04]  /*11800*/  STL [R1+0x58], R121 ;  /* 0x0000587901007387 */ /* 0x000fe80000100800 */
[----:B------:R0:W-:Y:S04]  /*11810*/  STL [R1+0x24], R242 ;  /* 0x000024f201007387 */ /* 0x0001e80000100800 */
[----:B0-----:R-:W4:Y:S04]  /*11820*/  LDL.LU R242, [R1+0x5cc] ;  /* 0x0005cc0001f27983 */ /* 0x001f280000300800 */
[----:B------:R-:W-:Y:S04]  /*11830*/  STL [R1+0x50], R119 ;  /* 0x0000507701007387 */ /* 0x000fe80000100800 */
        /* <DEDUP_REMOVED lines=8> */
[----:B------:R0:W-:Y:S06]  /*118c0*/  MEMBAR.ALL.CTA ;  /* 0x0000000000007992 */ /* 0x0001ec0000008000 */
[----:B0-----:R-:W0:Y:S02]  /*118d0*/  FENCE.VIEW.ASYNC.S ;  /* 0x00000000000073c6 */ /* 0x001e240000000000 */
[----:B0-----:R-:W-:Y:S06]  /*118e0*/  BAR.SYNC.DEFER_BLOCKING 0x0 ;  /* 0x0000000000007b1d */ /* 0x001fec0000010000 */
[----:B------:R-:W-:Y:S01]  /*118f0*/  UMOV UR9, 0x40000040 ;  /* 0x4000004000097882 */ /* 0x000fe20000000000 */
[----:B------:R-:W-:-:S06]  /*11900*/  WARPGROUP.ARRIVE ;  /* 0x00000000000079c5 */ /* 0x000fcc0000000000 */
[----:B------:R-:W-:Y:S04]  /*11910*/  QGMMA.64x64x32.F32.E5M2.E5M2 R56, gdesc[UR8], R56 ;  /* 0x00e00000083879f3 */ /* 0x000fe80008703838 */
[----:B------:R-:W-:Y:S01]  /*11920*/  QGMMA.64x64x32.F32.E5M2.E5M2 R56, gdesc[UR4], R56 ;  /* 0x00e00000043879f3 */ /* 0x000fe20008703838 */
[----:B--2---:R-:W-:-:S05]  /*11930*/  IADD3.X R241, R241, UR40, RZ, P2, !PT ;  /* 0x00000028f1f17c10 */ /* 0x004fca00097fe4ff */
[----:B------:R0:W-:Y:S04]  /*11940*/  STL [R1+0x48], R241 ;  /* 0x000048f101007387 */ /* 0x0001e80000100800 */
[----:B0-----:R-:W2:Y:S04]  /*11950*/  LDL.LU R241, [R1+0x5c8] ;  /* 0x0005c80001f17983 */ /* 0x001ea80000300800 */
[----:B------:R0:W-:Y:S01]  /*11960*/  STL [R1+0x40], R198 ;  /* 0x000040c601007387 */ /* 0x0001e20000100800 */
[----:B------:R-:W-:Y:S03]  /*11970*/  QGMMA.64x64x32.F32.E5M2.E5M2 R56, gdesc[UR16], R56 ;  /* 0x00e00000103879f3 */ /* 0x000fe60008703838 */
[----:B0-----:R-:W2:Y:S01]  /*11980*/  LDL.LU R198, [R1+0x5c4] ;  /* 0x0005c40001c67983 */ /* 0x001ea20000300800 */
[----:B------:R-:W-:-:S02]  /*11990*/  IADD3 R116, P2, R116, UR13, RZ ;  /* 0x0000000d74747c10 */ /* 0x000fc4000ff5e0ff */
[----:B------:R-:W-:Y:S02]  /*119a0*/  IADD3.X R212, R212, UR40, RZ, P4, !PT ;  /* 0x00000028d4d47c10 */ /* 0x000fe4000a7fe4ff */
[----:B------:R-:W-:Y:S01]  /*119b0*/  IADD3 R117, P3, R117, UR13, RZ ;  /* 0x0000000d75757c10 */ /* 0x000fe2000ff7e0ff */
[----:B------:R-:W-:Y:S01]  /*119c0*/  STL [R1+0x1c], R116 ;  /* 0x00001c7401007387 */ /* 0x000fe20000100800 */
[----:B---3--:R-:W-:Y:S02]  /*119d0*/  IADD3 R211, P4, R211, UR13, RZ ;  /* 0x0000000dd3d37c10 */ /* 0x008fe4000ff9e0ff */
[----:B------:R-:W-:Y:S01]  /*119e0*/  IADD3.X R228, R228, UR40, RZ, P5, !PT ;  /* 0x00000028e4e47c10 */ /* 0x000fe2000affe4ff */
[----:B------:R0:W-:Y:S01]  /*119f0*/  STL [R1+0x38], R212 ;  /* 0x000038d401007387 */ /* 0x0001e20000100800 */
[----:B------:R-:W-:Y:S02]  /*11a00*/  IADD3 R227, P5, R227, UR13, RZ ;  /* 0x0000000de3e37c10 */ /* 0x000fe4000ffbe0ff */
[----:B------:R-:W-:Y:S01]  /*11a10*/  IADD3.X R244, R244, UR40, RZ, P6, !PT ;  /* 0x00000028f4f47c10 */ /* 0x000fe2000b7fe4ff */
[----:B0-----:R-:W3:Y:S04]  /*11a20*/  LDL.LU R212, [R1+0x5c0] ;  /* 0x0005c00001d47983 */ /* 0x001ee80000300800 */
[----:B------:R-:W-:Y:S04]  /*11a30*/  STL [R1+0x14], R117 ;  /* 0x0000147501007387 */ /* 0x000fe80000100800 */
[----:B------:R0:W-:Y:S01]  /*11a40*/  STL [R1+0xc], R211 ;  /* 0x00000cd301007387 */ /* 0x0001e20000100800 */
[----:B------:R-:W-:-:S03]  /*11a50*/  IADD3.X R243, R243, UR40, RZ, P1, !PT ;  /* 0x00000028f3f37c10 */ /* 0x000fc60008ffe4ff */
[----:B0-----:R-:W3:Y:S04]  /*11a60*/  LDL.LU R211, [R1+0x5bc] ;  /* 0x0005bc0001d37983 */ /* 0x001ee80000300800 */
[----:B------:R0:W-:Y:S04]  /*11a70*/  STL [R1+0x30], R228 ;  /* 0x000030e401007387 */ /* 0x0001e80000100800 */
[----:B0-----:R-:W3:Y:S04]  /*11a80*/  LDL.LU R228, [R1+0x5b8] ;  /* 0x0005b80001e47983 */ /* 0x001ee80000300800 */
[----:B------:R0:W-:Y:S04]  /*11a90*/  STL [R1+0x4], R227 ;  /* 0x000004e301007387 */ /* 0x0001e80000100800 */
[----:B0-----:R-:W3:Y:S01]  /*11aa0*/  LDL.LU R227, [R1+0x5b4] ;  /* 0x0005b40001e37983 */ /* 0x001ee20000300800 */
[----:B------:R-:W-:Y:S01]  /*11ab0*/  UMOV UR26, UR10 ;  /* 0x0000000a001a7c82 */ /* 0x000fe20008000000 */
[----:B------:R-:W-:Y:S01]  /*11ac0*/  UMOV UR27, UR11 ;  /* 0x0000000b001b7c82 */ /* 0x000fe20008000000 */
[----:B------:R-:W-:Y:S01]  /*11ad0*/  QGMMA.64x64x32.F32.E5M2.E5M2 R56, gdesc[UR20], R56 ;  /* 0x00e00000143879f3 */ /* 0x000fe20008703838 */
[----:B------:R0:W-:Y:S01]  /*11ae0*/  STL [R1+0x28], R244 ;  /* 0x000028f401007387 */ /* 0x0001e20000100800 */
[----:B------:R-:W-:-:S02]  /*11af0*/  IADD3.X R111, R111, UR40, RZ, P2, !PT ;  /* 0x000000286f6f7c10 */ /* 0x000fc400097fe4ff */
[----:B----4-:R-:W-:Y:S01]  /*11b00*/  IADD3.X R197, R197, UR40, RZ, P4, !PT ;  /* 0x00000028c5c57c10 */ /* 0x010fe2000a7fe4ff */
[----:B------:R-:W-:Y:S01]  /*11b10*/  QGMMA.64x64x32.F32.E5M2.E5M2 R24, gdesc[UR24], R24 ;  /* 0x00e00000181879f3 */ /* 0x000fe20008703818 */
[----:B0-----:R-:W4:Y:S04]  /*11b20*/  LDL.LU R244, [R1+0x5b0] ;  /* 0x0005b00001f47983 */ /* 0x001f280000300800 */
[----:B------:R0:W-:Y:S04]  /*11b30*/  STL [R1+0x20], R243 ;  /* 0x000020f301007387 */ /* 0x0001e80000100800 */
[----:B0-----:R-:W3:Y:S01]  /*11b40*/  LDL.LU R243, [R1+0x5ac] ;  /* 0x0005ac0001f37983 */ /* 0x001ee20000300800 */
[----:B------:R-:W-:Y:S01]  /*11b50*/  IADD3.X R0, R0, UR40, RZ, P5, !PT ;  /* 0x0000002800007c10 */ /* 0x000fe2000affe4ff */
[----:B------:R-:W-:Y:S01]  /*11b60*/  UMOV UR30, UR6 ;  /* 0x00000006001e7c82 */ /* 0x000fe20008000000 */
[----:B------:R-:W-:-:S02]  /*11b70*/  UMOV UR31, UR7 ;  /* 0x00000007001f7c82 */ /* 0x000fc40008000000 */
[----:B------:R-:W-:Y:S01]  /*11b80*/  QGMMA.64x64x32.F32.E5M2.E5M2 R24, gdesc[UR28], R24 ;  /* 0x00e000001c1879f3 */ /* 0x000fe20008703818 */
[----:B--2---:R-:W-:-:S05]  /*11b90*/  IADD3.X R198, R198, UR40, RZ, P3, !PT ;  /* 0x00000028c6c67c10 */ /* 0x004fca0009ffe4ff */
[----:B------:R0:W-:Y:S04]  /*11ba0*/  STL [R1+0x10], R198 ;  /* 0x000010c601007387 */ /* 0x0001e80000100800 */
[----:B------:R-:W-:Y:S04]  /*11bb0*/  STL [R1+0x18], R111 ;  /* 0x0000186f01007387 */ /* 0x000fe80000100800 */
[----:B0-----:R-:W2:Y:S04]  /*11bc0*/  LDL.LU R198, [R1+0x5a8] ;  /* 0x0005a80001c67983 */ /* 0x001ea80000300800 */
[----:B------:R0:W-:Y:S04]  /*11bd0*/  STL [R1+0x8], R197 ;  /* 0x000008c501007387 */ /* 0x0001e80000100800 */
[----:B0-----:R-:W2:Y:S04]  /*11be0*/  LDL.LU R197, [R1+0x5a4] ;  /* 0x0005a40001c57983 */ /* 0x001ea80000300800 */
[----:B------:R0:W-:Y:S04]  /*11bf0*/  STL [R1], R0 ;  /* 0x0000000001007387 */ /* 0x0001e80000100800 */
[----:B0-----:R0:W5:Y:S01]  /*11c00*/  LDL.LU R0, [R1+0x5a0] ;  /* 0x0005a00001007983 */ /* 0x0011620000300800 */
[----:B------:R-:W-:Y:S01]  /*11c10*/  UMOV UR34, UR18 ;  /* 0x0000001200227c82 */ /* 0x000fe20008000000 */
[----:B------:R-:W-:-:S02]  /*11c20*/  UMOV UR35, UR19 ;  /* 0x0000001300237c82 */ /* 0x000fc40008000000 */
[----:B------:R-:W-:Y:S01]  /*11c30*/  QGMMA.64x64x32.F32.E5M2.E5M2 R24, gdesc[UR32], R24 ;  /* 0x00e00000201879f3 */ /* 0x000fe20008703818 */
[----:B------:R-:W-:Y:S01]  /*11c40*/  UMOV UR38, UR22 ;  /* 0x0000001600267c82 */ /* 0x000fe20008000000 */
[----:B------:R-:W-:Y:S01]  /*11c50*/  UMOV UR39, UR23 ;  /* 0x0000001700277c82 */ /* 0x000fe20008000000 */
[----:B------:R-:W-:Y:S02]  /*11c60*/  IADD3 R252, P6, R252, UR13, RZ ;  /* 0x0000000dfcfc7c10 */ /* 0x000fe4000ffde0ff */
[----:B------:R-:W-:Y:S02]  /*11c70*/  IADD3 R250, P1, R250, UR13, RZ ;  /* 0x0000000dfafa7c10 */ /* 0x000fe4000ff3e0ff */
[----:B------:R-:W-:Y:S02]  /*11c80*/  IADD3 R248, P2, R248, UR13, RZ ;  /* 0x0000000df8f87c10 */ /* 0x000fe4000ff5e0ff */
[----:B------:R-:W-:Y:S02]  /*11c90*/  IADD3 R246, P3, R246, UR13, RZ ;  /* 0x0000000df6f67c10 */ /* 0x000fe4000ff7e0ff */
[----:B------:R-:W-:-:S02]  /*11ca0*/  IADD3.X R251, R251, UR40, RZ, P6, !PT ;  /* 0x00000028fbfb7c10 */ /* 0x000fc4000b7fe4ff */
[----:B------:R-:W-:Y:S02]  /*11cb0*/  IADD3.X R249, R249, UR40, RZ, P1, !PT ;  /* 0x00000028f9f97c10 */ /* 0x000fe40008ffe4ff */
[----:B------:R-:W-:Y:S02]  /*11cc0*/  IADD3.X R247, R247, UR40, RZ, P2, !PT ;  /* 0x00000028f7f77c10 */ /* 0x000fe400097fe4ff */
[----:B------:R-:W-:Y:S02]  /*11cd0*/  IADD3.X R245, R245, UR40, RZ, P3, !PT ;  /* 0x00000028f5f57c10 */ /* 0x000fe40009ffe4ff */
[----:B------:R-:W-:Y:S01]  /*11ce0*/  IADD3 R242, P5, R242, UR13, RZ ;  /* 0x0000000df2f27c10 */ /* 0x000fe2000ffbe0ff */
[----:B------:R-:W-:Y:S01]  /*11cf0*/  QGMMA.64x64x32.F32.E5M2.E5M2 R24, gdesc[UR36], R24, gsb0 ;  /* 0x00e00000241879f3 */ /* 0x000fe20008003818 */
[----:B----4-:R-:W-:Y:S02]  /*11d00*/  IADD3 R244, P4, R244, UR13, RZ ;  /* 0x0000000df4f47c10 */ /* 0x010fe4000ff9e0ff */
[----:B------:R-:W-:-:S02]  /*11d10*/  IADD3 R240, P6, R240, UR13, RZ ;  /* 0x0000000df0f07c10 */ /* 0x000fc4000ffde0ff */
[----:B------:R-:W-:Y:S02]  /*11d20*/  IADD3 R238, P1, R238, UR13, RZ ;  /* 0x0000000deeee7c10 */ /* 0x000fe4000ff3e0ff */
[----:B------:R-:W-:Y:S02]  /*11d30*/  IADD3 R236, P2, R236, UR13, RZ ;  /* 0x0000000decec7c10 */ /* 0x000fe4000ff5e0ff */
[----:B------:R-:W-:Y:S01]  /*11d40*/  IADD3 R234, P3, R234, UR13, RZ ;  /* 0x0000000deaea7c10 */ /* 0x000fe2000ff7e0ff */
[----:B------:R-:W-:Y:S01]  /*11d50*/  VIADD R4, R4, 0x1 ;  /* 0x0000000104047836 */ /* 0x000fe20000000000 */
[----:B---3--:R-:W-:Y:S02]  /*11d60*/  IADD3.X R243, R243, UR40, RZ, P4, !PT ;  /* 0x00000028f3f37c10 */ /* 0x008fe4000a7fe4ff */
[----:B------:R-:W-:Y:S02]  /*11d70*/  IADD3.X R241, R241, UR40, RZ, P5, !PT ;  /* 0x00000028f1f17c10 */ /* 0x000fe4000affe4ff */
[----:B------:R-:W-:-:S02]  /*11d80*/  IADD3.X R239, R239, UR40, RZ, P6, !PT ;  /* 0x00000028efef7c10 */ /* 0x000fc4000b7fe4ff */
[----:B------:R-:W-:Y:S02]  /*11d90*/  IADD3.X R237, R237, UR40, RZ, P1, !PT ;  /* 0x00000028eded7c10 */ /* 0x000fe40008ffe4ff */
[----:B------:R-:W-:Y:S02]  /*11da0*/  IADD3.X R235, R235, UR40, RZ, P2, !PT ;  /* 0x00000028ebeb7c10 */ /* 0x000fe400097fe4ff */
[----:B------:R-:W-:Y:S02]  /*11db0*/  IADD3.X R233, R233, UR40, RZ, P3, !PT ;  /* 0x00000028e9e97c10 */ /* 0x000fe40009ffe4ff */
[----:B------:R-:W-:Y:S02]  /*11dc0*/  IADD3 R232, P4, R232, UR13, RZ ;  /* 0x0000000de8e87c10 */ /* 0x000fe4000ff9e0ff */
[----:B------:R-:W-:Y:S02]  /*11dd0*/  IADD3 R230, P5, R230, UR13, RZ ;  /* 0x0000000de6e67c10 */ /* 0x000fe4000ffbe0ff */
[----:B------:R-:W-:-:S02]  /*11de0*/  IADD3 R228, P6, R228, UR13, RZ ;  /* 0x0000000de4e47c10 */ /* 0x000fc4000ffde0ff */
[----:B------:R-:W-:Y:S02]  /*11df0*/  IADD3 R226, P1, R226, UR13, RZ ;  /* 0x0000000de2e27c10 */ /* 0x000fe4000ff3e0ff */
[----:B------:R-:W-:Y:S02]  /*11e00*/  IADD3 R224, P2, R224, UR13, RZ ;  /* 0x0000000de0e07c10 */ /* 0x000fe4000ff5e0ff */
[----:B------:R-:W-:Y:S02]  /*11e10*/  IADD3 R222, P3, R222, UR13, RZ ;  /* 0x0000000ddede7c10 */ /* 0x000fe4000ff7e0ff */
[----:B------:R-:W-:Y:S02]  /*11e20*/  ISETP.NE.U32.AND P0, PT, R4, R7, PT ;  /* 0x000000070400720c */ /* 0x000fe40003f05070 */
[----:B------:R-:W-:Y:S02]  /*11e30*/  IADD3.X R231, R231, UR40, RZ, P4, !PT ;  /* 0x00000028e7e77c10 */ /* 0x000fe4000a7fe4ff */
[----:B------:R-:W-:-:S02]  /*11e40*/  IADD3.X R229, R229, UR40, RZ, P5, !PT ;  /* 0x00000028e5e57c10 */ /* 0x000fc4000affe4ff */
[----:B------:R-:W-:Y:S02]  /*11e50*/  IADD3.X R227, R227, UR40, RZ, P6, !PT ;  /* 0x00000028e3e37c10 */ /* 0x000fe4000b7fe4ff */
[----:B------:R-:W-:Y:S02]  /*11e60*/  IADD3.X R225, R225, UR40, RZ, P1, !PT ;  /* 0x00000028e1e17c10 */ /* 0x000fe40008ffe4ff */
[----:B------:R-:W-:Y:S02]  /*11e70*/  IADD3.X R223, R223, UR40, RZ, P2, !PT ;  /* 0x00000028dfdf7c10 */ /* 0x000fe400097fe4ff */
[----:B------:R-:W-:Y:S02]  /*11e80*/  IADD3.X R221, R221, UR40, RZ, P3, !PT ;  /* 0x00000028dddd7c10 */ /* 0x000fe40009ffe4ff */
[----:B------:R-:W-:Y:S02]  /*11e90*/  IADD3 R220, P4, R220, UR13, RZ ;  /* 0x0000000ddcdc7c10 */ /* 0x000fe4000ff9e0ff */
[----:B------:R-:W-:-:S02]  /*11ea0*/  IADD3 R218, P5, R218, UR13, RZ ;  /* 0x0000000ddada7c10 */ /* 0x000fc4000ffbe0ff */
[----:B------:R-:W-:Y:S02]  /*11eb0*/  IADD3 R216, P6, R216, UR13, RZ ;  /* 0x0000000dd8d87c10 */ /* 0x000fe4000ffde0ff */
[----:B------:R-:W-:Y:S02]  /*11ec0*/  IADD3 R214, P1, R214, UR13, RZ ;  /* 0x0000000dd6d67c10 */ /* 0x000fe4000ff3e0ff */
[----:B------:R-:W-:Y:S02]  /*11ed0*/  IADD3 R212, P2, R212, UR13, RZ ;  /* 0x0000000dd4d47c10 */ /* 0x000fe4000ff5e0ff */
[----:B------:R-:W-:Y:S02]  /*11ee0*/  IADD3 R210, P3, R210, UR13, RZ ;  /* 0x0000000dd2d27c10 */ /* 0x000fe4000ff7e0ff */
        /* <DEDUP_REMOVED lines=10> */
[----:B------:R-:W-:Y:S01]  /*11f90*/  IADD3 R200, P2, R200, UR13, RZ ;  /* 0x0000000dc8c87c10 */ /* 0x000fe2000ff5e0ff */
[----:B------:R-:W-:Y:S02]  /*11fa0*/  WARPGROUP.DEPBAR.LE gsb0, 0x0 ;  /* 0x00008000000079c5 */ /* 0x000fe40000010000 */
[----:B------:R-:W-:Y:S02]  /*11fb0*/  IADD3.X R207, R207, UR40, RZ, P4, !PT ;  /* 0x00000028cfcf7c10 */ /* 0x000fe4000a7fe4ff */
[----:B------:R-:W-:Y:S02]  /*11fc0*/  IADD3.X R205, R205, UR40, RZ, P5, !PT ;  /* 0x00000028cdcd7c10 */ /* 0x000fe4000affe4ff */
[----:B------:R-:W-:-:S02]  /*11fd0*/  IADD3.X R203, R203, UR40, RZ, P6, !PT ;  /* 0x00000028cbcb7c10 */ /* 0x000fc4000b7fe4ff */
[----:B------:R-:W-:Y:S02]  /*11fe0*/  IADD3.X R201, R201, UR40, RZ, P1, !PT ;  /* 0x00000028c9c97c10 */ /* 0x000fe40008ffe4ff */
[----:B------:R-:W-:Y:S02]  /*11ff0*/  IADD3.X R199, R199, UR40, RZ, P2, !PT ;  /* 0x00000028c7c77c10 */ /* 0x000fe400097fe4ff */
[----:B--2---:R-:W-:-:S04]  /*12000*/  IADD3 R198, P3, R198, UR13, RZ ;  /* 0x0000000dc6c67c10 */ /* 0x004fc8000ff7e0ff */
[----:B------:R-:W-:Y:S01]  /*12010*/  IADD3.X R197, R197, UR40, RZ, P3, !PT ;  /* 0x00000028c5c57c10 */ /* 0x000fe20009ffe4ff */
[----:B0-----:R-:W-:Y:S08]  /*12020*/  @P0 BRA `(.L_x_2) ;  /* 0xffffff5800140947 */ /* 0x001ff0000383ffff */
.L_x_1:
[----:B------:R-:W2:Y:S01]  /*12030*/  LDL.LU R8, [R1+0x59c] ;  /* 0x00059c0001087983 */ /* 0x000ea20000300800 */
[----:B------:R-:W0:Y:S01]  /*12040*/  S2R R4, SR_TID.X ;  /* 0x0000000000047919 */ /* 0x000e220000002100 */
[----:B------:R-:W-:Y:S01]  /*12050*/  F2FP.SATFINITE.E5M2.F32.PACK_AB_MERGE_C R58, R59, R58, RZ ;  /* 0x0000003a3b3a723e */ /* 0x000fe200048060ff */
[----:B------:R-:W-:Y:S01]  /*12060*/  ULDC.64 UR6, c[0x0][0x228] ;  /* 0x00008a0000067ab9 */ /* 0x000fe20000000a00 */
[----:B------:R-:W-:Y:S01]  /*12070*/  F2FP.SATFINITE.E5M2.F32.PACK_AB_MERGE_C R63, R63, R62, RZ ;  /* 0x0000003e3f3f723e */ /* 0x000fe200048060ff */
[----:B------:R-:W3:Y:S01]  /*12080*/  LDL.LU R7, [R1+0x598] ;  /* 0x0005980001077983 */ /* 0x000ee20000300800 */
[----:B------:R-:W-:Y:S01]  /*12090*/  F2FP.SATFINITE.E5M2.F32.PACK_AB_MERGE_C R56, R57, R56, RZ ;  /* 0x000000383938723e */ /* 0x000fe200048060ff */
[----:B------:R-:W-:Y:S01]  /*120a0*/  ULDC UR4, c[0x0][0x244] ;  /* 0x0000910000047ab9 */ /* 0x000fe20000000800 */
[----:B------:R-:W-:Y:S01]  /*120b0*/  F2FP.SATFINITE.E5M2.F32.PACK_AB_MERGE_C R61, R61, R60, RZ ;  /* 0x0000003c3d3d723e */ /* 0x000fe200048060ff */
[----:B-----5:R-:W-:Y:S01]  /*120c0*/  VIADD R22, R0, 0x5 ;  /* 0x0000000500167836 */ /* 0x020fe20000000000 */
[----:B------:R-:W-:-:S02]  /*120d0*/  F2FP.SATFINITE.E5M2.F32.PACK_AB_MERGE_C R24, R25, R24, RZ ;  /* 0x000000181918723e */ /* 0x000fc400048060ff */
[----:B------:R-:W-:Y:S02]  /*120e0*/  F2FP.SATFINITE.E5M2.F32.PACK_AB_MERGE_C R26, R27, R26, RZ ;  /* 0x0000001a1b1a723e */ /* 0x000fe400048060ff */
[----:B------:R-:W-:Y:S02]  /*120f0*/  F2FP.SATFINITE.E5M2.F32.PACK_AB_MERGE_C R29, R29, R28, RZ ;  /* 0x0000001c1d1d723e */ /* 0x000fe400048060ff */
[----:B------:R-:W-:Y:S02]  /*12100*/  F2FP.SATFINITE.E5M2.F32.PACK_AB_MERGE_C R31, R31, R30, RZ ;  /* 0x0000001e1f1f723e */ /* 0x000fe400048060ff */
[----:B------:R-:W-:Y:S02]  /*12110*/  PRMT R57, R58, 0x5410, R63 ;  /* 0x000054103a397816 */ /* 0x000fe4000000003f */
[----:B------:R-:W-:Y:S02]  /*12120*/  PRMT R56, R56, 0x5410, R61 ;  /* 0x0000541038387816 */ /* 0x000fe4000000003d */
[----:B------:R-:W-:Y:S01]  /*12130*/  PRMT R58, R24, 0x5410, R29 ;  /* 0x00005410183a7816 */ /* 0x000fe2000000001d */
[----:B------:R-:W-:Y:S01]  /*12140*/  VIADD R24, R0, 0x6 ;  /* 0x0000000600187836 */ /* 0x000fe20000000000 */
[----:B------:R-:W-:Y:S01]  /*12150*/  PRMT R59, R26, 0x5410, R31 ;  /* 0x000054101a3b7816 */ /* 0x000fe2000000001f */
[----:B------:R-:W-:Y:S01]  /*12160*/  VIADD R26, R0, 0x9 ;  /* 0x00000009001a7836 */ /* 0x000fe20000000000 */
[----:B------:R-:W-:-:S02]  /*12170*/  F2FP.SATFINITE.E5M2.F32.PACK_AB_MERGE_C R66, R67, R66, RZ ;  /* 0x000000424342723e */ /* 0x000fc400048060ff */
[----:B------:R-:W-:Y:S02]  /*12180*/  F2FP.SATFINITE.E5M2.F32.PACK_AB_MERGE_C R71, R71, R70, RZ ;  /* 0x000000464747723e */ /* 0x000fe400048060ff */
[----:B------:R-:W-:Y:S02]  /*12190*/  F2FP.SATFINITE.E5M2.F32.PACK_AB_MERGE_C R64, R65, R64, RZ ;  /* 0x000000404140723e */ /* 0x000fe400048060ff */
[----:B------:R-:W-:Y:S01]  /*121a0*/  F2FP.SATFINITE.E5M2.F32.PACK_AB_MERGE_C R69, R69, R68, RZ ;  /* 0x000000444545723e */ /* 0x000fe200048060ff */
[C---:B0-----:R-:W-:Y:S01]  /*121b0*/  IMAD.SHL.U32 R3, R4.reuse, 0x40, RZ ;  /* 0x0000004004037824 */ /* 0x041fe200078e00ff */
[----:B------:R-:W-:Y:S02]  /*121c0*/  F2FP.SATFINITE.E5M2.F32.PACK_AB_MERGE_C R32, R33, R32, RZ ;  /* 0x000000202120723e */ /* 0x000fe400048060ff */
[----:B------:R-:W-:Y:S02]  /*121d0*/  F2FP.SATFINITE.E5M2.F32.PACK_AB_MERGE_C R34, R35, R34, RZ ;  /* 0x000000222322723e */ /* 0x000fe400048060ff */
[----:B------:R-:W-:Y:S01]  /*121e0*/  LOP3.LUT R5, R3, 0x400, RZ, 0xc0, !PT ;  /* 0x0000040003057812 */ /* 0x000fe200078ec0ff */
[----:B------:R-:W-:Y:S01]  /*121f0*/  IMAD.SHL.U32 R3, R4, 0x8, RZ ;  /* 0x0000000804037824 */ /* 0x000fe200078e00ff */
[----:B------:R-:W-:Y:S01]  /*12200*/  F2FP.SATFINITE.E5M2.F32.PACK_AB_MERGE_C R37, R37, R36, RZ ;  /* 0x000000242525723e */ /* 0x000fe200048060ff */
[----:B------:R-:W-:Y:S01]  /*12210*/  VIADD R4, R0, 0x3 ;  /* 0x0000000300047836 */ /* 0x000fe20000000000 */
[----:B------:R-:W-:-:S02]  /*12220*/  F2FP.SATFINITE.E5M2.F32.PACK_AB_MERGE_C R39, R39, R38, RZ ;  /* 0x000000262727723e */ /* 0x000fc400048060ff */
[----:B------:R-:W-:Y:S02]  /*12230*/  LOP3.LUT R3, R3, 0x300, RZ, 0xc0, !PT ;  /* 0x0000030003037812 */ /* 0x000fe400078ec0ff */
[----:B------:R-:W-:Y:S02]  /*12240*/  PRMT R65, R66, 0x5410, R71 ;  /* 0x0000541042417816 */ /* 0x000fe40000000047 */
[----:B------:R-:W-:Y:S02]  /*12250*/  PRMT R64, R64, 0x5410, R69 ;  /* 0x0000541040407816 */ /* 0x000fe40000000045 */
[----:B------:R-:W-:Y:S02]  /*12260*/  PRMT R66, R32, 0x5410, R37 ;  /* 0x0000541020427816 */ /* 0x000fe40000000025 */
[----:B------:R-:W-:Y:S02]  /*12270*/  PRMT R67, R34, 0x5410, R39 ;  /* 0x0000541022437816 */ /* 0x000fe40000000027 */
[----:B------:R-:W-:-:S02]  /*12280*/  F2FP.SATFINITE.E5M2.F32.PACK_AB_MERGE_C R74, R75, R74, RZ ;  /* 0x0000004a4b4a723e */ /* 0x000fc400048060ff */
[----:B------:R-:W-:Y:S02]  /*12290*/  F2FP.SATFINITE.E5M2.F32.PACK_AB_MERGE_C R79, R79, R78, RZ ;  /* 0x0000004e4f4f723e */ /* 0x000fe400048060ff */
[----:B------:R-:W-:Y:S02]  /*122a0*/  F2FP.SATFINITE.E5M2.F32.PACK_AB_MERGE_C R72, R73, R72, RZ ;  /* 0x000000484948723e */ /* 0x000fe400048060ff */
[----:B------:R-:W-:Y:S02]  /*122b0*/  F2FP.SATFINITE.E5M2.F32.PACK_AB_MERGE_C R77, R77, R76, RZ ;  /* 0x0000004c4d4d723e */ /* 0x000fe400048060ff */
[----:B------:R-:W-:Y:S02]  /*122c0*/  F2FP.SATFINITE.E5M2.F32.PACK_AB_MERGE_C R40, R41, R40, RZ ;  /* 0x000000282928723e */ /* 0x000fe400048060ff */
[----:B------:R-:W-:Y:S02]  /*122d0*/  F2FP.SATFINITE.E5M2.F32.PACK_AB_MERGE_C R42, R43, R42, RZ ;  /* 0x0000002a2b2a723e */ /* 0x000fe400048060ff */
[----:B------:R-:W-:-:S02]  /*122e0*/  F2FP.SATFINITE.E5M2.F32.PACK_AB_MERGE_C R45, R45, R44, RZ ;  /* 0x0000002c2d2d723e */ /* 0x000fc400048060ff */
[----:B------:R-:W-:Y:S02]  /*122f0*/  F2FP.SATFINITE.E5M2.F32.PACK_AB_MERGE_C R47, R47, R46, RZ ;  /* 0x0000002e2f2f723e */ /* 0x000fe400048060ff */
        /* <DEDUP_REMOVED lines=16> */
[----:B--2---:R-:W-:-:S02]  /*12400*/  LOP3.LUT R2, R8, 0xf0, RZ, 0xc0, !PT ;  /* 0x000000f008027812 */ /* 0x004fc400078ec0ff */
[----:B------:R-:W0:Y:S02]  /*12410*/  S2R R8, SR_TID.X ;  /* 0x0000000000087919 */ /* 0x000e240000002100 */
[----:B------:R-:W-:Y:S01]  /*12420*/  IADD3 R2, R5, UR12, R2 ;  /* 0x0000000c05027c10 */ /* 0x000fe2000fffe002 */
[C---:B------:R-:W-:Y:S01]  /*12430*/  VIADD R5, R0.reuse, 0x4 ;  /* 0x0000000400057836 */ /* 0x040fe20000000000 */
[----:B------:R-:W-:Y:S01]  /*12440*/  BAR.SYNC.DEFER_BLOCKING 0x0 ;  /* 0x0000000000007b1d */ /* 0x000fe20000010000 */
[----:B---3--:R-:W-:Y:S02]  /*12450*/  ISETP.GE.AND P0, PT, R7, UR6, PT ;  /* 0x0000000607007c0c */ /* 0x008fe4000bf06270 */
[----:B------:R-:W-:Y:S02]  /*12460*/  IMAD.IADD R25, R3, 0x1, R2 ;  /* 0x0000000103197824 */ /* 0x000fe400078e0202 */
[C---:B------:R-:W-:Y:S01]  /*12470*/  VIADD R2, R0.reuse, 0x1 ;  /* 0x0000000100027836 */ /* 0x040fe20000000000 */
[----:B------:R-:W-:Y:S01]  /*12480*/  ULDC UR6, c[0x0][0x248] ;  /* 0x0000920000067ab9 */ /* 0x000fe20000000800 */
[----:B------:R-:W-:Y:S01]  /*12490*/  VIADD R3, R0, 0x2 ;  /* 0x0000000200037836 */ /* 0x000fe20000000000 */
[----:B------:R-:W-:Y:S01]  /*124a0*/  ISETP.LT.AND P5, PT, R4, UR7, !P0 ;  /* 0x0000000704007c0c */ /* 0x000fe2000c7a1270 */
[----:B------:R-:W-:Y:S01]  /*124b0*/  IMAD R4, R0, UR6, RZ ;  /* 0x0000000600047c24 */ /* 0x000fe2000f8e02ff */
[----:B------:R-:W-:Y:S01]  /*124c0*/  ISETP.LT.AND P2, PT, R2, UR7, !P0 ;  /* 0x0000000702007c0c */ /* 0x000fe2000c741270 */
[----:B------:R-:W-:Y:S01]  /*124d0*/  IMAD R2, R7, UR4, RZ ;  /* 0x0000000407027c24 */ /* 0x000fe2000f8e02ff */
[----:B------:R-:W-:Y:S01]  /*124e0*/  ULDC.64 UR4, c[0x0][0x220] ;  /* 0x0000880000047ab9 */ /* 0x000fe20000000a00 */
[----:B------:R-:W-:Y:S01]  /*124f0*/  ISETP.LT.AND P1, PT, R3, UR7, !P0 ;  /* 0x0000000703007c0c */ /* 0x000fe2000c721270 */
[----:B------:R-:W-:Y:S01]  /*12500*/  VIADD R17, R4, UR6 ;  /* 0x0000000604117c36 */ /* 0x000fe20008000000 */
[----:B------:R-:W-:-:S02]  /*12510*/  ISETP.LT.AND P4, PT, R5, UR7, !P0 ;  /* 0x0000000705007c0c */ /* 0x000fc4000c781270 */
[----:B------:R-:W-:Y:S01]  /*12520*/  IADD3 R3, P3, R2, UR4, RZ ;  /* 0x0000000402037c10 */ /* 0x000fe2000ff7e0ff */
[----:B------:R-:W-:-:S03]  /*12530*/  VIADD R23, R17, UR6 ;  /* 0x0000000611177c36 */ /* 0x000fc60008000000 */
[----:B------:R-:W-:Y:S02]  /*12540*/  LEA.HI.X.SX32 R2, R2, UR5, 0x1, P3 ;  /* 0x0000000502027c11 */ /* 0x000fe400098f0eff */
[----:B------:R-:W-:Y:S01]  /*12550*/  IADD3 R18, P6, R4, R3, RZ ;  /* 0x0000000304127210 */ /* 0x000fe20007fde0ff */
[----:B------:R-:W-:Y:S01]  /*12560*/  STSM.16.M88.4 [R25], R56 ;  /* 0x0000003819007844 */ /* 0x000fe20000000200 */
[----:B------:R-:W-:Y:S01]  /*12570*/  BAR.SYNC.DEFER_BLOCKING 0x0 ;  /* 0x0000000000007b1d */ /* 0x000fe20000010000 */
[----:B0-----:R-:W-:Y:S02]  /*12580*/  LOP3.LUT R8, R8, 0x7f, RZ, 0xc0, !PT ;  /* 0x0000007f08087812 */ /* 0x001fe400078ec0ff */
[----:B------:R-:W-:Y:S02]  /*12590*/  LEA.HI.X.SX32 R19, R4, R2, 0x1, P6 ;  /* 0x0000000204137211 */ /* 0x000fe400030f0eff */
[----:B------:R-:W-:Y:S02]  /*125a0*/  LEA R16, R8, UR12, 0x4 ;  /* 0x0000000c08107c11 */ /* 0x000fe4000f8e20ff */
[----:B------:R-:W-:-:S02]  /*125b0*/  ISETP.LT.AND P3, PT, R0, UR7, !P0 ;  /* 0x0000000700007c0c */ /* 0x000fc4000c761270 */
[----:B------:R-:W-:-:S04]  /*125c0*/  IADD3 R20, P6, R17, R3, RZ ;  /* 0x0000000311147210 */ /* 0x000fc80007fde0ff */
[----:B------:R-:W-:Y:S01]  /*125d0*/  LEA.HI.X.SX32 R21, R17, R2, 0x1, P6 ;  /* 0x0000000211157211 */ /* 0x000fe200030f0eff */
[----:B------:R-:W-:Y:S01]  /*125e0*/  VIADD R17, R23, UR6 ;  /* 0x0000000617117c36 */ /* 0x000fe20008000000 */
[----:B------:R-:W0:Y:S01]  /*125f0*/  LDS.128 R8, [R16] ;  /* 0x0000000010087984 */ /* 0x000e220000000c00 */
[----:B------:R-:W-:Y:S06]  /*12600*/  BAR.SYNC.DEFER_BLOCKING 0x0 ;  /* 0x0000000000007b1d */ /* 0x000fec0000010000 */
[----:B------:R-:W-:Y:S02]  /*12610*/  STSM.16.M88.4 [R25], R64 ;  /* 0x0000004019007844 */ /* 0x000fe40000000200 */
[----:B------:R-:W-:Y:S01]  /*12620*/  BAR.SYNC.DEFER_BLOCKING 0x0 ;  /* 0x0000000000007b1d */ /* 0x000fe20000010000 */
[----:B0-----:R-:W-:-:S02]  /*12630*/  PRMT R29, R8, 0x7770, RZ ;  /* 0x00007770081d7816 */ /* 0x001fc400000000ff */
[----:B------:R-:W-:Y:S02]  /*12640*/  PRMT R27, R8, 0x7771, RZ ;  /* 0x00007771081b7816 */ /* 0x000fe400000000ff */
[----:B------:R-:W-:Y:S01]  /*12650*/  PRMT R31, R9, 0x7770, RZ ;  /* 0x00007770091f7816 */ /* 0x000fe200000000ff */
[----:B------:R-:W0:Y:S02]  /*12660*/  LDS.128 R12, [R16] ;  /* 0x00000000100c7984 */ /* 0x000e240000000c00 */
[----:B------:R-:W-:Y:S06]  /*12670*/  BAR.SYNC.DEFER_BLOCKING 0x0 ;  /* 0x0000000000007b1d */ /* 0x000fec0000010000 */
[----:B------:R-:W-:Y:S02]  /*12680*/  STSM.16.M88.4 [R25], R72 ;  /* 0x0000004819007844 */ /* 0x000fe40000000200 */
[----:B------:R-:W-:Y:S06]  /*12690*/  BAR.SYNC.DEFER_BLOCKING 0x0 ;  /* 0x0000000000007b1d */ /* 0x000fec0000010000 */
[----:B------:R-:W1:Y:S02]  /*126a0*/  LDS.128 R4, [R16] ;  /* 0x0000000010047984 */ /* 0x000e640000000c00 */
[----:B------:R-:W-:Y:S06]  /*126b0*/  BAR.SYNC.DEFER_BLOCKING 0x0 ;  /* 0x0000000000007b1d */ /* 0x000fec0000010000 */
[----:B------:R2:W-:Y:S02]  /*126c0*/  STSM.16.M88.4 [R25], R80 ;  /* 0x0000005019007844 */ /* 0x0005e40000000200 */
[----:B------:R-:W-:Y:S01]  /*126d0*/  BAR.SYNC.DEFER_BLOCKING 0x0 ;  /* 0x0000000000007b1d */ /* 0x000fe20000010000 */
[----:B--2---:R-:W-:-:S05]  /*126e0*/  VIADD R25, R0, 0x7 ;  /* 0x0000000700197836 */ /* 0x004fca0000000000 */
[----:B------:R2:W-:Y:S01]  /*126f0*/  @P3 STG.E.U8 desc[UR14][R18.64], R29 ;  /* 0x0000001d12003986 */ /* 0x0005e2000c10110e */
[----:B------:R-:W-:Y:S02]  /*12700*/  ISETP.LT.AND P3, PT, R22, UR7, !P0 ;  /* 0x0000000716007c0c */ /* 0x000fe4000c761270 */
[-C--:B------:R-:W-:Y:S01]  /*12710*/  IADD3 R22, P6, R23, R3.reuse, RZ ;  /* 0x0000000317167210 */ /* 0x080fe20007fde0ff */
[----:B------:R3:W-:Y:S01]  /*12720*/  @P2 STG.E.U8 desc[UR14][R20.64], R27 ;  /* 0x0000001b14002986 */ /* 0x0007e2000c10110e */
[----:B------:R-:W-:Y:S01]  /*12730*/  ISETP.LT.AND P2, PT, R24, UR7, !P0 ;  /* 0x0000000718007c0c */ /* 0x000fe2000c741270 */
[----:B------:R-:W-:Y:S01]  /*12740*/  VIADD R24, R17, UR6 ;  /* 0x0000000611187c36 */ /* 0x000fe20008000000 */
[----:B------:R-:W-:Y:S02]  /*12750*/  LEA.HI.X.SX32 R23, R23, R2, 0x1, P6 ;  /* 0x0000000217177211 */ /* 0x000fe400030f0eff */
[----:B--2---:R-:W-:-:S03]  /*12760*/  IADD3 R18, P6, R17, R3, RZ ;  /* 0x0000000311127210 */ /* 0x004fc60007fde0ff */
[----:B------:R2:W-:Y:S01]  /*12770*/  @P1 STG.E.U8 desc[UR14][R22.64], R31 ;  /* 0x0000001f16001986 */ /* 0x0005e2000c10110e */
[----:B------:R-:W-:Y:S02]  /*12780*/  PRMT R29, R9, 0x7771, RZ ;  /* 0x00007771091d7816 */ /* 0x000fe400000000ff */
[-C--:B------:R-:W-:Y:S01]  /*12790*/  LEA.HI.X.SX32 R19, R17, R2.reuse, 0x1, P6 ;  /* 0x0000000211137211 */ /* 0x080fe200030f0eff */
[C---:B------:R-:W-:Y:S01]  /*127a0*/  VIADD R17, R24.reuse, UR6 ;  /* 0x0000000618117c36 */ /* 0x040fe20008000000 */
[-C--:B---3--:R-:W-:Y:S02]  /*127b0*/  IADD3 R20, P6, R24, R3.reuse, RZ ;  /* 0x0000000318147210 */ /* 0x088fe40007fde0ff */
[----:B------:R-:W-:Y:S01]  /*127c0*/  ISETP.LT.AND P1, PT, R25, UR7, !P0 ;  /* 0x0000000719007c0c */ /* 0x000fe2000c721270 */
[----:B------:R-:W-:Y:S01]  /*127d0*/  VIADD R25, R0, 0x8 ;  /* 0x0000000800197836 */ /* 0x000fe20000000000 */
[----:B------:R-:W-:Y:S01]  /*127e0*/  LEA.HI.X.SX32 R21, R24, R2, 0x1, P6 ;  /* 0x0000000218157211 */ /* 0x000fe200030f0eff */
[----:B------:R3:W-:Y:S01]  /*127f0*/  @P5 STG.E.U8 desc[UR14][R18.64], R29 ;  /* 0x0000001d12005986 */ /* 0x0007e2000c10110e */
[----:B------:R-:W-:-:S02]  /*12800*/  IADD3 R24, P6, R17, R3, RZ ;  /* 0x0000000311187210 */ /* 0x000fc40007fde0ff */
[----:B------:R-:W-:Y:S02]  /*12810*/  ISETP.LT.AND P5, PT, R25, UR7, !P0 ;  /* 0x0000000719007c0c */ /* 0x000fe4000c7a1270 */
[C---:B------:R-:W-:Y:S01]  /*12820*/  LEA.HI.X.SX32 R25, R17.reuse, R2, 0x1, P6 ;  /* 0x0000000211197211 */ /* 0x040fe200030f0eff */
[----:B------:R-:W-:Y:S01]  /*12830*/  VIADD R17, R17, UR6 ;  /* 0x0000000611117c36 */ /* 0x000fe20008000000 */
[C---:B------:R-:W-:Y:S02]  /*12840*/  PRMT R27, R10.reuse, 0x7770, RZ ;  /* 0x000077700a1b7816 */ /* 0x040fe400000000ff */
[----:B--2---:R-:W-:Y:S01]  /*12850*/  PRMT R23, R10, 0x7771, RZ ;  /* 0x000077710a177816 */ /* 0x004fe200000000ff */
[----:B------:R-:W-:Y:S01]  /*12860*/  VIADD R22, R17, UR6 ;  /* 0x0000000611167c36 */ /* 0x000fe20008000000 */
[----:B------:R-:W-:Y:S01]  /*12870*/  PRMT R31, R11, 0x7771, RZ ;  /* 0x000077710b1f7816 */ /* 0x000fe200000000ff */
[----:B---3--:R-:W-:Y:S01]  /*12880*/  VIADD R19, R0, 0xa ;  /* 0x0000000a00137836 */ /* 0x008fe20000000000 */
[----:B------:R-:W-:Y:S01]  /*12890*/  IADD3 R18, P6, R17, R3, RZ ;  /* 0x0000000311127210 */ /* 0x000fe20007fde0ff */
[----:B------:R2:W-:Y:S01]  /*128a0*/  @P4 STG.E.U8 desc[UR14][R20.64], R27 ;  /* 0x0000001b14004986 */ /* 0x0005e2000c10110e */
[----:B------:R-:W-:Y:S01]  /*128b0*/  ISETP.LT.AND P4, PT, R26, UR7, !P0 ;  /* 0x000000071a007c0c */ /* 0x000fe2000c781270 */
[----:B------:R-:W-:Y:S01]  /*128c0*/  VIADD R26, R0, 0xb ;  /* 0x0000000b001a7836 */ /* 0x000fe20000000000 */
[----:B------:R-:W-:Y:S01]  /*128d0*/  PRMT R29, R8, 0x7772, RZ ;  /* 0x00007772081d7816 */ /* 0x000fe200000000ff */
[----:B------:R3:W-:Y:S01]  /*128e0*/  @P3 STG.E.U8 desc[UR14][R24.64], R23 ;  /* 0x0000001718003986 */ /* 0x0007e2000c10110e */
[----:B------:R-:W-:-:S02]  /*128f0*/  ISETP.LT.AND P3, PT, R19, UR7, !P0 ;  /* 0x0000000713007c0c */ /* 0x000fc4000c761270 */
[-C--:B------:R-:W-:Y:S01]  /*12900*/  LEA.HI.X.SX32 R19, R17, R2.reuse, 0x1, P6 ;  /* 0x0000000211137211 */ /* 0x080fe200030f0eff */
[C---:B------:R-:W-:Y:S01]  /*12910*/  VIADD R17, R22.reuse, UR6 ;  /* 0x0000000616117c36 */ /* 0x040fe20008000000 */
[----:B--2---:R-:W-:Y:S02]  /*12920*/  PRMT R27, R11, 0x7770, RZ ;  /* 0x000077700b1b7816 */ /* 0x004fe400000000ff */
[-C--:B------:R-:W-:Y:S01]  /*12930*/  IADD3 R20, P6, R22, R3.reuse, RZ ;  /* 0x0000000316147210 */ /* 0x080fe20007fde0ff */
[----:B---3--:R-:W-:Y:S02]  /*12940*/  VIADD R24, R0, 0xc ;  /* 0x0000000c00187836 */ /* 0x008fe40000000000 */
[----:B------:R2:W-:Y:S01]  /*12950*/  @P2 STG.E.U8 desc[UR14][R18.64], R27 ;  /* 0x0000001b12002986 */ /* 0x0005e2000c10110e */
[----:B------:R-:W-:Y:S02]  /*12960*/  LEA.HI.X.SX32 R21, R22, R2, 0x1, P6 ;  /* 0x0000000216157211 */ /* 0x000fe400030f0eff */
[----:B------:R-:W-:Y:S01]  /*12970*/  ISETP.LT.AND P2, PT, R26, UR7, !P0 ;  /* 0x000000071a007c0c */ /* 0x000fe2000c741270 */
[C---:B------:R-:W-:Y:S01]  /*12980*/  VIADD R26, R17.reuse, UR6 ;  /* 0x00000006111a7c36 */ /* 0x040fe20008000000 */
[----:B------:R-:W-:Y:S01]  /*12990*/  IADD3 R22, P6, R17, R3, RZ ;  /* 0x0000000311167210 */ /* 0x000fe20007fde0ff */
[----:B------:R3:W-:Y:S01]  /*129a0*/  @P1 STG.E.U8 desc[UR14][R20.64], R31 ;  /* 0x0000001f14001986 */ /* 0x0007e2000c10110e */
[----:B------:R-:W-:-:S02]  /*129b0*/  ISETP.LT.AND P1, PT, R24, UR7, !P0 ;  /* 0x0000000718007c0c */ /* 0x000fc4000c721270 */
[-C--:B------:R-:W-:Y:S01]  /*129c0*/  LEA.HI.X.SX32 R23, R17, R2.reuse, 0x1, P6 ;  /* 0x0000000211177211 */ /* 0x080fe200030f0eff */
[----:B------:R-:W-:Y:S01]  /*129d0*/  VIADD R17, R0, 0xd ;  /* 0x0000000d00117836 */ /* 0x000fe20000000000 */
[-C--:B------:R-:W-:Y:S02]  /*129e0*/  IADD3 R24, P6, R26, R3.reuse, RZ ;  /* 0x000000031a187210 */ /* 0x080fe40007fde0ff */
[----:B--2---:R-:W-:Y:S01]  /*129f0*/  PRMT R27, R8, 0x7773, RZ ;  /* 0x00007773081b7816 */ /* 0x004fe200000000ff */
[----:B------:R2:W-:Y:S01]  /*12a00*/  @P5 STG.E.U8 desc[UR14][R22.64], R29 ;  /* 0x0000001d16005986 */ /* 0x0005e2000c10110e */
[CC--:B------:R-:W-:Y:S01]  /*12a10*/  LEA.HI.X.SX32 R25, R26.reuse, R2.reuse, 0x1, P6 ;  /* 0x000000021a197211 */ /* 0x0c0fe200030f0eff */
[----:B------:R-:W-:Y:S01]  /*12a20*/  VIADD R26, R26, UR6 ;  /* 0x000000061a1a7c36 */ /* 0x000fe20008000000 */
[----:B------:R-:W-:Y:S01]  /*12a30*/  ISETP.LT.AND P5, PT, R17, UR7, !P0 ;  /* 0x0000000711007c0c */ /* 0x000fe2000c7a1270 */
[----:B------:R-:W-:Y:S01]  /*12a40*/  VIADD R8, R0, 0xe ;  /* 0x0000000e00087836 */ /* 0x000fe20000000000 */
[----:B---3--:R-:W-:Y:S01]  /*12a50*/  PRMT R31, R9, 0x7772, RZ ;  /* 0x00007772091f7816 */ /* 0x008fe200000000ff */
[C---:B------:R-:W-:Y:S01]  /*12a60*/  VIADD R17, R26.reuse, UR6 ;  /* 0x000000061a117c36 */ /* 0x040fe20008000000 */
[-C--:B------:R-:W-:Y:S01]  /*12a70*/  IADD3 R18, P6, R26, R3.reuse, RZ ;  /* 0x000000031a127210 */ /* 0x080fe20007fde0ff */
[----:B------:R3:W-:Y:S01]  /*12a80*/  @P4 STG.E.U8 desc[UR14][R24.64], R27 ;  /* 0x0000001b18004986 */ /* 0x0007e2000c10110e */
[----:B------:R-:W-:Y:S01]  /*12a90*/  ISETP.LT.AND P4, PT, R8, UR7, !P0 ;  /* 0x0000000708007c0c */ /* 0x000fe2000c781270 */
[----:B------:R-:W-:Y:S01]  /*12aa0*/  VIADD R20, R0, 0xf ;  /* 0x0000000f00147836 */ /* 0x000fe20000000000 */
[-C--:B------:R-:W-:Y:S01]  /*12ab0*/  LEA.HI.X.SX32 R19, R26, R2.reuse, 0x1, P6 ;  /* 0x000000021a137211 */ /* 0x080fe200030f0eff */
[C---:B------:R-:W-:Y:S01]  /*12ac0*/  VIADD R21, R17.reuse, UR6 ;  /* 0x0000000611157c36 */ /* 0x040fe20008000000 */
[-C--:B------:R-:W-:Y:S01]  /*12ad0*/  IADD3 R8, P6, R17, R3.reuse, RZ ;  /* 0x0000000311087210 */ /* 0x080fe20007fde0ff */
[----:B--2---:R-:W-:Y:S01]  /*12ae0*/  VIADD R22, R0, 0x10 ;  /* 0x0000001000167836 */ /* 0x004fe20000000000 */
[----:B------:R-:W-:Y:S01]  /*12af0*/  PRMT R29, R9, 0x7773, RZ ;  /* 0x00007773091d7816 */ /* 0x000fe200000000ff */
[----:B------:R2:W-:Y:S01]  /*12b00*/  @P3 STG.E.U8 desc[UR14][R18.64], R31 ;  /* 0x0000001f12003986 */ /* 0x0005e2000c10110e */
[----:B------:R-:W-:Y:S01]  /*12b10*/  LEA.HI.X.SX32 R9, R17, R2, 0x1, P6 ;  /* 0x0000000211097211 */ /* 0x000fe200030f0eff */
[C---:B------:R-:W-:Y:S01]  /*12b20*/  VIADD R17, R21.reuse, UR6 ;  /* 0x0000000615117c36 */ /* 0x040fe20008000000 */
[----:B------:R-:W-:Y:S01]  /*12b30*/  ISETP.LT.AND P3, PT, R20, UR7, !P0 ;  /* 0x0000000714007c0c */ /* 0x000fe2000c761270 */
[----:B---3--:R-:W-:Y:S01]  /*12b40*/  VIADD R24, R0, 0x11 ;  /* 0x0000001100187836 */ /* 0x008fe20000000000 */
[----:B------:R-:W-:Y:S01]  /*12b50*/  IADD3 R20, P6, R21, R3, RZ ;  /* 0x0000000315147210 */ /* 0x000fe20007fde0ff */
[----:B------:R3:W-:Y:S01]  /*12b60*/  @P2 STG.E.U8 desc[UR14][R8.64], R29 ;  /* 0x0000001d08002986 */ /* 0x0007e2000c10110e */
[----:B------:R-:W-:-:S02]  /*12b70*/  ISETP.LT.AND P2, PT, R22, UR7, !P0 ;  /* 0x0000000716007c0c */ /* 0x000fc4000c741270 */
[-C--:B------:R-:W-:Y:S02]  /*12b80*/  LEA.HI.X.SX32 R21, R21, R2.reuse, 0x1, P6 ;  /* 0x0000000215157211 */ /* 0x080fe400030f0eff */
[CC--:B------:R-:W-:Y:S02]  /*12b90*/  IADD3 R22, P6, R17.reuse, R3.reuse, RZ ;  /* 0x0000000311167210 */ /* 0x0c0fe40007fde0ff */
[C---:B------:R-:W-:Y:S02]  /*12ba0*/  PRMT R27, R10.reuse, 0x7772, RZ ;  /* 0x000077720a1b7816 */ /* 0x040fe400000000ff */
[C---:B------:R-:W-:Y:S01]  /*12bb0*/  LEA.HI.X.SX32 R23, R17.reuse, R2, 0x1, P6 ;  /* 0x0000000211177211 */ /* 0x040fe200030f0eff */
[----:B------:R-:W-:Y:S01]  /*12bc0*/  VIADD R17, R17, UR6 ;  /* 0x0000000611117c36 */ /* 0x000fe20008000000 */
[----:B--2---:R-:W-:Y:S01]  /*12bd0*/  PRMT R19, R10, 0x7773, RZ ;  /* 0x000077730a137816 */ /* 0x004fe200000000ff */
[----:B---3--:R-:W-:Y:S01]  /*12be0*/  VIADD R9, R0, 0x12 ;  /* 0x0000001200097836 */ /* 0x008fe20000000000 */
[----:B------:R2:W-:Y:S01]  /*12bf0*/  @P1 STG.E.U8 desc[UR14][R20.64], R27 ;  /* 0x0000001b14001986 */ /* 0x0005e2000c10110e */
[C---:B------:R-:W-:Y:S01]  /*12c00*/  VIADD R18, R17.reuse, UR6 ;  /* 0x0000000611127c36 */ /* 0x040fe20008000000 */
[----:B------:R-:W-:-:S02]  /*12c10*/  IADD3 R8, P6, R17, R3, RZ ;  /* 0x0000000311087210 */ /* 0x000fc40007fde0ff */
[----:B------:R3:W-:Y:S01]  /*12c20*/  @P5 STG.E.U8 desc[UR14][R22.64], R19 ;  /* 0x0000001316005986 */ /* 0x0007e2000c10110e */
[----:B------:R-:W-:Y:S02]  /*12c30*/  ISETP.LT.AND P5, PT, R9, UR7, !P0 ;  /* 0x0000000709007c0c */ /* 0x000fe4000c7a1270 */
[-C--:B------:R-:W-:Y:S01]  /*12c40*/  LEA.HI.X.SX32 R9, R17, R2.reuse, 0x1, P6 ;  /* 0x0000000211097211 */ /* 0x080fe200030f0eff */
[C---:B------:R-:W-:Y:S01]  /*12c50*/  VIADD R17, R18.reuse, UR6 ;  /* 0x0000000612117c36 */ /* 0x040fe20008000000 */
[-C--:B------:R-:W-:Y:S02]  /*12c60*/  IADD3 R10, P6, R18, R3.reuse, RZ ;  /* 0x00000003120a7210 */ /* 0x080fe40007fde0ff */
[C---:B------:R-:W-:Y:S01]  /*12c70*/  PRMT R25, R11.reuse, 0x7773, RZ ;  /* 0x000077730b197816 */ /* 0x040fe200000000ff */
[----:B--2---:R-:W-:Y:S01]  /*12c80*/  VIADD R20, R0, 0x13 ;  /* 0x0000001300147836 */ /* 0x004fe20000000000 */
[----:B------:R-:W-:Y:S02]  /*12c90*/  PRMT R27, R11, 0x7772, RZ ;  /* 0x000077720b1b7816 */ /* 0x000fe400000000ff */
[-C--:B------:R-:W-:Y:S01]  /*12ca0*/  LEA.HI.X.SX32 R11, R18, R2.reuse, 0x1, P6 ;  /* 0x00000002120b7211 */ /* 0x080fe200030f0eff */
[C---:B---3--:R-:W-:Y:S01]  /*12cb0*/  VIADD R22, R17.reuse, UR6 ;  /* 0x0000000611167c36 */ /* 0x048fe20008000000 */
[CC--:B------:R-:W-:Y:S01]  /*12cc0*/  IADD3 R18, P6, R17.reuse, R3.reuse, RZ ;  /* 0x0000000311127210 */ /* 0x0c0fe20007fde0ff */
[----:B------:R2:W-:Y:S01]  /*12cd0*/  @P4 STG.E.U8 desc[UR14][R8.64], R27 ;  /* 0x0000001b08004986 */ /* 0x0005e2000c10110e */
[----:B------:R-:W-:Y:S01]  /*12ce0*/  ISETP.LT.AND P4, PT, R20, UR7, !P0 ;  /* 0x0000000714007c0c */ /* 0x000fe2000c781270 */
[----:B------:R-:W-:Y:S01]  /*12cf0*/  VIADD R20, R0, 0x14 ;  /* 0x0000001400147836 */ /* 0x000fe20000000000 */
[----:B------:R-:W-:Y:S01]  /*12d00*/  ISETP.LT.AND P1, PT, R24, UR7, !P0 ;  /* 0x0000000718007c0c */ /* 0x000fe2000c721270 */
[----:B------:R3:W-:Y:S01]  /*12d10*/  @P3 STG.E.U8 desc[UR14][R10.64], R25 ;  /* 0x000000190a003986 */ /* 0x0007e2000c10110e */
[----:B------:R-:W-:Y:S01]  /*12d20*/  LEA.HI.X.SX32 R19, R17, R2, 0x1, P6 ;  /* 0x0000000211137211 */ /* 0x000fe200030f0eff */
[----:B------:R-:W-:Y:S01]  /*12d30*/  VIADD R23, R0, 0x15 ;  /* 0x0000001500177836 */ /* 0x000fe20000000000 */
[----:B------:R-:W-:Y:S01]  /*12d40*/  ISETP.LT.AND P3, PT, R20, UR7, !P0 ;  /* 0x0000000714007c0c */ /* 0x000fe2000c761270 */
[----:B------:R-:W-:Y:S01]  /*12d50*/  VIADD R24, R0, 0x17 ;  /* 0x0000001700187836 */ /* 0x000fe20000000000 */
[----:B------:R-:W-:-:S02]  /*12d60*/  IADD3 R20, P6, R22, R3, RZ ;  /* 0x0000000316147210 */ /* 0x000fc40007fde0ff */
[----:B0-----:R-:W-:Y:S01]  /*12d70*/  PRMT R17, R12, 0x7770, RZ ;  /* 0x000077700c117816 */ /* 0x001fe200000000ff */
[----:B--2---:R-:W-:Y:S01]  /*12d80*/  VIADD R9, R0, 0x16 ;  /* 0x0000001600097836 */ /* 0x004fe20000000000 */
[C---:B------:R-:W-:Y:S01]  /*12d90*/  LEA.HI.X.SX32 R21, R22.reuse, R2, 0x1, P6 ;  /* 0x0000000216157211 */ /* 0x040fe200030f0eff */
[----:B------:R-:W-:Y:S01]  /*12da0*/  VIADD R22, R22, UR6 ;  /* 0x0000000616167c36 */ /* 0x000fe20008000000 */
[----:B------:R-:W-:Y:S01]  /*12db0*/  PRMT R27, R12, 0x7771, RZ ;  /* 0x000077710c1b7816 */ /* 0x000fe200000000ff */
[----:B------:R0:W-:Y:S01]  /*12dc0*/  @P2 STG.E.U8 desc[UR14][R18.64], R17 ;  /* 0x0000001112002986 */ /* 0x0001e2000c10110e */
[----:B------:R-:W-:Y:S01]  /*12dd0*/  ISETP.LT.AND P2, PT, R23, UR7, !P0 ;  /* 0x0000000717007c0c */ /* 0x000fe2000c741270 */
[C---:B---3--:R-:W-:Y:S01]  /*12de0*/  VIADD R11, R22.reuse, UR6 ;  /* 0x00000006160b7c36 */ /* 0x048fe20008000000 */
[----:B------:R-:W-:Y:S01]  /*12df0*/  IADD3 R8, P6, R22, R3, RZ ;  /* 0x0000000316087210 */ /* 0x000fe20007fde0ff */
[----:B------:R2:W-:Y:S01]  /*12e00*/  @P1 STG.E.U8 desc[UR14][R20.64], R27 ;  /* 0x0000001b14001986 */ /* 0x0005e2000c10110e */
[----:B------:R-:W-:-:S02]  /*12e10*/  ISETP.LT.AND P1, PT, R9, UR7, !P0 ;  /* 0x0000000709007c0c */ /* 0x000fc4000c721270 */
[-C--:B------:R-:W-:Y:S02]  /*12e20*/  LEA.HI.X.SX32 R9, R22, R2.reuse, 0x1, P6 ;  /* 0x0000000216097211 */ /* 0x080fe400030f0eff */
[-C--:B------:R-:W-:Y:S02]  /*12e30*/  IADD3 R10, P6, R11, R3.reuse, RZ ;  /* 0x000000030b0a7210 */ /* 0x080fe40007fde0ff */
[----:B------:R-:W-:Y:S01]  /*12e40*/  PRMT R23, R13, 0x7770, RZ ;  /* 0x000077700d177816 */ /* 0x000fe200000000ff */
[----:B0-----:R-:W-:Y:S01]  /*12e50*/  VIADD R17, R11, UR6 ;  /* 0x000000060b117c36 */ /* 0x001fe20008000000 */
[----:B------:R-:W-:Y:S02]  /*12e60*/  PRMT R25, R13, 0x7771, RZ ;  /* 0x000077710d197816 */ /* 0x000fe400000000ff */
[-C--:B------:R-:W-:Y:S01]  /*12e70*/  LEA.HI.X.SX32 R11, R11, R2.reuse, 0x1, P6 ;  /* 0x000000020b0b7211 */ /* 0x080fe200030f0eff */
[----:B--2---:R-:W-:Y:S01]  /*12e80*/  VIADD R20, R0, 0x18 ;  /* 0x0000001800147836 */ /* 0x004fe20000000000 */
[C---:B------:R-:W-:Y:S01]  /*12e90*/  IADD3 R18, P6, R17.reuse, R3, RZ ;  /* 0x0000000311127210 */ /* 0x040fe20007fde0ff */
[C---:B------:R-:W-:Y:S01]  /*12ea0*/  VIADD R22, R17.reuse, UR6 ;  /* 0x0000000611167c36 */ /* 0x040fe20008000000 */
[----:B------:R0:W-:Y:S01]  /*12eb0*/  @P5 STG.E.U8 desc[UR14][R8.64], R23 ;  /* 0x0000001708005986 */ /* 0x0001e2000c10110e */
[----:B------:R-:W-:Y:S01]  /*12ec0*/  ISETP.LT.AND P5, PT, R24, UR7, !P0 ;  /* 0x0000000718007c0c */ /* 0x000fe2000c7a1270 */
[----:B------:R-:W-:Y:S01]  /*12ed0*/  VIADD R24, R0, 0x19 ;  /* 0x0000001900187836 */ /* 0x000fe20000000000 */
[----:B------:R-:W-:Y:S01]  /*12ee0*/  LEA.HI.X.SX32 R19, R17, R2, 0x1, P6 ;  /* 0x0000000211137211 */ /* 0x000fe200030f0eff */
[----:B------:R2:W-:Y:S01]  /*12ef0*/  @P4 STG.E.U8 desc[UR14][R10.64], R25 ;  /* 0x000000190a004986 */ /* 0x0005e2000c10110e */
[----:B------:R-:W-:-:S02]  /*12f00*/  ISETP.LT.AND P4, PT, R20, UR7, !P0 ;  /* 0x0000000714007c0c */ /* 0x000fc4000c781270 */
[-C--:B------:R-:W-:Y:S02]  /*12f10*/  IADD3 R20, P6, R22, R3.reuse, RZ ;  /* 0x0000000316147210 */ /* 0x080fe40007fde0ff */
[----:B------:R-:W-:Y:S02]  /*12f20*/  PRMT R17, R14, 0x7770, RZ ;  /* 0x000077700e117816 */ /* 0x000fe400000000ff */
[C---:B------:R-:W-:Y:S01]  /*12f30*/  LEA.HI.X.SX32 R21, R22.reuse, R2, 0x1, P6 ;  /* 0x0000000216157211 */ /* 0x040fe200030f0eff */
[----:B------:R-:W-:Y:S01]  /*12f40*/  VIADD R22, R22, UR6 ;  /* 0x0000000616167c36 */ /* 0x000fe20008000000 */
[----:B0-----:R-:W-:Y:S01]  /*12f50*/  PRMT R23, R14, 0x7771, RZ ;  /* 0x000077710e177816 */ /* 0x001fe200000000ff */
[----:B------:R-:W-:Y:S01]  /*12f60*/  VIADD R9, R0, 0x1a ;  /* 0x0000001a00097836 */ /* 0x000fe20000000000 */
[----:B------:R0:W-:Y:S01]  /*12f70*/  @P3 STG.E.U8 desc[UR14][R18.64], R17 ;  /* 0x0000001112003986 */ /* 0x0001e2000c10110e */
[C---:B--2---:R-:W-:Y:S01]  /*12f80*/  VIADD R11, R22.reuse, UR6 ;  /* 0x00000006160b7c36 */ /* 0x044fe20008000000 */
[----:B------:R-:W-:-:S02]  /*12f90*/  IADD3 R8, P6, R22, R3, RZ ;  /* 0x0000000316087210 */ /* 0x000fc40007fde0ff */
[----:B------:R2:W-:Y:S01]  /*12fa0*/  @P2 STG.E.U8 desc[UR14][R20.64], R23 ;  /* 0x0000001714002986 */ /* 0x0005e2000c10110e */
[----:B------:R-:W-:Y:S02]  /*12fb0*/  ISETP.LT.AND P2, PT, R9, UR7, !P0 ;  /* 0x0000000709007c0c */ /* 0x000fe4000c741270 */
        /* <DEDUP_REMOVED lines=19> */
[----:B------:R-:W-:Y:S01]  /*130f0*/  PRMT R17, R12, 0x7773, RZ ;  /* 0x000077730c117816 */ /* 0x000fe200000000ff */
[----:B0-----:R-:W-:Y:S01]  /*13100*/  VIADD R9, R0, 0x1e ;  /* 0x0000001e00097836 */ /* 0x001fe20000000000 */
[----:B------:R-:W-:Y:S01]  /*13110*/  ISETP.LT.AND P1, PT, R24, UR7, !P0 ;  /* 0x0000000718007c0c */ /* 0x000fe2000c721270 */
[C---:B--2---:R-:W-:Y:S01]  /*13120*/  VIADD R11, R22.reuse, UR6 ;  /* 0x00000006160b7c36 */ /* 0x044fe20008000000 */
[----:B------:R-:W-:Y:S01]  /*13130*/  IADD3 R8, P6, R22, R3, RZ ;  /* 0x0000000316087210 */ /* 0x000fe20007fde0ff */
[----:B------:R0:W-:Y:S01]  /*13140*/  @P4 STG.E.U8 desc[UR14][R18.64], R23 ;  /* 0x0000001712004986 */ /* 0x0001e2000c10110e */
[C---:B------:R-:W-:Y:S01]  /*13150*/  VIADD R12, R0.reuse, 0x1f ;  /* 0x0000001f000c7836 */ /* 0x040fe20000000000 */
[----:B------:R-:W-:Y:S01]  /*13160*/  PRMT R27, R13, 0x7773, RZ ;  /* 0x000077730d1b7816 */ /* 0x000fe200000000ff */
[----:B------:R-:W-:Y:S01]  /*13170*/  VIADD R24, R0, 0x1d ;  /* 0x0000001d00187836 */ /* 0x000fe20000000000 */
[----:B------:R2:W-:Y:S01]  /*13180*/  @P3 STG.E.U8 desc[UR14][R20.64], R17 ;  /* 0x0000001114003986 */ /* 0x0005e2000c10110e */
[----:B------:R-:W-:-:S02]  /*13190*/  ISETP.LT.AND P3, PT, R9, UR7, !P0 ;  /* 0x0000000709007c0c */ /* 0x000fc4000c761270 */
[-C--:B------:R-:W-:Y:S02]  /*131a0*/  LEA.HI.X.SX32 R9, R22, R2.reuse, 0x1, P6 ;  /* 0x0000000216097211 */ /* 0x080fe400030f0eff */
[-C--:B------:R-:W-:Y:S02]  /*131b0*/  IADD3 R10, P6, R11, R3.reuse, RZ ;  /* 0x000000030b0a7210 */ /* 0x080fe40007fde0ff */
[----:B------:R-:W-:Y:S01]  /*131c0*/  ISETP.LT.AND P4, PT, R24, UR7, !P0 ;  /* 0x0000000718007c0c */ /* 0x000fe2000c781270 */
[C---:B0-----:R-:W-:Y:S01]  /*131d0*/  VIADD R18, R0.reuse, 0x20 ;  /* 0x0000002000127836 */ /* 0x041fe20000000000 */
[----:B------:R-:W-:Y:S01]  /*131e0*/  PRMT R23, R13, 0x7772, RZ ;  /* 0x000077720d177816 */ /* 0x000fe200000000ff */
[C---:B------:R-:W-:Y:S01]  /*131f0*/  VIADD R13, R11.reuse, UR6 ;  /* 0x000000060b0d7c36 */ /* 0x040fe20008000000 */
[----:B------:R-:W-:Y:S01]  /*13200*/  LEA.HI.X.SX32 R11, R11, R2, 0x1, P6 ;  /* 0x000000020b0b7211 */ /* 0x000fe200030f0eff */
[----:B--2---:R-:W-:Y:S01]  /*13210*/  VIADD R20, R0, 0x21 ;  /* 0x0000002100147836 */ /* 0x004fe20000000000 */
[----:B------:R-:W-:Y:S01]  /*13220*/  PRMT R25, R14, 0x7772, RZ ;  /* 0x000077720e197816 */ /* 0x000fe200000000ff */
[----:B------:R0:W-:Y:S01]  /*13230*/  @P2 STG.E.U8 desc[UR14][R8.64], R23 ;  /* 0x0000001708002986 */ /* 0x0001e2000c10110e */
[----:B------:R-:W-:Y:S01]  /*13240*/  ISETP.LT.AND P2, PT, R12, UR7, !P0 ;  /* 0x000000070c007c0c */ /* 0x000fe2000c741270 */
[C---:B------:R-:W-:Y:S01]  /*13250*/  VIADD R17, R13.reuse, UR6 ;  /* 0x000000060d117c36 */ /* 0x040fe20008000000 */
[----:B------:R-:W-:Y:S01]  /*13260*/  IADD3 R12, P6, R13, R3, RZ ;  /* 0x000000030d0c7210 */ /* 0x000fe20007fde0ff */
[----:B------:R2:W-:Y:S01]  /*13270*/  @P1 STG.E.U8 desc[UR14][R10.64], R27 ;  /* 0x0000001b0a001986 */ /* 0x0005e2000c10110e */
[----:B------:R-:W-:-:S02]  /*13280*/  ISETP.LT.AND P1, PT, R18, UR7, !P0 ;  /* 0x0000000712007c0c */ /* 0x000fc4000c721270 */
[-C--:B------:R-:W-:Y:S02]  /*13290*/  LEA.HI.X.SX32 R13, R13, R2.reuse, 0x1, P6 ;  /* 0x000000020d0d7211 */ /* 0x080fe400030f0eff */
[-C--:B------:R-:W-:Y:S02]  /*132a0*/  IADD3 R18, P6, R17, R3.reuse, RZ ;  /* 0x0000000311127210 */ /* 0x080fe40007fde0ff */
[----:B------:R-:W-:Y:S01]  /*132b0*/  PRMT R21, R15, 0x7773, RZ ;  /* 0x000077730f157816 */ /* 0x000fe200000000ff */
[----:B0-----:R-:W-:Y:S01]  /*132c0*/  VIADD R9, R0, 0x22 ;  /* 0x0000002200097836 */ /* 0x001fe20000000000 */
[CC--:B------:R-:W-:Y:S01]  /*132d0*/  LEA.HI.X.SX32 R19, R17.reuse, R2.reuse, 0x1, P6 ;  /* 0x0000000211137211 */ /* 0x0c0fe200030f0eff */
[----:B------:R-:W-:Y:S01]  /*132e0*/  VIADD R17, R17, UR6 ;  /* 0x0000000611117c36 */ /* 0x000fe20008000000 */
[----:B------:R-:W-:Y:S01]  /*132f0*/  PRMT R23, R14, 0x7773, RZ ;  /* 0x000077730e177816 */ /* 0x000fe200000000ff */
[----:B------:R0:W-:Y:S01]  /*13300*/  @P5 STG.E.U8 desc[UR14][R12.64], R25 ;  /* 0x000000190c005986 */ /* 0x0001e2000c10110e */
[----:B------:R-:W-:Y:S01]  /*13310*/  PRMT R15, R15, 0x7772, RZ ;  /* 0x000077720f0f7816 */ /* 0x000fe200000000ff */
[C---:B--2---:R-:W-:Y:S01]  /*13320*/  VIADD R11, R17.reuse, UR6 ;  /* 0x00000006110b7c36 */ /* 0x044fe20008000000 */
[----:B------:R-:W-:Y:S01]  /*13330*/  IADD3 R8, P6, R17, R3, RZ ;  /* 0x0000000311087210 */ /* 0x000fe20007fde0ff */
[----:B------:R2:W-:Y:S01]  /*13340*/  @P4 STG.E.U8 desc[UR14][R18.64], R23 ;  /* 0x0000001712004986 */ /* 0x0005e2000c10110e */
[----:B------:R-:W-:Y:S01]  /*13350*/  ISETP.LT.AND P4, PT, R9, UR7, !P0 ;  /* 0x0000000709007c0c */ /* 0x000fe2000c781270 */
[----:B------:R-:W-:Y:S01]  /*13360*/  VIADD R14, R11, UR6 ;  /* 0x000000060b0e7c36 */ /* 0x000fe20008000000 */
[----:B------:R-:W-:-:S02]  /*13370*/  LEA.HI.X.SX32 R9, R17, R2, 0x1, P6 ;  /* 0x0000000211097211 */ /* 0x000fc400030f0eff */
[CC--:B------:R-:W-:Y:S02]  /*13380*/  IADD3 R10, P6, R11.reuse, R3.reuse, RZ ;  /* 0x000000030b0a7210 */ /* 0x0c0fe40007fde0ff */
[----:B------:R-:W-:Y:S01]  /*13390*/  ISETP.LT.AND P5, PT, R20, UR7, !P0 ;  /* 0x0000000714007c0c */ /* 0x000fe2000c7a1270 */
[C---:B0-----:R-:W-:Y:S01]  /*133a0*/  VIADD R12, R0.reuse, 0x23 ;  /* 0x00000023000c7836 */ /* 0x041fe20000000000 */
[----:B------:R0:W-:Y:S01]  /*133b0*/  @P3 STG.E.U8 desc[UR14][R8.64], R15 ;  /* 0x0000000f08003986 */ /* 0x0001e2000c10110e */
[----:B------:R-:W-:Y:S01]  /*133c0*/  LEA.HI.X.SX32 R11, R11, R2, 0x1, P6 ;  /* 0x000000020b0b7211 */ /* 0x000fe200030f0eff */
[----:B------:R-:W-:Y:S01]  /*133d0*/  VIADD R20, R0, 0x2f ;  /* 0x0000002f00147836 */ /* 0x000fe20000000000 */
[----:B-1----:R-:W-:Y:S01]  /*133e0*/  PRMT R17, R4, 0x7770, RZ ;  /* 0x0000777004117816 */ /* 0x002fe200000000ff */
[----:B--2---:R-:W-:Y:S01]  /*133f0*/  VIADD R18, R0, 0x24 ;  /* 0x0000002400127836 */ /* 0x004fe20000000000 */
[----:B------:R-:W-:Y:S01]  /*13400*/  ISETP.LT.AND P3, PT, R12, UR7, !P0 ;  /* 0x000000070c007c0c */ /* 0x000fe2000c761270 */
[----:B------:R1:W-:Y:S01]  /*13410*/  @P2 STG.E.U8 desc[UR14][R10.64], R21 ;  /* 0x000000150a002986 */ /* 0x0003e2000c10110e */
[----:B------:R-:W-:-:S02]  /*13420*/  IADD3 R12, P6, R14, R3, RZ ;  /* 0x000000030e0c7210 */ /* 0x000fc40007fde0ff */
[C---:B------:R-:W-:Y:S02]  /*13430*/  PRMT R23, R5.reuse, 0x7770, RZ ;  /* 0x0000777005177816 */ /* 0x040fe400000000ff */
[C---:B------:R-:W-:Y:S01]  /*13440*/  LEA.HI.X.SX32 R13, R14.reuse, R2, 0x1, P6 ;  /* 0x000000020e0d7211 */ /* 0x040fe200030f0eff */
[----:B------:R-:W-:Y:S01]  /*13450*/  VIADD R14, R14, UR6 ;  /* 0x000000060e0e7c36 */ /* 0x000fe20008000000 */
[----:B------:R-:W-:Y:S01]  /*13460*/  ISETP.LT.AND P2, PT, R18, UR7, !P0 ;  /* 0x0000000712007c0c */ /* 0x000fe2000c741270 */
[----:B------:R-:W-:Y:S01]  /*13470*/  VIADD R18, R0, 0x25 ;  /* 0x0000002500127836 */ /* 0x000fe20000000000 */
[----:B------:R-:W-:Y:S01]  /*13480*/  PRMT R19, R5, 0x7771, RZ ;  /* 0x0000777105137816 */ /* 0x000fe200000000ff */
[C---:B0-----:R-:W-:Y:S01]  /*13490*/  VIADD R15, R14.reuse, UR6 ;  /* 0x000000060e0f7c36 */ /* 0x041fe20008000000 */
[----:B------:R-:W-:Y:S01]  /*134a0*/  IADD3 R8, P6, R14, R3, RZ ;  /* 0x000000030e087210 */ /* 0x000fe20007fde0ff */
[----:B------:R0:W-:Y:S01]  /*134b0*/  @P1 STG.E.U8 desc[UR14][R12.64], R17 ;  /* 0x000000110c001986 */ /* 0x0001e2000c10110e */
[----:B-1----:R-:W-:-:S02]  /*134c0*/  PRMT R21, R4, 0x7771, RZ ;  /* 0x0000777104157816 */ /* 0x002fc400000000ff */
[-C--:B------:R-:W-:Y:S01]  /*134d0*/  LEA.HI.X.SX32 R9, R14, R2.reuse, 0x1, P6 ;  /* 0x000000020e097211 */ /* 0x080fe200030f0eff */
[C---:B------:R-:W-:Y:S01]  /*134e0*/  VIADD R14, R15.reuse, UR6 ;  /* 0x000000060f0e7c36 */ /* 0x040fe20008000000 */
[CC--:B------:R-:W-:Y:S02]  /*134f0*/  IADD3 R10, P6, R15.reuse, R3.reuse, RZ ;  /* 0x000000030f0a7210 */ /* 0x0c0fe40007fde0ff */
[----:B------:R-:W-:Y:S01]  /*13500*/  ISETP.LT.AND P1, PT, R18, UR7, !P0 ;  /* 0x0000000712007c0c */ /* 0x000fe2000c721270 */
[----:B------:R1:W-:Y:S01]  /*13510*/  @P5 STG.E.U8 desc[UR14][R8.64], R21 ;  /* 0x0000001508005986 */ /* 0x0003e2000c10110e */
[-C--:B------:R-:W-:Y:S01]  /*13520*/  LEA.HI.X.SX32 R11, R15, R2.reuse, 0x1, P6 ;  /* 0x000000020f0b7211 */ /* 0x080fe200030f0eff */
[----:B------:R-:W-:Y:S01]  /*13530*/  VIADD R15, R0, 0x27 ;  /* 0x00000027000f7836 */ /* 0x000fe20000000000 */
[----:B------:R-:W-:Y:S01]  /*13540*/  PRMT R25, R4, 0x7773, RZ ;  /* 0x0000777304197816 */ /* 0x000fe200000000ff */
[C---:B0-----:R-:W-:Y:S01]  /*13550*/  VIADD R17, R14.reuse, UR6 ;  /* 0x000000060e117c36 */ /* 0x041fe20008000000 */
[----:B------:R-:W-:Y:S01]  /*13560*/  IADD3 R12, P6, R14, R3, RZ ;  /* 0x000000030e0c7210 */ /* 0x000fe20007fde0ff */
[----:B------:R0:W-:Y:S01]  /*13570*/  @P4 STG.E.U8 desc[UR14][R10.64], R23 ;  /* 0x000000170a004986 */ /* 0x0001e2000c10110e */
[----:B------:R-:W-:Y:S01]  /*13580*/  ISETP.LT.AND P4, PT, R15, UR7, !P0 ;  /* 0x000000070f007c0c */ /* 0x000fe2000c781270 */
[----:B------:R-:W-:Y:S01]  /*13590*/  VIADD R18, R0, 0x26 ;  /* 0x0000002600127836 */ /* 0x000fe20000000000 */
[----:B------:R-:W-:-:S02]  /*135a0*/  LEA.HI.X.SX32 R13, R14, R2, 0x1, P6 ;  /* 0x000000020e0d7211 */ /* 0x000fc400030f0eff */
[CC--:B------:R-:W-:Y:S01]  /*135b0*/  IADD3 R14, P6, R17.reuse, R3.reuse, RZ ;  /* 0x00000003110e7210 */ /* 0x0c0fe20007fde0ff */
[----:B-1----:R-:W-:Y:S01]  /*135c0*/  VIADD R9, R0, 0x29 ;  /* 0x0000002900097836 */ /* 0x002fe20000000000 */
[----:B------:R-:W-:Y:S01]  /*135d0*/  PRMT R21, R6, 0x7770, RZ ;  /* 0x0000777006157816 */ /* 0x000fe200000000ff */
[----:B------:R1:W-:Y:S01]  /*135e0*/  @P3 STG.E.U8 desc[UR14][R12.64], R19 ;  /* 0x000000130c003986 */ /* 0x0003e2000c10110e */
[C---:B------:R-:W-:Y:S01]  /*135f0*/  LEA.HI.X.SX32 R15, R17.reuse, R2, 0x1, P6 ;  /* 0x00000002110f7211 */ /* 0x040fe200030f0eff */
[----:B------:R-:W-:Y:S01]  /*13600*/  VIADD R17, R17, UR6 ;  /* 0x0000000611117c36 */ /* 0x000fe20008000000 */
[----:B------:R-:W-:Y:S01]  /*13610*/  ISETP.LT.AND P5, PT, R18, UR7, !P0 ;  /* 0x0000000712007c0c */ /* 0x000fe2000c7a1270 */
[----:B------:R-:W-:Y:S01]  /*13620*/  VIADD R18, R0, 0x28 ;  /* 0x0000002800127836 */ /* 0x000fe20000000000 */
[----:B0-----:R-:W-:Y:S01]  /*13630*/  PRMT R23, R6, 0x7771, RZ ;  /* 0x0000777106177816 */ /* 0x001fe200000000ff */
[C---:B------:R-:W-:Y:S01]  /*13640*/  VIADD R11, R17.reuse, UR6 ;  /* 0x00000006110b7c36 */ /* 0x040fe20008000000 */
[----:B------:R-:W-:Y:S01]  /*13650*/  IADD3 R8, P6, R17, R3, RZ ;  /* 0x0000000311087210 */ /* 0x000fe20007fde0ff */
[----:B------:R0:W-:Y:S01]  /*13660*/  @P2 STG.E.U8 desc[UR14][R14.64], R21 ;  /* 0x000000150e002986 */ /* 0x0001e2000c10110e */
[----:B------:R-:W-:-:S02]  /*13670*/  ISETP.LT.AND P2, PT, R9, UR7, !P0 ;  /* 0x0000000709007c0c */ /* 0x000fc4000c741270 */
[-C--:B------:R-:W-:Y:S01]  /*13680*/  LEA.HI.X.SX32 R9, R17, R2.reuse, 0x1, P6 ;  /* 0x0000000211097211 */ /* 0x080fe200030f0eff */
[C---:B-1----:R-:W-:Y:S01]  /*13690*/  VIADD R13, R11.reuse, UR6 ;  /* 0x000000060b0d7c36 */ /* 0x042fe20008000000 */
[-C--:B------:R-:W-:Y:S02]  /*136a0*/  IADD3 R10, P6, R11, R3.reuse, RZ ;  /* 0x000000030b0a7210 */ /* 0x080fe40007fde0ff */
[----:B------:R-:W-:Y:S01]  /*136b0*/  PRMT R19, R7, 0x7770, RZ ;  /* 0x0000777007137816 */ /* 0x000fe200000000ff */
[----:B------:R-:W-:Y:S01]  /*136c0*/  VIADD R17, R13, UR6 ;  /* 0x000000060d117c36 */ /* 0x000fe20008000000 */
[-C--:B------:R-:W-:Y:S01]  /*136d0*/  LEA.HI.X.SX32 R11, R11, R2.reuse, 0x1, P6 ;  /* 0x000000020b0b7211 */ /* 0x080fe200030f0eff */
[----:B------:R1:W-:Y:S01]  /*136e0*/  @P1 STG.E.U8 desc[UR14][R8.64], R23 ;  /* 0x0000001708001986 */ /* 0x0003e2000c10110e */
[C---:B------:R-:W-:Y:S01]  /*136f0*/  IADD3 R12, P6, R13.reuse, R3, RZ ;  /* 0x000000030d0c7210 */ /* 0x040fe20007fde0ff */
[----:B0-----:R-:W-:Y:S01]  /*13700*/  VIADD R14, R0, 0x2b ;  /* 0x0000002b000e7836 */ /* 0x001fe20000000000 */
[----:B------:R-:W-:Y:S01]  /*13710*/  ISETP.LT.AND P3, PT, R18, UR7, !P0 ;  /* 0x0000000712007c0c */ /* 0x000fe2000c761270 */
[----:B------:R-:W-:Y:S01]  /*13720*/  VIADD R18, R0, 0x2a ;  /* 0x0000002a00127836 */ /* 0x000fe20000000000 */
[----:B------:R0:W-:Y:S01]  /*13730*/  @P5 STG.E.U8 desc[UR14][R10.64], R19 ;  /* 0x000000130a005986 */ /* 0x0001e2000c10110e */
[----:B------:R-:W-:-:S02]  /*13740*/  LEA.HI.X.SX32 R13, R13, R2, 0x1, P6 ;  /* 0x000000020d0d7211 */ /* 0x000fc400030f0eff */
[----:B------:R-:W-:Y:S02]  /*13750*/  ISETP.LT.AND P5, PT, R14, UR7, !P0 ;  /* 0x000000070e007c0c */ /* 0x000fe4000c7a1270 */
[-C--:B------:R-:W-:Y:S02]  /*13760*/  IADD3 R14, P6, R17, R3.reuse, RZ ;  /* 0x00000003110e7210 */ /* 0x080fe40007fde0ff */
[----:B------:R-:W-:Y:S01]  /*13770*/  ISETP.LT.AND P1, PT, R18, UR7, !P0 ;  /* 0x0000000712007c0c */ /* 0x000fe2000c721270 */
[----:B------:R-:W-:Y:S01]  /*13780*/  VIADD R18, R0, 0x2c ;  /* 0x0000002c00127836 */ /* 0x000fe20000000000 */
[----:B------:R-:W-:Y:S02]  /*13790*/  PRMT R21, R7, 0x7771, RZ ;  /* 0x0000777107157816 */ /* 0x000fe400000000ff */
[C---:B------:R-:W-:Y:S01]  /*137a0*/  LEA.HI.X.SX32 R15, R17.reuse, R2, 0x1, P6 ;  /* 0x00000002110f7211 */ /* 0x040fe200030f0eff */
[----:B------:R-:W-:Y:S01]  /*137b0*/  VIADD R17, R17, UR6 ;  /* 0x0000000611117c36 */ /* 0x000fe20008000000 */
[----:B-1----:R-:W-:Y:S01]  /*137c0*/  PRMT R9, R4, 0x7772, RZ ;  /* 0x0000777204097816 */ /* 0x002fe200000000ff */
[----:B------:R1:W-:Y:S01]  /*137d0*/  @P4 STG.E.U8 desc[UR14][R12.64], R21 ;  /* 0x000000150c004986 */ /* 0x0003e2000c10110e */
[----:B------:R-:W-:Y:S01]  /*137e0*/  ISETP.LT.AND P4, PT, R18, UR7, !P0 ;  /* 0x0000000712007c0c */ /* 0x000fe2000c781270 */
[----:B0-----:R-:W-:Y:S01]  /*137f0*/  VIADD R10, R0, 0x2d ;  /* 0x0000002d000a7836 */ /* 0x001fe20000000000 */
[C---:B------:R-:W-:Y:S01]  /*13800*/  IADD3 R18, P6, R17.reuse, R3, RZ ;  /* 0x0000000311127210 */ /* 0x040fe20007fde0ff */
[----:B------:R-:W-:Y:S01]  /*13810*/  VIADD R8, R17, UR6 ;  /* 0x0000000611087c36 */ /* 0x000fe20008000000 */
[----:B------:R0:W-:Y:S01]  /*13820*/  @P3 STG.E.U8 desc[UR14][R14.64], R9 ;  /* 0x000000090e003986 */ /* 0x0001e2000c10110e */
[----:B------:R-:W-:-:S02]  /*13830*/  PRMT R23, R5, 0x7773, RZ ;  /* 0x0000777305177816 */ /* 0x000fc400000000ff */
[-C--:B------:R-:W-:Y:S01]  /*13840*/  LEA.HI.X.SX32 R19, R17, R2.reuse, 0x1, P6 ;  /* 0x0000000211137211 */ /* 0x080fe200030f0eff */
[----:B------:R-:W-:Y:S01]  /*13850*/  VIADD R4, R8, UR6 ;  /* 0x0000000608047c36 */ /* 0x000fe20008000000 */
[----:B------:R-:W-:Y:S01]  /*13860*/  ISETP.LT.AND P3, PT, R10, UR7, !P0 ;  /* 0x000000070a007c0c */ /* 0x000fe2000c761270 */
[----:B------:R-:W-:Y:S01]  /*13870*/  VIADD R10, R0, 0x2e ;  /* 0x0000002e000a7836 */ /* 0x000fe20000000000 */
[-C--:B-1----:R-:W-:Y:S01]  /*13880*/  IADD3 R12, P6, R8, R3.reuse, RZ ;  /* 0x00000003080c7210 */ /* 0x082fe20007fde0ff */
[----:B------:R1:W-:Y:S01]  /*13890*/  @P2 STG.E.U8 desc[UR14][R18.64], R25 ;  /* 0x0000001912002986 */ /* 0x0003e2000c10110e */
[----:B------:R-:W-:Y:S01]  /*138a0*/  VIADD R17, R4, UR6 ;  /* 0x0000000604117c36 */ /* 0x000fe20008000000 */
[----:B------:R-:W-:Y:S02]  /*138b0*/  PRMT R21, R5, 0x7772, RZ ;  /* 0x0000777205157816 */ /* 0x000fe400000000ff */
[----:B------:R-:W-:Y:S02]  /*138c0*/  LEA.HI.X.SX32 R13, R8, R2, 0x1, P6 ;  /* 0x00000002080d7211 */ /* 0x000fe400030f0eff */
[----:B0-----:R-:W-:-:S02]  /*138d0*/  IADD3 R14, P6, R4, R3, RZ ;  /* 0x00000003040e7210 */ /* 0x001fc40007fde0ff */
[----:B------:R-:W-:Y:S01]  /*138e0*/  ISETP.LT.AND P2, PT, R10, UR7, !P0 ;  /* 0x000000070a007c0c */ /* 0x000fe2000c741270 */
[----:B------:R-:W-:Y:S01]  /*138f0*/  @P1 STG.E.U8 desc[UR14][R12.64], R21 ;  /* 0x000000150c001986 */ /* 0x000fe2000c10110e */
[-C--:B------:R-:W-:Y:S02]  /*13900*/  LEA.HI.X.SX32 R15, R4, R2.reuse, 0x1, P6 ;  /* 0x00000002040f7211 */ /* 0x080fe400030f0eff */
[CC--:B------:R-:W-:Y:S01]  /*13910*/  IADD3 R4, P6, R17.reuse, R3.reuse, RZ ;  /* 0x0000000311047210 */ /* 0x0c0fe20007fde0ff */
[----:B------:R0:W2:Y:S01]  /*13920*/  LDS.128 R8, [R16] ;  /* 0x0000000010087984 */ /* 0x0000a20000000c00 */
[C---:B-1----:R-:W-:Y:S01]  /*13930*/  VIADD R18, R17.reuse, UR6 ;  /* 0x0000000611127c36 */ /* 0x042fe20008000000 */
[----:B------:R-:W-:Y:S02]  /*13940*/  PRMT R19, R6, 0x7772, RZ ;  /* 0x0000777206137816 */ /* 0x000fe400000000ff */
[-C--:B------:R-:W-:Y:S01]  /*13950*/  LEA.HI.X.SX32 R5, R17, R2.reuse, 0x1, P6 ;  /* 0x0000000211057211 */ /* 0x080fe200030f0eff */
[----:B------:R1:W-:Y:S01]  /*13960*/  @P5 STG.E.U8 desc[UR14][R14.64], R23 ;  /* 0x000000170e005986 */ /* 0x0003e2000c10110e */
[----:B------:R-:W-:Y:S01]  /*13970*/  VIADD R17, R0, 0x31 ;  /* 0x0000003100117836 */ /* 0x000fe20000000000 */
[----:B------:R-:W-:Y:S01]  /*13980*/  ISETP.LT.AND P1, PT, R20, UR7, !P0 ;  /* 0x0000000714007c0c */ /* 0x000fe2000c721270 */
[----:B0-----:R-:W-:Y:S01]  /*13990*/  VIADD R16, R0, 0x33 ;  /* 0x0000003300107836 */ /* 0x001fe20000000000 */
[----:B------:R-:W-:Y:S01]  /*139a0*/  IADD3 R12, P6, R18, R3, RZ ;  /* 0x00000003120c7210 */ /* 0x000fe20007fde0ff */
[----:B------:R0:W-:Y:S01]  /*139b0*/  @P4 STG.E.U8 desc[UR14][R4.64], R19 ;  /* 0x0000001304004986 */ /* 0x0001e2000c10110e */
[----:B------:R-:W-:Y:S01]  /*139c0*/  PRMT R21, R6, 0x7773, RZ ;  /* 0x0000777306157816 */ /* 0x000fe200000000ff */
[----:B------:R-:W-:Y:S01]  /*139d0*/  VIADD R20, R0, 0x30 ;  /* 0x0000003000147836 */ /* 0x000fe20000000000 */
[C---:B------:R-:W-:Y:S01]  /*139e0*/  LEA.HI.X.SX32 R13, R18.reuse, R2, 0x1, P6 ;  /* 0x00000002120d7211 */ /* 0x040fe200030f0eff */
[----:B------:R-:W-:Y:S01]  /*139f0*/  VIADD R18, R18, UR6 ;  /* 0x0000000612127c36 */ /* 0x000fe20008000000 */
[----:B------:R-:W-:Y:S01]  /*13a00*/  ISETP.LT.AND P4, PT, R17, UR7, !P0 ;  /* 0x0000000711007c0c */ /* 0x000fe2000c781270 */
[----:B-1----:R-:W-:-:S02]  /*13a10*/  VIADD R15, R0, 0x32 ;  /* 0x00000032000f7836 */ /* 0x002fc40000000000 */
[----:B------:R1:W-:Y:S01]  /*13a20*/  @P3 STG.E.U8 desc[UR14][R12.64], R21 ;  /* 0x000000150c003986 */ /* 0x0003e2000c10110e */
[CC--:B------:R-:W-:Y:S01]  /*13a30*/  IADD3 R14, P6, R18.reuse, R3.reuse, RZ ;  /* 0x00000003120e7210 */ /* 0x0c0fe20007fde0ff */
[C---:B------:R-:W-:Y:S01]  /*13a40*/  VIADD R6, R18.reuse, UR6 ;  /* 0x0000000612067c36 */ /* 0x040fe20008000000 */
[----:B------:R-:W-:Y:S02]  /*13a50*/  PRMT R17, R7, 0x7773, RZ ;  /* 0x0000777307117816 */ /* 0x000fe400000000ff */
[----:B------:R-:W-:Y:S02]  /*13a60*/  ISETP.LT.AND P3, PT, R15, UR7, !P0 ;  /* 0x000000070f007c0c */ /* 0x000fe4000c761270 */
[-C--:B------:R-:W-:Y:S01]  /*13a70*/  LEA.HI.X.SX32 R15, R18, R2.reuse, 0x1, P6 ;  /* 0x00000002120f7211 */ /* 0x080fe200030f0eff */
[----:B------:R-:W-:Y:S01]  /*13a80*/  VIADD R18, R0, 0x35 ;  /* 0x0000003500127836 */ /* 0x000fe20000000000 */
[----:B0-----:R-:W-:Y:S01]  /*13a90*/  PRMT R19, R7, 0x7772, RZ ;  /* 0x0000777207137816 */ /* 0x001fe200000000ff */
[C---:B------:R-:W-:Y:S01]  /*13aa0*/  VIADD R7, R6.reuse, UR6 ;  /* 0x0000000606077c36 */ /* 0x040fe20008000000 */
[-C--:B------:R-:W-:Y:S01]  /*13ab0*/  IADD3 R4, P6, R6, R3.reuse, RZ ;  /* 0x0000000306047210 */ /* 0x080fe20007fde0ff */
[----:B-1----:R-:W-:Y:S01]  /*13ac0*/  VIADD R12, R0, 0x34 ;  /* 0x00000034000c7836 */ /* 0x002fe20000000000 */
[----:B------:R-:W-:Y:S01]  /*13ad0*/  ISETP.LT.AND P5, PT, R20, UR7, !P0 ;  /* 0x0000000714007c0c */ /* 0x000fe2000c7a1270 */
[----:B------:R-:W-:Y:S01]  /*13ae0*/  @P2 STG.E.U8 desc[UR14][R14.64], R19 ;  /* 0x000000130e002986 */ /* 0x000fe2000c10110e */
[----:B------:R-:W-:Y:S01]  /*13af0*/  LEA.HI.X.SX32 R5, R6, R2, 0x1, P6 ;  /* 0x0000000206057211 */ /* 0x000fe200030f0eff */
[----:B------:R-:W-:Y:S01]  /*13b00*/  VIADD R20, R0, 0x3e ;  /* 0x0000003e00147836 */ /* 0x000fe20000000000 */
[----:B------:R-:W-:Y:S01]  /*13b10*/  ISETP.LT.AND P2, PT, R16, UR7, !P0 ;  /* 0x0000000710007c0c */ /* 0x000fe2000c741270 */
[C---:B------:R-:W-:Y:S01]  /*13b20*/  VIADD R16, R7.reuse, UR6 ;  /* 0x0000000607107c36 */ /* 0x040fe20008000000 */
[----:B------:R-:W-:Y:S01]  /*13b30*/  IADD3 R6, P6, R7, R3, RZ ;  /* 0x0000000307067210 */ /* 0x000fe20007fde0ff */
[----:B------:R0:W-:Y:S01]  /*13b40*/  @P1 STG.E.U8 desc[UR14][R4.64], R17 ;  /* 0x0000001104001986 */ /* 0x0001e2000c10110e */
[----:B------:R-:W-:-:S02]  /*13b50*/  ISETP.LT.AND P1, PT, R12, UR7, !P0 ;  /* 0x000000070c007c0c */ /* 0x000fc4000c721270 */
[-C--:B------:R-:W-:Y:S02]  /*13b60*/  LEA.HI.X.SX32 R7, R7, R2.reuse, 0x1, P6 ;  /* 0x0000000207077211 */ /* 0x080fe400030f0eff */
[-C--:B------:R-:W-:Y:S02]  /*13b70*/  IADD3 R12, P6, R16, R3.reuse, RZ ;  /* 0x00000003100c7210 */ /* 0x080fe40007fde0ff */
[----:B--2---:R-:W-:Y:S02]  /*13b80*/  PRMT R21, R8, 0x7770, RZ ;  /* 0x0000777008157816 */ /* 0x004fe400000000ff */
[CC--:B------:R-:W-:Y:S01]  /*13b90*/  LEA.HI.X.SX32 R13, R16.reuse, R2.reuse, 0x1, P6 ;  /* 0x00000002100d7211 */ /* 0x0c0fe200030f0eff */
[----:B------:R-:W-:Y:S01]  /*13ba0*/  VIADD R16, R16, UR6 ;  /* 0x0000000610107c36 */ /* 0x000fe20008000000 */
[----:B------:R-:W-:Y:S01]  /*13bb0*/  PRMT R23, R8, 0x7771, RZ ;  /* 0x0000777108177816 */ /* 0x000fe200000000ff */
[----:B0-----:R-:W-:Y:S01]  /*13bc0*/  VIADD R5, R0, 0x36 ;  /* 0x0000003600057836 */ /* 0x001fe20000000000 */
[----:B------:R0:W-:Y:S01]  /*13bd0*/  @P5 STG.E.U8 desc[UR14][R6.64], R21 ;  /* 0x0000001506005986 */ /* 0x0001e2000c10110e */
[C---:B------:R-:W-:Y:S01]  /*13be0*/  VIADD R14, R16.reuse, UR6 ;  /* 0x00000006100e7c36 */ /* 0x040fe20008000000 */
[----:B------:R-:W-:Y:S01]  /*13bf0*/  IADD3 R4, P6, R16, R3, RZ ;  /* 0x0000000310047210 */ /* 0x000fe20007fde0ff */
[----:B------:R-:W-:Y:S01]  /*13c00*/  VIADD R17, R0, 0x37 ;  /* 0x0000003700117836 */ /* 0x000fe20000000000 */
[----:B------:R1:W-:Y:S01]  /*13c10*/  @P4 STG.E.U8 desc[UR14][R12.64], R23 ;  /* 0x000000170c004986 */ /* 0x0003e2000c10110e */
[----:B------:R-:W-:Y:S01]  /*13c20*/  ISETP.LT.AND P4, PT, R5, UR7, !P0 ;  /* 0x0000000705007c0c */ /* 0x000fe2000c781270 */
[----:B------:R-:W-:Y:S01]  /*13c30*/  VIADD R15, R14, UR6 ;  /* 0x000000060e0f7c36 */ /* 0x000fe20008000000 */
[----:B------:R-:W-:-:S02]  /*13c40*/  LEA.HI.X.SX32 R5, R16, R2, 0x1, P6 ;  /* 0x0000000210057211 */ /* 0x000fc400030f0eff */
[----:B------:R-:W-:Y:S01]  /*13c50*/  PRMT R19, R9, 0x7770, RZ ;  /* 0x0000777009137816 */ /* 0x000fe200000000ff */
[----:B------:R-:W-:Y:S01]  /*13c60*/  VIADD R16, R15, UR6 ;  /* 0x000000060f107c36 */ /* 0x000fe20008000000 */
[----:B------:R-:W-:Y:S01]  /*13c70*/  ISETP.LT.AND P5, PT, R18, UR7, !P0 ;  /* 0x0000000712007c0c */ /* 0x000fe2000c7a1270 */
[----:B------:R-:W-:Y:S01]  /*13c80*/  VIADD R18, R0, 0x39 ;  /* 0x0000003900127836 */ /* 0x000fe20000000000 */
[CC--:B0-----:R-:W-:Y:S01]  /*13c90*/  IADD3 R6, P6, R14.reuse, R3.reuse, RZ ;  /* 0x000000030e067210 */ /* 0x0c1fe20007fde0ff */
[----:B------:R0:W-:Y:S01]  /*13ca0*/  @P3 STG.E.U8 desc[UR14][R4.64], R19 ;  /* 0x0000001304003986 */ /* 0x0001e2000c10110e */
[----:B------:R-:W-:Y:S02]  /*13cb0*/  PRMT R21, R9, 0x7771, RZ ;  /* 0x0000777109157816 */ /* 0x000fe400000000ff */
[----:B------:R-:W-:Y:S01]  /*13cc0*/  LEA.HI.X.SX32 R7, R14, R2, 0x1, P6 ;  /* 0x000000020e077211 */ /* 0x000fe200030f0eff */
[----:B------:R-:W-:Y:S01]  /*13cd0*/  VIADD R14, R0, 0x38 ;  /* 0x00000038000e7836 */ /* 0x000fe20000000000 */
[----:B-1----:R-:W-:-:S02]  /*13ce0*/  IADD3 R12, P6, R15, R3, RZ ;  /* 0x000000030f0c7210 */ /* 0x002fc40007fde0ff */
[----:B------:R-:W-:Y:S01]  /*13cf0*/  ISETP.LT.AND P3, PT, R17, UR7, !P0 ;  /* 0x0000000711007c0c */ /* 0x000fe2000c761270 */
[----:B------:R1:W-:Y:S01]  /*13d00*/  @P2 STG.E.U8 desc[UR14][R6.64], R21 ;  /* 0x0000001506002986 */ /* 0x0003e2000c10110e */
[-C--:B------:R-:W-:Y:S02]  /*13d10*/  LEA.HI.X.SX32 R13, R15, R2.reuse, 0x1, P6 ;  /* 0x000000020f0d7211 */ /* 0x080fe400030f0eff */
[----:B------:R-:W-:Y:S01]  /*13d20*/  ISETP.LT.AND P2, PT, R14, UR7, !P0 ;  /* 0x000000070e007c0c */ /* 0x000fe2000c741270 */
[----:B0-----:R-:W-:Y:S01]  /*13d30*/  VIADD R5, R0, 0x3a ;  /* 0x0000003a00057836 */ /* 0x001fe20000000000 */
[-C--:B------:R-:W-:Y:S02]  /*13d40*/  IADD3 R14, P6, R16, R3.reuse, RZ ;  /* 0x00000003100e7210 */ /* 0x080fe40007fde0ff */
[----:B------:R-:W-:Y:S02]  /*13d50*/  PRMT R17, R10, 0x7770, RZ ;  /* 0x000077700a117816 */ /* 0x000fe400000000ff */
[C---:B------:R-:W-:Y:S01]  /*13d60*/  LEA.HI.X.SX32 R15, R16.reuse, R2, 0x1, P6 ;  /* 0x00000002100f7211 */ /* 0x040fe200030f0eff */
[----:B------:R-:W-:Y:S01]  /*13d70*/  VIADD R16, R16, UR6 ;  /* 0x0000000610107c36 */ /* 0x000fe20008000000 */
[----:B------:R-:W-:Y:S01]  /*13d80*/  PRMT R19, R10, 0x7771, RZ ;  /* 0x000077710a137816 */ /* 0x000fe200000000ff */
[----:B------:R0:W-:Y:S01]  /*13d90*/  @P1 STG.E.U8 desc[UR14][R12.64], R17 ;  /* 0x000000110c001986 */ /* 0x0001e2000c10110e */
[----:B-1----:R-:W-:Y:S01]  /*13da0*/  PRMT R21, R11, 0x7770, RZ ;  /* 0x000077700b157816 */ /* 0x002fe200000000ff */
[C---:B------:R-:W-:Y:S01]  /*13db0*/  VIADD R7, R16.reuse, UR6 ;  /* 0x0000000610077c36 */ /* 0x040fe20008000000 */
[----:B------:R-:W-:Y:S01]  /*13dc0*/  IADD3 R4, P6, R16, R3, RZ ;  /* 0x0000000310047210 */ /* 0x000fe20007fde0ff */
[----:B------:R1:W-:Y:S01]  /*13dd0*/  @P5 STG.E.U8 desc[UR14][R14.64], R19 ;  /* 0x000000130e005986 */ /* 0x0003e2000c10110e */
[----:B------:R-:W-:-:S02]  /*13de0*/  ISETP.LT.AND P5, PT, R5, UR7, !P0 ;  /* 0x0000000705007c0c */ /* 0x000fc4000c7a1270 */
[-C--:B------:R-:W-:Y:S02]  /*13df0*/  LEA.HI.X.SX32 R5, R16, R2.reuse, 0x1, P6 ;  /* 0x0000000210057211 */ /* 0x080fe400030f0eff */
[CC--:B------:R-:W-:Y:S02]  /*13e00*/  IADD3 R6, P6, R7.reuse, R3.reuse, RZ ;  /* 0x0000000307067210 */ /* 0x0c0fe40007fde0ff */
[----:B------:R-:W-:Y:S01]  /*13e10*/  ISETP.LT.AND P1, PT, R18, UR7, !P0 ;  /* 0x0000000712007c0c */ /* 0x000fe2000c721270 */
[----:B0-----:R-:W-:Y:S01]  /*13e20*/  VIADD R13, R7, UR6 ;  /* 0x00000006070d7c36 */ /* 0x001fe20008000000 */
[----:B------:R-:W-:Y:S01]  /*13e30*/  PRMT R17, R11, 0x7771, RZ ;  /* 0x000077710b117816 */ /* 0x000fe200000000ff */
[----:B------:R0:W-:Y:S01]  /*13e40*/  @P4 STG.E.U8 desc[UR14][R4.64], R21 ;  /* 0x0000001504004986 */ /* 0x0001e2000c10110e */
[-C--:B------:R-:W-:Y:S01]  /*13e50*/  LEA.HI.X.SX32 R7, R7, R2.reuse, 0x1, P6 ;  /* 0x0000000207077211 */ /* 0x080fe200030f0eff */
[C---:B-1----:R-:W-:Y:S01]  /*13e60*/  VIADD R15, R13.reuse, UR6 ;  /* 0x000000060d0f7c36 */ /* 0x042fe20008000000 */
[----:B------:R-:W-:Y:S01]  /*13e70*/  IADD3 R12, P6, R13, R3, RZ ;  /* 0x000000030d0c7210 */ /* 0x000fe20007fde0ff */
[----:B------:R-:W-:Y:S01]  /*13e80*/  VIADD R14, R0, 0x3c ;  /* 0x0000003c000e7836 */ /* 0x000fe20000000000 */
[----:B------:R-:W-:Y:S01]  /*13e90*/  PRMT R19, R8, 0x7772, RZ ;  /* 0x0000777208137816 */ /* 0x000fe200000000ff */
[----:B------:R-:W-:Y:S01]  /*13ea0*/  VIADD R16, R15, UR6 ;  /* 0x000000060f107c36 */ /* 0x000fe20008000000 */
[----:B------:R1:W-:Y:S01]  /*13eb0*/  @P3 STG.E.U8 desc[UR14][R6.64], R17 ;  /* 0x0000001106003986 */ /* 0x0003e2000c10110e */
[----:B------:R-:W-:Y:S01]  /*13ec0*/  LEA.HI.X.SX32 R13, R13, R2, 0x1, P6 ;  /* 0x000000020d0d7211 */ /* 0x000fe200030f0eff */
[----:B------:R-:W-:Y:S01]  /*13ed0*/  VIADD R18, R0, 0x3b ;  /* 0x0000003b00127836 */ /* 0x000fe20000000000 */
[----:B------:R-:W-:-:S02]  /*13ee0*/  ISETP.LT.AND P3, PT, R14, UR7, !P0 ;  /* 0x000000070e007c0c */ /* 0x000fc4000c761270 */
[CC--:B------:R-:W-:Y:S01]  /*13ef0*/  IADD3 R14, P6, R15.reuse, R3.reuse, RZ ;  /* 0x000000030f0e7210 */ /* 0x0c0fe20007fde0ff */
[----:B0-----:R-:W-:Y:S01]  /*13f00*/  VIADD R4, R0, 0x3d ;  /* 0x0000003d00047836 */ /* 0x001fe20000000000 */
[----:B------:R-:W-:Y:S01]  /*13f10*/  PRMT R21, R8, 0x7773, RZ ;  /* 0x0000777308157816 */ /* 0x000fe200000000ff */
[----:B------:R0:W-:Y:S01]  /*13f20*/  @P2 STG.E.U8 desc[UR14][R12.64], R19 ;  /* 0x000000130c002986 */ /* 0x0001e2000c10110e */
[----:B------:R-:W-:Y:S01]  /*13f30*/  LEA.HI.X.SX32 R15, R15, R2, 0x1, P6 ;  /* 0x000000020f0f7211 */ /* 0x000fe200030f0eff */
[----:B------:R-:W-:Y:S01]  /*13f40*/  VIADD R0, R0, 0x3f ;  /* 0x0000003f00007836 */ /* 0x000fe20000000000 */
[----:B------:R-:W-:Y:S01]  /*13f50*/  ISETP.LT.AND P2, PT, R4, UR7, !P0 ;  /* 0x0000000704007c0c */ /* 0x000fe2000c741270 */
[C---:B-1----:R-:W-:Y:S01]  /*13f60*/  VIADD R7, R16.reuse, UR6 ;  /* 0x0000000610077c36 */ /* 0x042fe20008000000 */
[-C--:B------:R-:W-:Y:S01]  /*13f70*/  IADD3 R4, P6, R16, R3.reuse, RZ ;  /* 0x0000000310047210 */ /* 0x080fe20007fde0ff */
[----:B------:R1:W-:Y:S01]  /*13f80*/  @P1 STG.E.U8 desc[UR14][R14.64], R21 ;  /* 0x000000150e001986 */ /* 0x0003e2000c10110e */
[----:B------:R-:W-:Y:S01]  /*13f90*/  ISETP.LT.AND P4, PT, R18, UR7, !P0 ;  /* 0x0000000712007c0c */ /* 0x000fe2000c781270 */
[C---:B------:R-:W-:Y:S01]  /*13fa0*/  VIADD R8, R7.reuse, UR6 ;  /* 0x0000000607087c36 */ /* 0x040fe20008000000 */
[----:B------:R-:W-:-:S02]  /*13fb0*/  IADD3 R6, P1, R7, R3, RZ ;  /* 0x0000000307067210 */ /* 0x000fc40007f3e0ff */
[-C--:B------:R-:W-:Y:S01]  /*13fc0*/  LEA.HI.X.SX32 R5, R16, R2.reuse, 0x1, P6 ;  /* 0x0000000210057211 */ /* 0x080fe200030f0eff */
[C---:B------:R-:W-:Y:S01]  /*13fd0*/  VIADD R17, R8.reuse, UR6 ;  /* 0x0000000608117c36 */ /* 0x040fe20008000000 */
[-C--:B------:R-:W-:Y:S02]  /*13fe0*/  LEA.HI.X.SX32 R7, R7, R2.reuse, 0x1, P1 ;  /* 0x0000000207077211 */ /* 0x080fe400008f0eff */
[CC--:B0-----:R-:W-:Y:S01]  /*13ff0*/  IADD3 R12, P6, R8.reuse, R3.reuse, RZ ;  /* 0x00000003080c7210 */ /* 0x0c1fe20007fde0ff */
[----:B------:R-:W-:Y:S01]  /*14000*/  VIADD R19, R17, UR6 ;  /* 0x0000000611137c36 */ /* 0x000fe20008000000 */
[----:B------:R-:W-:Y:S02]  /*14010*/  PRMT R25, R9, 0x7772, RZ ;  /* 0x0000777209197816 */ /* 0x000fe400000000ff */
[----:B------:R-:W-:Y:S01]  /*14020*/  LEA.HI.X.SX32 R13, R8, R2, 0x1, P6 ;  /* 0x00000002080d7211 */ /* 0x000fe200030f0eff */
[C---:B------:R-:W-:Y:S01]  /*14030*/  VIADD R8, R19.reuse, UR6 ;  /* 0x0000000613087c36 */ /* 0x040fe20008000000 */
[-C--:B-1----:R-:W-:Y:S01]  /*14040*/  IADD3 R14, P1, R19, R3.reuse, RZ ;  /* 0x00000003130e7210 */ /* 0x082fe20007f3e0ff */
[----:B------:R0:W-:Y:S01]  /*14050*/  @P5 STG.E.U8 desc[UR14][R4.64], R25 ;  /* 0x0000001904005986 */ /* 0x0001e2000c10110e */
[----:B------:R-:W-:-:S02]  /*14060*/  IADD3 R16, P6, R17, R3, RZ ;  /* 0x0000000311107210 */ /* 0x000fc40007fde0ff */
[-C--:B------:R-:W-:Y:S02]  /*14070*/  LEA.HI.X.SX32 R15, R19, R2.reuse, 0x1, P1 ;  /* 0x00000002130f7211 */ /* 0x080fe400008f0eff */
[----:B------:R-:W-:Y:S02]  /*14080*/  ISETP.LT.AND P1, PT, R20, UR7, !P0 ;  /* 0x0000000714007c0c */ /* 0x000fe4000c721270 */
[----:B------:R-:W-:Y:S02]  /*14090*/  ISETP.LT.AND P0, PT, R0, UR7, !P0 ;  /* 0x0000000700007c0c */ /* 0x000fe4000c701270 */
[----:B------:R-:W-:Y:S02]  /*140a0*/  LEA.HI.X.SX32 R17, R17, R2, 0x1, P6 ;  /* 0x0000000211117211 */ /* 0x000fe400030f0eff */
[----:B------:R-:W-:Y:S02]  /*140b0*/  PRMT R23, R9, 0x7773, RZ ;  /* 0x0000777309177816 */ /* 0x000fe400000000ff */
[----:B------:R-:W-:-:S02]  /*140c0*/  IADD3 R18, P6, R8, R3, RZ ;  /* 0x0000000308127210 */ /* 0x000fc40007fde0ff */
[C---:B------:R-:W-:Y:S01]  /*140d0*/  PRMT R21, R10.reuse, 0x7772, RZ ;  /* 0x000077720a157816 */ /* 0x040fe200000000ff */
[----:B------:R0:W-:Y:S01]  /*140e0*/  @P4 STG.E.U8 desc[UR14][R6.64], R23 ;  /* 0x0000001706004986 */ /* 0x0001e2000c10110e */
[----:B------:R-:W-:Y:S02]  /*140f0*/  PRMT R9, R10, 0x7773, RZ ;  /* 0x000077730a097816 */ /* 0x000fe400000000ff */
[C---:B------:R-:W-:Y:S01]  /*14100*/  PRMT R3, R11.reuse, 0x7773, RZ ;  /* 0x000077730b037816 */ /* 0x040fe200000000ff */
[----:B------:R0:W-:Y:S01]  /*14110*/  @P3 STG.E.U8 desc[UR14][R12.64], R21 ;  /* 0x000000150c003986 */ /* 0x0001e2000c10110e */
[----:B------:R-:W-:Y:S02]  /*14120*/  PRMT R11, R11, 0x7772, RZ ;  /* 0x000077720b0b7816 */ /* 0x000fe400000000ff */
[----:B------:R-:W-:Y:S01]  /*14130*/  LEA.HI.X.SX32 R19, R8, R2, 0x1, P6 ;  /* 0x0000000208137211 */ /* 0x000fe200030f0eff */
[----:B------:R0:W-:Y:S04]  /*14140*/  @P2 STG.E.U8 desc[UR14][R16.64], R9 ;  /* 0x0000000910002986 */ /* 0x0001e8000c10110e */
[----:B------:R0:W-:Y:S01]  /*14150*/  @P1 STG.E.U8 desc[UR14][R14.64], R11 ;  /* 0x0000000b0e001986 */ /* 0x0001e2000c10110e */
[----:B------:R-:W-:Y:S05]  /*14160*/  @!P0 EXIT ;  /* 0x000000000000894d */ /* 0x000fea0003800000 */
[----:B------:R-:W-:Y:S01]  /*14170*/  STG.E.U8 desc[UR14][R18.64], R3 ;  /* 0x0000000312007986 */ /* 0x000fe2000c10110e */
[----:B------:R-:W-:Y:S05]  /*14180*/  EXIT ;  /* 0x000000000000794d */ /* 0x000fea0003800000 */
.L_x_3:
[----:B------:R-:W-:-:S00]  /*14190*/  BRA `(.L_x_3) ;  /* 0xfffffffc00fc7947 */ /* 0x000fc0000383ffff */
[----:B------:R-:W-:-:S00]  /*141a0*/  NOP ;  /* 0x0000000000007918 */ /* 0x000fc00000000000 */
        /* <DEDUP_REMOVED lines=13> */
.L_x_4:


//--------------------- .nv.shared.matmul_kernel  --------------------------
	.section	.nv.shared.matmul_kernel,"aw",@nobits
	.sectionflags	@""
	.align	16
	.zero		1024


//--------------------- .nv.shared.reserved.0     --------------------------
	.section	.nv.shared.reserved.0,"aw",@nobits
	.weak		__nv_reservedSMEM_offset_0_alias
	.size		__nv_reservedSMEM_offset_0_alias, 0, 0
	.other		__nv_reservedSMEM_offset_0_alias,@"STO_CUDA_RESERVED_SHARED STV_DEFAULT"
__nv_reservedSMEM_offset_0_alias:
	.zero		0


//--------------------- .nv.constant0.matmul_kernel --------------------------
	.section	.nv.constant0.matmul_kernel,"a",@progbits
	.sectionflags	@""
	.align	4
.nv.constant0.matmul_kernel:
	.zero		608


//--------------------- SYMBOLS --------------------------

	.type		.nv.reservedSmem.offset0,@object
	.size		.nv.reservedSmem.offset0,0x4
